	.target	sm_90a

	.elftype	@"ET_EXEC"


//--------------------- .note.nv.tkinfo           --------------------------
	.section	.note.nv.tkinfo,"",@"SHT_NOTE"
	.sectionflags	@"SHF_NOTE_NV_TKINFO"
	.tkinfo
        /*0018*/ 	.word	0x00000002
        /*0030*/ 	.string	""
        /*0030*/ 	.string	"ptxas"
        /*0030*/ 	.string	"Cuda compilation tools, release 13.0, V13.0.88"
        /*0030*/ 	.string	"Build cuda_13.0.r13.0/compiler.36424714_0"
        /*0030*/ 	.string	"-arch sm_90a -m 64 "



//--------------------- .note.nv.cuinfo           --------------------------
	.section	.note.nv.cuinfo,"",@"SHT_NOTE"
	.sectionflags	@"SHF_NOTE_NV_CUINFO"
        /*0018*/ 	.short	0x0002
        /*001a*/ 	.short	0x005a
        /*001c*/ 	.short	0x0082
	.zero		2


//--------------------- .nv.info                  --------------------------
	.section	.nv.info,"",@"SHT_CUDA_INFO"
	.align	4


	//----- nvinfo : EIATTR_REGCOUNT
	.align		4
        /*0000*/ 	.byte	0x04, 0x2f
        /*0002*/ 	.short	(.L_15 - .L_14)
	.align		4
.L_14:
        /*0004*/ 	.word	index@(_ZN7cutlass13device_kernelINS_4gemm6kernel13GemmUniversalIN4cute5tupleIJiiiiEEENS1_10collective13CollectiveMmaINS1_34MainloopSm90TmaGmmaWarpSpecializedILi5ENS5_IJNS4_1CILi1EEESB_SB_EEENS1_35KernelTmaWarpSpecializedCooperativeEEENS5_IJNSA_ILi512EEENSA_ILi160EEENSA_ILi64EEEEEEaNS5_IJlSB_lEEEaSJ_NS4_8TiledMMAINS4_8MMA_AtomIJNS4_4SM904GMMA26MMA_64x32x32_S32S8S8_SS_TNEEEENS4_6LayoutINS5_IJNSA_ILi2EEESB_SB_EEENS5_IJSB_NSA_ILi0EEEST_EEEEENS5_IJNS4_10UnderscoreESW_SW_EEEEENS4_13SM90_TMA_LOADENS4_14ComposedLayoutINS4_7SwizzleILi2ELi4ELi3EEENS4_18smem_ptr_flag_bitsILi8EEENSQ_INS5_IJNSA_ILi8EEESH_EEENS5_IJSH_SB_EEEEEEEvNS4_8identityESZ_S19_vS1A_EENS_8epilogue10collective6detail29Sm90TmaWarpSpecializedAdapterINS1D_15DefaultEpilogueIaSJ_SJ_NS1C_6thread17LinearCombinationIaLi1EiiLNS1H_9ScaleType4KindE0ELNS_15FloatRoundStyleE2EaEENS1_15EpilogueDefaultEEEEEvvEEEEvNT_6ParamsE)
        /*0008*/ 	.word	0x000000a8


	//----- nvinfo : EIATTR_FRAME_SIZE
	.align		4
.L_15:
        /*000c*/ 	.byte	0x04, 0x11
        /*000e*/ 	.short	(.L_17 - .L_16)
	.align		4
.L_16:
        /*0010*/ 	.word	index@(_ZN7cutlass13device_kernelINS_4gemm6kernel13GemmUniversalIN4cute5tupleIJiiiiEEENS1_10collective13CollectiveMmaINS1_34MainloopSm90TmaGmmaWarpSpecializedILi5ENS5_IJNS4_1CILi1EEESB_SB_EEENS1_35KernelTmaWarpSpecializedCooperativeEEENS5_IJNSA_ILi512EEENSA_ILi160EEENSA_ILi64EEEEEEaNS5_IJlSB_lEEEaSJ_NS4_8TiledMMAINS4_8MMA_AtomIJNS4_4SM904GMMA26MMA_64x32x32_S32S8S8_SS_TNEEEENS4_6LayoutINS5_IJNSA_ILi2EEESB_SB_EEENS5_IJSB_NSA_ILi0EEEST_EEEEENS5_IJNS4_10UnderscoreESW_SW_EEEEENS4_13SM90_TMA_LOADENS4_14ComposedLayoutINS4_7SwizzleILi2ELi4ELi3EEENS4_18smem_ptr_flag_bitsILi8EEENSQ_INS5_IJNSA_ILi8EEESH_EEENS5_IJSH_SB_EEEEEEEvNS4_8identityESZ_S19_vS1A_EENS_8epilogue10collective6detail29Sm90TmaWarpSpecializedAdapterINS1D_15DefaultEpilogueIaSJ_SJ_NS1C_6thread17LinearCombinationIaLi1EiiLNS1H_9ScaleType4KindE0ELNS_15FloatRoundStyleE2EaEENS1_15EpilogueDefaultEEEEEvvEEEEvNT_6ParamsE)
        /*0014*/ 	.word	0x00000448


	//----- nvinfo : EIATTR_MIN_STACK_SIZE
	.align		4
.L_17:
        /*0018*/ 	.byte	0x04, 0x12
        /*001a*/ 	.short	(.L_19 - .L_18)
	.align		4
.L_18:
        /*001c*/ 	.word	index@(_ZN7cutlass13device_kernelINS_4gemm6kernel13GemmUniversalIN4cute5tupleIJiiiiEEENS1_10collective13CollectiveMmaINS1_34MainloopSm90TmaGmmaWarpSpecializedILi5ENS5_IJNS4_1CILi1EEESB_SB_EEENS1_35KernelTmaWarpSpecializedCooperativeEEENS5_IJNSA_ILi512EEENSA_ILi160EEENSA_ILi64EEEEEEaNS5_IJlSB_lEEEaSJ_NS4_8TiledMMAINS4_8MMA_AtomIJNS4_4SM904GMMA26MMA_64x32x32_S32S8S8_SS_TNEEEENS4_6LayoutINS5_IJNSA_ILi2EEESB_SB_EEENS5_IJSB_NSA_ILi0EEEST_EEEEENS5_IJNS4_10UnderscoreESW_SW_EEEEENS4_13SM90_TMA_LOADENS4_14ComposedLayoutINS4_7SwizzleILi2ELi4ELi3EEENS4_18smem_ptr_flag_bitsILi8EEENSQ_INS5_IJNSA_ILi8EEESH_EEENS5_IJSH_SB_EEEEEEEvNS4_8identityESZ_S19_vS1A_EENS_8epilogue10collective6detail29Sm90TmaWarpSpecializedAdapterINS1D_15DefaultEpilogueIaSJ_SJ_NS1C_6thread17LinearCombinationIaLi1EiiLNS1H_9ScaleType4KindE0ELNS_15FloatRoundStyleE2EaEENS1_15EpilogueDefaultEEEEEvvEEEEvNT_6ParamsE)
        /*0020*/ 	.word	0x00000448
.L_19:


//--------------------- .nv.compat                --------------------------
	.section	.nv.compat,"",@"SHT_CUDA_COMPAT_INFO"
	.align	4
        /*0000*/ 	.byte	0x02, 0x09, 0x01, 0x00, 0x02, 0x02, 0x04, 0x00, 0x02, 0x05, 0x05, 0x00, 0x03, 0x07, 0x01, 0x01
        /*0010*/ 	.byte	0x02, 0x03, 0x01, 0x00, 0x02, 0x06, 0x01, 0x00, 0x04, 0x0b, 0x08, 0x00, 0x00, 0x00, 0x00, 0x00
        /*0020*/ 	.byte	0x00, 0x00, 0x00, 0x00


//--------------------- .nv.info._ZN7cutlass13device_kernelINS_4gemm6kernel13GemmUniversalIN4cute5tupleIJiiiiEEENS1_10collective13CollectiveMmaINS1_34MainloopSm90TmaGmmaWarpSpecializedILi5ENS5_IJNS4_1CILi1EEESB_SB_EEENS1_35KernelTmaWarpSpecializedCooperativeEEENS5_IJNSA_ILi512EEENSA_ILi160EEENSA_ILi64EEEEEEaNS5_IJlSB_lEEEaSJ_NS4_8TiledMMAINS4_8MMA_AtomIJNS4_4SM904GMMA26MMA_64x32x32_S32S8S8_SS_TNEEEENS4_6LayoutINS5_IJNSA_ILi2EEESB_SB_EEENS5_IJSB_NSA_ILi0EEEST_EEEEENS5_IJNS4_10UnderscoreESW_SW_EEEEENS4_13SM90_TMA_LOADENS4_14ComposedLayoutINS4_7SwizzleILi2ELi4ELi3EEENS4_18smem_ptr_flag_bitsILi8EEENSQ_INS5_IJNSA_ILi8EEESH_EEENS5_IJSH_SB_EEEEEEEvNS4_8identityESZ_S19_vS1A_EENS_8epilogue10collective6detail29Sm90TmaWarpSpecializedAdapterINS1D_15DefaultEpilogueIaSJ_SJ_NS1C_6thread17LinearCombinationIaLi1EiiLNS1H_9ScaleType4KindE0ELNS_15FloatRoundStyleE2EaEENS1_15EpilogueDefaultEEEEEvvEEEEvNT_6ParamsE --------------------------
	.section	.nv.info._ZN7cutlass13device_kernelINS_4gemm6kernel13GemmUniversalIN4cute5tupleIJiiiiEEENS1_10collective13CollectiveMmaINS1_34MainloopSm90TmaGmmaWarpSpecializedILi5ENS5_IJNS4_1CILi1EEESB_SB_EEENS1_35KernelTmaWarpSpecializedCooperativeEEENS5_IJNSA_ILi512EEENSA_ILi160EEENSA_ILi64EEEEEEaNS5_IJlSB_lEEEaSJ_NS4_8TiledMMAINS4_8MMA_AtomIJNS4_4SM904GMMA26MMA_64x32x32_S32S8S8_SS_TNEEEENS4_6LayoutINS5_IJNSA_ILi2EEESB_SB_EEENS5_IJSB_NSA_ILi0EEEST_EEEEENS5_IJNS4_10UnderscoreESW_SW_EEEEENS4_13SM90_TMA_LOADENS4_14ComposedLayoutINS4_7SwizzleILi2ELi4ELi3EEENS4_18smem_ptr_flag_bitsILi8EEENSQ_INS5_IJNSA_ILi8EEESH_EEENS5_IJSH_SB_EEEEEEEvNS4_8identityESZ_S19_vS1A_EENS_8epilogue10collective6detail29Sm90TmaWarpSpecializedAdapterINS1D_15DefaultEpilogueIaSJ_SJ_NS1C_6thread17LinearCombinationIaLi1EiiLNS1H_9ScaleType4KindE0ELNS_15FloatRoundStyleE2EaEENS1_15EpilogueDefaultEEEEEvvEEEEvNT_6ParamsE,"",@"SHT_CUDA_INFO"
	.sectionflags	@""
	.align	4


	//----- nvinfo : EIATTR_CUDA_API_VERSION
	.align		4
        /*0000*/ 	.byte	0x04, 0x37
        /*0002*/ 	.short	(.L_21 - .L_20)
.L_20:
        /*0004*/ 	.word	0x00000082


	//----- nvinfo : EIATTR_KPARAM_INFO
	.align		4
.L_21:
        /*0008*/ 	.byte	0x04, 0x17
        /*000a*/ 	.short	(.L_23 - .L_22)
.L_22:
        /*000c*/ 	.word	0x00000000
        /*0010*/ 	.short	0x0000
        /*0012*/ 	.short	0x0070
        /*0014*/ 	.byte	0x00, 0xf0, 0x01, 0x10


	//----- nvinfo : EIATTR_SPARSE_MMA_MASK
	.align		4
.L_23:
        /*0018*/ 	.byte	0x03, 0x50
        /*001a*/ 	.short	0x0000


	//----- nvinfo : EIATTR_MAXREG_COUNT
	.align		4
        /*001c*/ 	.byte	0x03, 0x1b
        /*001e*/ 	.short	0x00a8


	//----- nvinfo : EIATTR_NUM_BARRIERS
	.align		4
        /*0020*/ 	.byte	0x02, 0x4c
        /*0022*/ 	.byte	0x01
	.zero		1


	//----- nvinfo : EIATTR_EXTERNS
	.align		4
        /*0024*/ 	.byte	0x04, 0x0f
        /*0026*/ 	.short	(.L_25 - .L_24)


	//   ....[0]....
	.align		4
.L_24:
        /*0028*/ 	.word	index@(__assertfail)


	//----- nvinfo : EIATTR_ANNOTATIONS
	.align		4
.L_25:
        /*002c*/ 	.byte	0x04, 0x55
        /*002e*/ 	.short	(.L_27 - .L_26)


	//   ....[0]....
.L_26:
        /*0030*/ 	.word	0x00000001
        /*0034*/ 	.byte	0xb0, 0x06, 0x00, 0x00, 0x01, 0x00, 0x00, 0x00, 0xd0, 0x06, 0x00, 0x00, 0x01, 0x00, 0x00, 0x00
        /* <DEDUP_REMOVED lines=491> */
        /*1ef4*/ 	.byte	0x20, 0xae, 0x01, 0x00


	//----- nvinfo : EIATTR_MERCURY_ISA_VERSION
	.align		4
.L_27:
        /*1ef8*/ 	.byte	0x03, 0x5f
        /*1efa*/ 	.short	0x0101


	//----- nvinfo : EIATTR_INT_WARP_WIDE_INSTR_OFFSETS
	.align		4
        /*1efc*/ 	.byte	0x04, 0x31
        /*1efe*/ 	.short	(.L_29 - .L_28)


	//   ....[0]....
.L_28:
        /*1f00*/ 	.word	0x00000520


	//   ....[1]....
        /*1f04*/ 	.word	0x00000530


	//   ....[2]....
        /*1f08*/ 	.word	0x000005c0


	//----- nvinfo : EIATTR_COOP_GROUP_MASK_REGIDS
	.align		4
.L_29:
        /*1f0c*/ 	.byte	0x04, 0x29
        /*1f0e*/ 	.short	(.L_31 - .L_30)


	//   ....[0]....
.L_30:
        /*1f10*/ 	.word	0xffffffff


	//   ....[1]....
        /*1f14*/ 	.word	0xffffffff


	//   ....[2]....
        /*1f18*/ 	.word	0xffffffff


	//   ....[3]....
        /*1f1c*/ 	.word	0xffffffff


	//   ....[4]....
        /*1f20*/ 	.word	0xffffffff


	//----- nvinfo : EIATTR_COOP_GROUP_INSTR_OFFSETS
	.align		4
.L_31:
        /*1f24*/ 	.byte	0x04, 0x28
        /*1f26*/ 	.short	(.L_33 - .L_32)


	//   ....[0]....
.L_32:
        /*1f28*/ 	.word	0x00000070


	//   ....[1]....
        /*1f2c*/ 	.word	0x00000080


	//   ....[2]....
        /*1f30*/ 	.word	0x000001a0


	//   ....[3]....
        /*1f34*/ 	.word	0x000003d0


	//   ....[4]....
        /*1f38*/ 	.word	0x00001200


	//----- nvinfo : EIATTR_REG_RECONFIG
	.align		4
.L_33:
        /*1f3c*/ 	.byte	0x01, 0x54
	.zero		2


	//----- nvinfo : EIATTR_SYSCALL_OFFSETS
	.align		4
        /*1f40*/ 	.byte	0x04, 0x46
        /*1f42*/ 	.short	(.L_35 - .L_34)


	//   ....[0]....
.L_34:
        /*1f44*/ 	.word	0x000013b0


	//----- nvinfo : EIATTR_MBARRIER_INSTR_OFFSETS
	.align		4
.L_35:
        /*1f48*/ 	.byte	0x04, 0x39
        /*1f4a*/ 	.short	(.L_37 - .L_36)


	//   ....[0]....
.L_36:
        /*1f4c*/ 	.word	0x00000320
        /*1f50*/ 	.word	0x000000ff
        /*1f54*/ 	.word	0x00000000
        /*1f58*/ 	.short	0x0100
        /*1f5a*/ 	.byte	0x08
	.zero		1


	//   ....[1]....
        /*1f5c*/ 	.word	0x00000330
        /*1f60*/ 	.word	0x000000ff
        /*1f64*/ 	.word	0x00000028
        /*1f68*/ 	.short	0x0100
        /*1f6a*/ 	.byte	0x08
	.zero		1


	//   ....[2]....
        /*1f6c*/ 	.word	0x00000340
        /*1f70*/ 	.word	0x000000ff
        /*1f74*/ 	.word	0x00000008
        /*1f78*/ 	.short	0x0100
        /*1f7a*/ 	.byte	0x08
	.zero		1


	//   ....[3]....
        /*1f7c*/ 	.word	0x00000350
        /*1f80*/ 	.word	0x000000ff
        /*1f84*/ 	.word	0x00000030
        /*1f88*/ 	.short	0x0100
        /*1f8a*/ 	.byte	0x08
	.zero		1


	//   ....[4]....
        /*1f8c*/ 	.word	0x00000360
        /*1f90*/ 	.word	0x000000ff
        /*1f94*/ 	.word	0x00000010
        /*1f98*/ 	.short	0x0100
        /*1f9a*/ 	.byte	0x08
	.zero		1


	//   ....[5]....
        /*1f9c*/ 	.word	0x00000370
        /*1fa0*/ 	.word	0x000000ff
        /*1fa4*/ 	.word	0x00000038
        /*1fa8*/ 	.short	0x0100
        /*1faa*/ 	.byte	0x08
	.zero		1


	//   ....[6]....
        /*1fac*/ 	.word	0x00000380
        /*1fb0*/ 	.word	0x000000ff
        /*1fb4*/ 	.word	0x00000018
        /*1fb8*/ 	.short	0x0100
        /*1fba*/ 	.byte	0x08
	.zero		1


	//   ....[7]....
        /*1fbc*/ 	.word	0x00000390
        /*1fc0*/ 	.word	0x000000ff
        /*1fc4*/ 	.word	0x00000040
        /*1fc8*/ 	.short	0x0100
        /*1fca*/ 	.byte	0x08
	.zero		1


	//   ....[8]....
        /*1fcc*/ 	.word	0x000003a0
        /*1fd0*/ 	.word	0x000000ff
        /*1fd4*/ 	.word	0x00000020
        /*1fd8*/ 	.short	0x0100
        /*1fda*/ 	.byte	0x08
	.zero		1


	//   ....[9]....
        /*1fdc*/ 	.word	0x000003b0
        /*1fe0*/ 	.word	0x000000ff
        /*1fe4*/ 	.word	0x00000048
        /*1fe8*/ 	.short	0x0100
        /*1fea*/ 	.byte	0x08
	.zero		1


	//   ....[10]....
        /*1fec*/ 	.word	0x00000640
        /*1ff0*/ 	.word	0x000000ff
        /*1ff4*/ 	.word	0x00000060
        /*1ff8*/ 	.short	0x0100
        /*1ffa*/ 	.byte	0x10
	.zero		1


	//   ....[11]....
        /*1ffc*/ 	.word	0x000006e0
        /*2000*/ 	.word	0x000000ff
        /*2004*/ 	.word	0x00000068
        /*2008*/ 	.short	0x0100
        /*200a*/ 	.byte	0x10
	.zero		1


	//   ....[12]....
        /*200c*/ 	.word	0x00001490
        /*2010*/ 	.word	0x00000003
        /*2014*/ 	.word	0x00000000
        /*2018*/ 	.short	0x010a
        /*201a*/ 	.byte	0x3f
	.zero		1


	//   ....[13]....
        /*201c*/ 	.word	0x000014d0
        /*2020*/ 	.word	0x00000003
        /*2024*/ 	.word	0x00000000
        /*2028*/ 	.short	0x010a
        /*202a*/ 	.byte	0x3f
	.zero		1


	//   ....[14]....
        /*202c*/ 	.word	0x00004480
        /*2030*/ 	.word	0x00000004
        /*2034*/ 	.word	0x00000000
        /*2038*/ 	.short	0x010a
        /*203a*/ 	.byte	0x3f
	.zero		1


	//   ....[15]....
        /*203c*/ 	.word	0x000044c0
        /*2040*/ 	.word	0x00000004
        /*2044*/ 	.word	0x00000000
        /*2048*/ 	.short	0x010a
        /*204a*/ 	.byte	0x3f
	.zero		1


	//   ....[16]....
        /*204c*/ 	.word	0x000075b0
        /*2050*/ 	.word	0x00000004
        /*2054*/ 	.word	0x00000000
        /*2058*/ 	.short	0x0101
        /*205a*/ 	.byte	0x3f
	.zero		1


	//   ....[17]....
        /*205c*/ 	.word	0x000077a0
        /*2060*/ 	.word	0x00000000
        /*2064*/ 	.word	0x00000000
        /*2068*/ 	.short	0x0101
        /*206a*/ 	.byte	0x3f
	.zero		1


	//   ....[18]....
        /*206c*/ 	.word	0x0001a9c0
        /*2070*/ 	.word	0x0000000f
        /*2074*/ 	.word	0x00000028
        /*2078*/ 	.short	0x010a
        /*207a*/ 	.byte	0x3f
	.zero		1


	//   ....[19]....
        /*207c*/ 	.word	0x0001ad20
        /*2080*/ 	.word	0x00000002
        /*2084*/ 	.word	0x00000068
        /*2088*/ 	.short	0x0101
        /*208a*/ 	.byte	0x3f
	.zero		1


	//   ....[20]....
        /*208c*/ 	.word	0x0001b530
        /*2090*/ 	.word	0x00000004
        /*2094*/ 	.word	0x00000000
        /*2098*/ 	.short	0x010a
        /*209a*/ 	.byte	0x3f
	.zero		1


	//   ....[21]....
        /*209c*/ 	.word	0x0001b5c0
        /*20a0*/ 	.word	0x00000003
        /*20a4*/ 	.word	0x00000000
        /*20a8*/ 	.short	0x010a
        /*20aa*/ 	.byte	0x3f
	.zero		1


	//   ....[22]....
        /*20ac*/ 	.word	0x0001b650
        /*20b0*/ 	.word	0x00000003
        /*20b4*/ 	.word	0x00000000
        /*20b8*/ 	.short	0x010a
        /*20ba*/ 	.byte	0x3f
	.zero		1


	//   ....[23]....
        /*20bc*/ 	.word	0x0001b6e0
        /*20c0*/ 	.word	0x00000003
        /*20c4*/ 	.word	0x00000000
        /*20c8*/ 	.short	0x010a
        /*20ca*/ 	.byte	0x3f
	.zero		1


	//   ....[24]....
        /*20cc*/ 	.word	0x0001b770
        /*20d0*/ 	.word	0x00000003
        /*20d4*/ 	.word	0x00000000
        /*20d8*/ 	.short	0x010a
        /*20da*/ 	.byte	0x3f
	.zero		1


	//   ....[25]....
        /*20dc*/ 	.word	0x0001b7d0
        /*20e0*/ 	.word	0x00000003
        /*20e4*/ 	.word	0x00000000
        /*20e8*/ 	.short	0x010a
        /*20ea*/ 	.byte	0x3f
	.zero		1


	//   ....[26]....
        /*20ec*/ 	.word	0x0001b820
        /*20f0*/ 	.word	0x00000004
        /*20f4*/ 	.word	0x00000000
        /*20f8*/ 	.short	0x010a
        /*20fa*/ 	.byte	0x3f
	.zero		1


	//   ....[27]....
        /*20fc*/ 	.word	0x0001b8f0
        /*2100*/ 	.word	0x0000000f
        /*2104*/ 	.word	0x00000028
        /*2108*/ 	.short	0x010a
        /*210a*/ 	.byte	0x3f
	.zero		1


	//   ....[28]....
        /*210c*/ 	.word	0x0001b9c0
        /*2110*/ 	.word	0x00000004
        /*2114*/ 	.word	0x00000000
        /*2118*/ 	.short	0x010a
        /*211a*/ 	.byte	0x3f
	.zero		1


	//   ....[29]....
        /*211c*/ 	.word	0x0001ba10
        /*2120*/ 	.word	0x00000003
        /*2124*/ 	.word	0x00000000
        /*2128*/ 	.short	0x010a
        /*212a*/ 	.byte	0x3f
	.zero		1


	//   ....[30]....
        /*212c*/ 	.word	0x0001ba60
        /*2130*/ 	.word	0x00000003
        /*2134*/ 	.word	0x00000000
        /*2138*/ 	.short	0x010a
        /*213a*/ 	.byte	0x3f
	.zero		1


	//   ....[31]....
        /*213c*/ 	.word	0x0001bab0
        /*2140*/ 	.word	0x00000003
        /*2144*/ 	.word	0x00000000
        /*2148*/ 	.short	0x010a
        /*214a*/ 	.byte	0x3f
	.zero		1


	//----- nvinfo : EIATTR_NUM_MBARRIERS
	.align		4
.L_37:
        /*214c*/ 	.byte	0x03, 0x38
        /*214e*/ 	.short	0x000c


	//----- nvinfo : EIATTR_EXIT_INSTR_OFFSETS
	.align		4
        /*2150*/ 	.byte	0x04, 0x1c
        /*2152*/ 	.short	(.L_39 - .L_38)


	//   ....[0]....
.L_38:
        /*2154*/ 	.word	0x00000740


	//   ....[1]....
        /*2158*/ 	.word	0x000010b0


	//   ....[2]....
        /*215c*/ 	.word	0x00019f40


	//   ....[3]....
        /*2160*/ 	.word	0x0001a650


	//   ....[4]....
        /*2164*/ 	.word	0x0001b7c0


	//----- nvinfo : EIATTR_MAX_THREADS
	.align		4
.L_39:
        /*2168*/ 	.byte	0x04, 0x05
        /*216a*/ 	.short	(.L_41 - .L_40)
.L_40:
        /*216c*/ 	.word	0x00000180
        /*2170*/ 	.word	0x00000001
        /*2174*/ 	.word	0x00000001


	//----- nvinfo : EIATTR_CRS_STACK_SIZE
	.align		4
.L_41:
        /*2178*/ 	.byte	0x04, 0x1e
        /*217a*/ 	.short	(.L_43 - .L_42)
.L_42:
        /*217c*/ 	.word	0x00000000


	//----- nvinfo : EIATTR_CBANK_PARAM_SIZE
	.align		4
.L_43:
        /*2180*/ 	.byte	0x03, 0x19
        /*2182*/ 	.short	0x0470


	//----- nvinfo : EIATTR_PARAM_CBANK
	.align		4
        /*2184*/ 	.byte	0x04, 0x0a
        /*2186*/ 	.short	(.L_45 - .L_44)
	.align		4
.L_44:
        /*2188*/ 	.word	index@(.nv.constant0._ZN7cutlass13device_kernelINS_4gemm6kernel13GemmUniversalIN4cute5tupleIJiiiiEEENS1_10collective13CollectiveMmaINS1_34MainloopSm90TmaGmmaWarpSpecializedILi5ENS5_IJNS4_1CILi1EEESB_SB_EEENS1_35KernelTmaWarpSpecializedCooperativeEEENS5_IJNSA_ILi512EEENSA_ILi160EEENSA_ILi64EEEEEEaNS5_IJlSB_lEEEaSJ_NS4_8TiledMMAINS4_8MMA_AtomIJNS4_4SM904GMMA26MMA_64x32x32_S32S8S8_SS_TNEEEENS4_6LayoutINS5_IJNSA_ILi2EEESB_SB_EEENS5_IJSB_NSA_ILi0EEEST_EEEEENS5_IJNS4_10UnderscoreESW_SW_EEEEENS4_13SM90_TMA_LOADENS4_14ComposedLayoutINS4_7SwizzleILi2ELi4ELi3EEENS4_18smem_ptr_flag_bitsILi8EEENSQ_INS5_IJNSA_ILi8EEESH_EEENS5_IJSH_SB_EEEEEEEvNS4_8identityESZ_S19_vS1A_EENS_8epilogue10collective6detail29Sm90TmaWarpSpecializedAdapterINS1D_15DefaultEpilogueIaSJ_SJ_NS1C_6thread17LinearCombinationIaLi1EiiLNS1H_9ScaleType4KindE0ELNS_15FloatRoundStyleE2EaEENS1_15EpilogueDefaultEEEEEvvEEEEvNT_6ParamsE)
        /*218c*/ 	.short	0x0210
        /*218e*/ 	.short	0x0470


	//----- nvinfo : EIATTR_SW_WAR
	.align		4
.L_45:
        /*2190*/ 	.byte	0x04, 0x36
        /*2192*/ 	.short	(.L_47 - .L_46)
.L_46:
        /*2194*/ 	.word	0x00000008
.L_47:


//--------------------- .nv.callgraph             --------------------------
	.section	.nv.callgraph,"",@"SHT_CUDA_CALLGRAPH"
	.align	4
	.sectionentsize	8
	.align		4
        /*0000*/ 	.word	0x00000000
	.align		4
        /*0004*/ 	.word	0xffffffff
	.align		4
        /*0008*/ 	.word	index@(_ZN7cutlass13device_kernelINS_4gemm6kernel13GemmUniversalIN4cute5tupleIJiiiiEEENS1_10collective13CollectiveMmaINS1_34MainloopSm90TmaGmmaWarpSpecializedILi5ENS5_IJNS4_1CILi1EEESB_SB_EEENS1_35KernelTmaWarpSpecializedCooperativeEEENS5_IJNSA_ILi512EEENSA_ILi160EEENSA_ILi64EEEEEEaNS5_IJlSB_lEEEaSJ_NS4_8TiledMMAINS4_8MMA_AtomIJNS4_4SM904GMMA26MMA_64x32x32_S32S8S8_SS_TNEEEENS4_6LayoutINS5_IJNSA_ILi2EEESB_SB_EEENS5_IJSB_NSA_ILi0EEEST_EEEEENS5_IJNS4_10UnderscoreESW_SW_EEEEENS4_13SM90_TMA_LOADENS4_14ComposedLayoutINS4_7SwizzleILi2ELi4ELi3EEENS4_18smem_ptr_flag_bitsILi8EEENSQ_INS5_IJNSA_ILi8EEESH_EEENS5_IJSH_SB_EEEEEEEvNS4_8identityESZ_S19_vS1A_EENS_8epilogue10collective6detail29Sm90TmaWarpSpecializedAdapterINS1D_15DefaultEpilogueIaSJ_SJ_NS1C_6thread17LinearCombinationIaLi1EiiLNS1H_9ScaleType4KindE0ELNS_15FloatRoundStyleE2EaEENS1_15EpilogueDefaultEEEEEvvEEEEvNT_6ParamsE)
	.align		4
        /*000c*/ 	.word	index@(__assertfail)
	.align		4
        /*0010*/ 	.word	0x00000000
	.align		4
        /*0014*/ 	.word	0xfffffffe
	.align		4
        /*0018*/ 	.word	0x00000000
	.align		4
        /*001c*/ 	.word	0xfffffffd
	.align		4
        /*0020*/ 	.word	0x00000000
	.align		4
        /*0024*/ 	.word	0xfffffffc


//--------------------- .nv.constant4             --------------------------
	.section	.nv.constant4,"a",@progbits
	.align	8
	.align		8
.nv.constant4:
        /*0000*/ 	.dword	__assertfail
	.align		8
        /*0008*/ 	.dword	__unnamed_1
	.align		8
        /*0010*/ 	.dword	_ZN40_INTERNAL_5e44ae1b_4_k_cu_8b12db18_125004cuda3std3__45__cpo5beginE
	.align		8
        /*0018*/ 	.dword	_ZN40_INTERNAL_5e44ae1b_4_k_cu_8b12db18_125004cuda3std3__45__cpo3endE
	.align		8
        /*0020*/ 	.dword	_ZN40_INTERNAL_5e44ae1b_4_k_cu_8b12db18_125004cuda3std3__45__cpo6cbeginE
	.align		8
        /*0028*/ 	.dword	_ZN40_INTERNAL_5e44ae1b_4_k_cu_8b12db18_125004cuda3std3__45__cpo4cendE
	.align		8
        /*0030*/ 	.dword	_ZN40_INTERNAL_5e44ae1b_4_k_cu_8b12db18_125004cuda3std3__442_GLOBAL__N__5e44ae1b_4_k_cu_8b12db18_125006ignoreE
	.align		8
        /*0038*/ 	.dword	_ZN40_INTERNAL_5e44ae1b_4_k_cu_8b12db18_125004cuda3std3__419piecewise_constructE
	.align		8
        /*0040*/ 	.dword	_ZN40_INTERNAL_5e44ae1b_4_k_cu_8b12db18_125004cuda3std3__48in_placeE
	.align		8
        /*0048*/ 	.dword	_ZN40_INTERNAL_5e44ae1b_4_k_cu_8b12db18_125004cuda3std6ranges3__45__cpo4swapE
	.align		8
        /*0050*/ 	.dword	_ZN40_INTERNAL_5e44ae1b_4_k_cu_8b12db18_125004cuda3std6ranges3__45__cpo9iter_moveE
	.align		8
        /*0058*/ 	.dword	_ZN40_INTERNAL_5e44ae1b_4_k_cu_8b12db18_125004cute7productE
	.align		8
        /*0060*/ 	.dword	_ZN40_INTERNAL_5e44ae1b_4_k_cu_8b12db18_125004cute1_E
	.align		8
        /*0068*/ 	.dword	$str$22
	.align		8
        /*0070*/ 	.dword	$str$23


//--------------------- .text._ZN7cutlass13device_kernelINS_4gemm6kernel13GemmUniversalIN4cute5tupleIJiiiiEEENS1_10collective13CollectiveMmaINS1_34MainloopSm90TmaGmmaWarpSpecializedILi5ENS5_IJNS4_1CILi1EEESB_SB_EEENS1_35KernelTmaWarpSpecializedCooperativeEEENS5_IJNSA_ILi512EEENSA_ILi160EEENSA_ILi64EEEEEEaNS5_IJlSB_lEEEaSJ_NS4_8TiledMMAINS4_8MMA_AtomIJNS4_4SM904GMMA26MMA_64x32x32_S32S8S8_SS_TNEEEENS4_6LayoutINS5_IJNSA_ILi2EEESB_SB_EEENS5_IJSB_NSA_ILi0EEEST_EEEEENS5_IJNS4_10UnderscoreESW_SW_EEEEENS4_13SM90_TMA_LOADENS4_14ComposedLayoutINS4_7SwizzleILi2ELi4ELi3EEENS4_18smem_ptr_flag_bitsILi8EEENSQ_INS5_IJNSA_ILi8EEESH_EEENS5_IJSH_SB_EEEEEEEvNS4_8identityESZ_S19_vS1A_EENS_8epilogue10collective6detail29Sm90TmaWarpSpecializedAdapterINS1D_15DefaultEpilogueIaSJ_SJ_NS1C_6thread17LinearCombinationIaLi1EiiLNS1H_9ScaleType4KindE0ELNS_15FloatRoundStyleE2EaEENS1_15EpilogueDefaultEEEEEvvEEEEvNT_6ParamsE --------------------------
	.section	.text._ZN7cutlass13device_kernelINS_4gemm6kernel13GemmUniversalIN4cute5tupleIJiiiiEEENS1_10collective13CollectiveMmaINS1_34MainloopSm90TmaGmmaWarpSpecializedILi5ENS5_IJNS4_1CILi1EEESB_SB_EEENS1_35KernelTmaWarpSpecializedCooperativeEEENS5_IJNSA_ILi512EEENSA_ILi160EEENSA_ILi64EEEEEEaNS5_IJlSB_lEEEaSJ_NS4_8TiledMMAINS4_8MMA_AtomIJNS4_4SM904GMMA26MMA_64x32x32_S32S8S8_SS_TNEEEENS4_6LayoutINS5_IJNSA_ILi2EEESB_SB_EEENS5_IJSB_NSA_ILi0EEEST_EEEEENS5_IJNS4_10UnderscoreESW_SW_EEEEENS4_13SM90_TMA_LOADENS4_14ComposedLayoutINS4_7SwizzleILi2ELi4ELi3EEENS4_18smem_ptr_flag_bitsILi8EEENSQ_INS5_IJNSA_ILi8EEESH_EEENS5_IJSH_SB_EEEEEEEvNS4_8identityESZ_S19_vS1A_EENS_8epilogue10collective6detail29Sm90TmaWarpSpecializedAdapterINS1D_15DefaultEpilogueIaSJ_SJ_NS1C_6thread17LinearCombinationIaLi1EiiLNS1H_9ScaleType4KindE0ELNS_15FloatRoundStyleE2EaEENS1_15EpilogueDefaultEEEEEvvEEEEvNT_6ParamsE,"ax",@progbits
	.align	128
.text._ZN7cutlass13device_kernelINS_4gemm6kernel13GemmUniversalIN4cute5tupleIJiiiiEEENS1_10collective13CollectiveMmaINS1_34MainloopSm90TmaGmmaWarpSpecializedILi5ENS5_IJNS4_1CILi1EEESB_SB_EEENS1_35KernelTmaWarpSpecializedCooperativeEEENS5_IJNSA_ILi512EEENSA_ILi160EEENSA_ILi64EEEEEEaNS5_IJlSB_lEEEaSJ_NS4_8TiledMMAINS4_8MMA_AtomIJNS4_4SM904GMMA26MMA_64x32x32_S32S8S8_SS_TNEEEENS4_6LayoutINS5_IJNSA_ILi2EEESB_SB_EEENS5_IJSB_NSA_ILi0EEEST_EEEEENS5_IJNS4_10UnderscoreESW_SW_EEEEENS4_13SM90_TMA_LOADENS4_14ComposedLayoutINS4_7SwizzleILi2ELi4ELi3EEENS4_18smem_ptr_flag_bitsILi8EEENSQ_INS5_IJNSA_ILi8EEESH_EEENS5_IJSH_SB_EEEEEEEvNS4_8identityESZ_S19_vS1A_EENS_8epilogue10collective6detail29Sm90TmaWarpSpecializedAdapterINS1D_15DefaultEpilogueIaSJ_SJ_NS1C_6thread17LinearCombinationIaLi1EiiLNS1H_9ScaleType4KindE0ELNS_15FloatRoundStyleE2EaEENS1_15EpilogueDefaultEEEEEvvEEEEvNT_6ParamsE:
        .type           _ZN7cutlass13device_kernelINS_4gemm6kernel13GemmUniversalIN4cute5tupleIJiiiiEEENS1_10collective13CollectiveMmaINS1_34MainloopSm90TmaGmmaWarpSpecializedILi5ENS5_IJNS4_1CILi1EEESB_SB_EEENS1_35KernelTmaWarpSpecializedCooperativeEEENS5_IJNSA_ILi512EEENSA_ILi160EEENSA_ILi64EEEEEEaNS5_IJlSB_lEEEaSJ_NS4_8TiledMMAINS4_8MMA_AtomIJNS4_4SM904GMMA26MMA_64x32x32_S32S8S8_SS_TNEEEENS4_6LayoutINS5_IJNSA_ILi2EEESB_SB_EEENS5_IJSB_NSA_ILi0EEEST_EEEEENS5_IJNS4_10UnderscoreESW_SW_EEEEENS4_13SM90_TMA_LOADENS4_14ComposedLayoutINS4_7SwizzleILi2ELi4ELi3EEENS4_18smem_ptr_flag_bitsILi8EEENSQ_INS5_IJNSA_ILi8EEESH_EEENS5_IJSH_SB_EEEEEEEvNS4_8identityESZ_S19_vS1A_EENS_8epilogue10collective6detail29Sm90TmaWarpSpecializedAdapterINS1D_15DefaultEpilogueIaSJ_SJ_NS1C_6thread17LinearCombinationIaLi1EiiLNS1H_9ScaleType4KindE0ELNS_15FloatRoundStyleE2EaEENS1_15EpilogueDefaultEEEEEvvEEEEvNT_6ParamsE,@function
        .size           _ZN7cutlass13device_kernelINS_4gemm6kernel13GemmUniversalIN4cute5tupleIJiiiiEEENS1_10collective13CollectiveMmaINS1_34MainloopSm90TmaGmmaWarpSpecializedILi5ENS5_IJNS4_1CILi1EEESB_SB_EEENS1_35KernelTmaWarpSpecializedCooperativeEEENS5_IJNSA_ILi512EEENSA_ILi160EEENSA_ILi64EEEEEEaNS5_IJlSB_lEEEaSJ_NS4_8TiledMMAINS4_8MMA_AtomIJNS4_4SM904GMMA26MMA_64x32x32_S32S8S8_SS_TNEEEENS4_6LayoutINS5_IJNSA_ILi2EEESB_SB_EEENS5_IJSB_NSA_ILi0EEEST_EEEEENS5_IJNS4_10UnderscoreESW_SW_EEEEENS4_13SM90_TMA_LOADENS4_14ComposedLayoutINS4_7SwizzleILi2ELi4ELi3EEENS4_18smem_ptr_flag_bitsILi8EEENSQ_INS5_IJNSA_ILi8EEESH_EEENS5_IJSH_SB_EEEEEEEvNS4_8identityESZ_S19_vS1A_EENS_8epilogue10collective6detail29Sm90TmaWarpSpecializedAdapterINS1D_15DefaultEpilogueIaSJ_SJ_NS1C_6thread17LinearCombinationIaLi1EiiLNS1H_9ScaleType4KindE0ELNS_15FloatRoundStyleE2EaEENS1_15EpilogueDefaultEEEEEvvEEEEvNT_6ParamsE,(.L_x_234 - _ZN7cutlass13device_kernelINS_4gemm6kernel13GemmUniversalIN4cute5tupleIJiiiiEEENS1_10collective13CollectiveMmaINS1_34MainloopSm90TmaGmmaWarpSpecializedILi5ENS5_IJNS4_1CILi1EEESB_SB_EEENS1_35KernelTmaWarpSpecializedCooperativeEEENS5_IJNSA_ILi512EEENSA_ILi160EEENSA_ILi64EEEEEEaNS5_IJlSB_lEEEaSJ_NS4_8TiledMMAINS4_8MMA_AtomIJNS4_4SM904GMMA26MMA_64x32x32_S32S8S8_SS_TNEEEENS4_6LayoutINS5_IJNSA_ILi2EEESB_SB_EEENS5_IJSB_NSA_ILi0EEEST_EEEEENS5_IJNS4_10UnderscoreESW_SW_EEEEENS4_13SM90_TMA_LOADENS4_14ComposedLayoutINS4_7SwizzleILi2ELi4ELi3EEENS4_18smem_ptr_flag_bitsILi8EEENSQ_INS5_IJNSA_ILi8EEESH_EEENS5_IJSH_SB_EEEEEEEvNS4_8identityESZ_S19_vS1A_EENS_8epilogue10collective6detail29Sm90TmaWarpSpecializedAdapterINS1D_15DefaultEpilogueIaSJ_SJ_NS1C_6thread17LinearCombinationIaLi1EiiLNS1H_9ScaleType4KindE0ELNS_15FloatRoundStyleE2EaEENS1_15EpilogueDefaultEEEEEvvEEEEvNT_6ParamsE)
        .other          _ZN7cutlass13device_kernelINS_4gemm6kernel13GemmUniversalIN4cute5tupleIJiiiiEEENS1_10collective13CollectiveMmaINS1_34MainloopSm90TmaGmmaWarpSpecializedILi5ENS5_IJNS4_1CILi1EEESB_SB_EEENS1_35KernelTmaWarpSpecializedCooperativeEEENS5_IJNSA_ILi512EEENSA_ILi160EEENSA_ILi64EEEEEEaNS5_IJlSB_lEEEaSJ_NS4_8TiledMMAINS4_8MMA_AtomIJNS4_4SM904GMMA26MMA_64x32x32_S32S8S8_SS_TNEEEENS4_6LayoutINS5_IJNSA_ILi2EEESB_SB_EEENS5_IJSB_NSA_ILi0EEEST_EEEEENS5_IJNS4_10UnderscoreESW_SW_EEEEENS4_13SM90_TMA_LOADENS4_14ComposedLayoutINS4_7SwizzleILi2ELi4ELi3EEENS4_18smem_ptr_flag_bitsILi8EEENSQ_INS5_IJNSA_ILi8EEESH_EEENS5_IJSH_SB_EEEEEEEvNS4_8identityESZ_S19_vS1A_EENS_8epilogue10collective6detail29Sm90TmaWarpSpecializedAdapterINS1D_15DefaultEpilogueIaSJ_SJ_NS1C_6thread17LinearCombinationIaLi1EiiLNS1H_9ScaleType4KindE0ELNS_15FloatRoundStyleE2EaEENS1_15EpilogueDefaultEEEEEvvEEEEvNT_6ParamsE,@"STO_CUDA_ENTRY STV_DEFAULT"
_ZN7cutlass13device_kernelINS_4gemm6kernel13GemmUniversalIN4cute5tupleIJiiiiEEENS1_10collective13CollectiveMmaINS1_34MainloopSm90TmaGmmaWarpSpecializedILi5ENS5_IJNS4_1CILi1EEESB_SB_EEENS1_35KernelTmaWarpSpecializedCooperativeEEENS5_IJNSA_ILi512EEENSA_ILi160EEENSA_ILi64EEEEEEaNS5_IJlSB_lEEEaSJ_NS4_8TiledMMAINS4_8MMA_AtomIJNS4_4SM904GMMA26MMA_64x32x32_S32S8S8_SS_TNEEEENS4_6LayoutINS5_IJNSA_ILi2EEESB_SB_EEENS5_IJSB_NSA_ILi0EEEST_EEEEENS5_IJNS4_10UnderscoreESW_SW_EEEEENS4_13SM90_TMA_LOADENS4_14ComposedLayoutINS4_7SwizzleILi2ELi4ELi3EEENS4_18smem_ptr_flag_bitsILi8EEENSQ_INS5_IJNSA_ILi8EEESH_EEENS5_IJSH_SB_EEEEEEEvNS4_8identityESZ_S19_vS1A_EENS_8epilogue10collective6detail29Sm90TmaWarpSpecializedAdapterINS1D_15DefaultEpilogueIaSJ_SJ_NS1C_6thread17LinearCombinationIaLi1EiiLNS1H_9ScaleType4KindE0ELNS_15FloatRoundStyleE2EaEENS1_15EpilogueDefaultEEEEEvvEEEEvNT_6ParamsE:
[----:B------:R-:W0:Y:S02]  /*0000*/  LDC R1, c[0x0][0x28] ;  /* 0x00000a00ff017b82 */ /* 0x000e240000000800 */
[----:B0-----:R-:W-:Y:S01]  /*0010*/  VIADD R1, R1, 0xfffffbb8 ;  /* 0xfffffbb801017836 */ /* 0x001fe20000000000 */
[----:B------:R-:W0:Y:S01]  /*0020*/  S2R R2, SR_TID.X ;  /* 0x0000000000027919 */ /* 0x000e220000002100 */
[----:B------:R-:W-:Y:S01]  /*0030*/  ELECT P0, URZ, PT ;  /* 0x00000000003f782f */ /* 0x000fe20003800000 */
[----:B------:R-:W-:Y:S01]  /*0040*/  BSSY B0, `(.L_x_0) ;  /* 0x0000015000007945 */ /* 0x000fe20003800000 */
[--C-:B0-----:R-:W-:Y:S02]  /*0050*/  SHF.R.U32.HI R0, RZ, 0x5, R2.reuse ;  /* 0x00000005ff007819 */ /* 0x101fe40000011602 */
[----:B------:R-:W-:-:S03]  /*0060*/  SHF.R.U32.HI R2, RZ, 0x7, R2 ;  /* 0x00000007ff027819 */ /* 0x000fc60000011602 */
[----:B------:R-:W0:Y:S04]  /*0070*/  SHFL.IDX PT, R3, R0, RZ, 0x1f ;  /* 0x00001fff00037589 */ /* 0x000e2800000e0000 */
[----:B------:R-:W1:Y:S01]  /*0080*/  SHFL.IDX PT, R2, R2, RZ, 0x1f ;  /* 0x00001fff02027589 */ /* 0x000e6200000e0000 */
[----:B0-----:R-:W-:Y:S02]  /*0090*/  R2UR UR10, R3 ;  /* 0x00000000030a72ca */ /* 0x001fe400000e0000 */
[----:B-1----:R-:W-:-:S11]  /*00a0*/  R2UR UR5, R2 ;  /* 0x00000000020572ca */ /* 0x002fd600000e0000 */
[----:B------:R-:W-:Y:S02]  /*00b0*/  USHF.R.S32.HI UR4, URZ, 0x1f, UR10 ;  /* 0x0000001f3f047899 */ /* 0x000fe4000801140a */
[----:B------:R-:W-:Y:S02]  /*00c0*/  ISETP.NE.OR P0, PT, RZ, UR10, !P0 ;  /* 0x0000000aff007c0c */ /* 0x000fe4000c705670 */
[----:B------:R-:W-:-:S04]  /*00d0*/  ULEA.HI UR4, UR4, UR10, URZ, 0x2 ;  /* 0x0000000a04047291 */ /* 0x000fc8000f8f103f */
[----:B------:R-:W-:-:S04]  /*00e0*/  ULOP3.LUT UR4, UR4, 0xfffffffc, URZ, 0xc0, !UPT ;  /* 0xfffffffc04047892 */ /* 0x000fc8000f8ec03f */
[----:B------:R-:W-:-:S03]  /*00f0*/  UIADD3 UR10, UR10, -UR4, URZ ;  /* 0x800000040a0a7290 */ /* 0x000fc6000fffe03f */
[----:B------:R-:W-:Y:S09]  /*0100*/  @P0 BRA `(.L_x_1) ;  /* 0x0000000000200947 */ /* 0x000ff20003800000 */
[----:B------:R-:W-:Y:S02]  /*0110*/  ULDC.64 UR6, c[0x0][0x198] ;  /* 0x0000660000067ab9 */ /* 0x000fe40000000a00 */
[----:B------:R-:W-:Y:S02]  /*0120*/  UIADD3 UR8, UP0, UR6, 0xf0, URZ ;  /* 0x000000f006087890 */ /* 0x000fe4000ff1e03f */
[----:B------:R-:W-:Y:S02]  /*0130*/  UIADD3 UR6, UP1, UR6, 0x1f0, URZ ;  /* 0x000001f006067890 */ /* 0x000fe4000ff3e03f */
[----:B------:R-:W-:Y:S02]  /*0140*/  UIADD3.X UR9, URZ, UR7, URZ, UP0, !UPT ;  /* 0x000000073f097290 */ /* 0x000fe400087fe43f */
[----:B------:R-:W-:-:S07]  /*0150*/  UIADD3.X UR7, URZ, UR7, URZ, UP1, !UPT ;  /* 0x000000073f077290 */ /* 0x000fce0008ffe43f */
[----:B------:R0:W-:Y:S02]  /*0160*/  UTMACCTL.PF [UR8] ;  /* 0x00000000080079b9 */ /* 0x0001e40008040000 */
[----:B------:R0:W-:Y:S02]  /*0170*/  UTMACCTL.PF [UR6] ;  /* 0x00000000060079b9 */ /* 0x0001e40008040000 */
[----:B0-----:R-:W-:Y:S01]  /*0180*/  NOP ;  /* 0x0000000000007918 */ /* 0x001fe20000000000 */
.L_x_1:
[----:B------:R-:W-:Y:S05]  /*0190*/  BSYNC B0 ;  /* 0x0000000000007941 */ /* 0x000fea0003800000 */
.L_x_0:
[----:B------:R-:W0:Y:S01]  /*01a0*/  SHFL.IDX PT, R2, R0, RZ, 0x1f ;  /* 0x00001fff00027589 */ /* 0x000e2200000e0000 */
[----:B------:R-:W-:Y:S01]  /*01b0*/  UISETP.NE.AND UP0, UPT, UR10, 0x3, UPT ;  /* 0x000000030a00788c */ /* 0x000fe2000bf05270 */
[----:B------:R-:W-:Y:S01]  /*01c0*/  ISETP.NE.AND P1, PT, RZ, UR5, PT ;  /* 0x00000005ff007c0c */ /* 0x000fe2000bf25270 */
[----:B------:R-:W-:Y:S02]  /*01d0*/  UIADD3 UR18, UR5, -0x1, URZ ;  /* 0xffffffff05127890 */ /* 0x000fe4000fffe03f */
[----:B------:R-:W-:Y:S02]  /*01e0*/  UISETP.EQ.OR UP0, UPT, UR10, URZ, !UP0 ;  /* 0x0000003f0a00728c */ /* 0x000fe4000c702670 */
[----:B------:R-:W-:Y:S02]  /*01f0*/  UISETP.GE.U32.AND UP1, UPT, UR18, 0x2, UPT ;  /* 0x000000021200788c */ /* 0x000fe4000bf26070 */
[----:B------:R-:W-:-:S04]  /*0200*/  UISETP.EQ.AND UP0, UPT, UR5, URZ, UP0 ;  /* 0x0000003f0500728c */ /* 0x000fc80008702270 */
[----:B------:R-:W-:-:S04]  /*0210*/  USEL UR36, URZ, 0x1, !UP0 ;  /* 0x000000013f247887 */ /* 0x000fc8000c000000 */
[----:B------:R-:W-:Y:S01]  /*0220*/  USEL UR36, UR36, 0x2, UP1 ;  /* 0x0000000224247887 */ /* 0x000fe20008800000 */
[----:B0-----:R-:W-:-:S13]  /*0230*/  ISETP.NE.AND P0, PT, R2, RZ, PT ;  /* 0x000000ff0200720c */ /* 0x001fda0003f05270 */
[----:B------:R-:W-:Y:S05]  /*0240*/  @P0 BRA `(.L_x_2) ;  /* 0x0000000000600947 */ /* 0x000fea0003800000 */
[----:B------:R-:W0:Y:S01]  /*0250*/  S2UR UR8, SR_CgaCtaId ;  /* 0x00000000000879c3 */ /* 0x000e220000008800 */
[----:B------:R-:W-:Y:S01]  /*0260*/  UMOV UR4, 0x400 ;  /* 0x0000040000047882 */ /* 0x000fe20000000000 */
[----:B------:R-:W-:Y:S01]  /*0270*/  UMOV UR5, 0x1 ;  /* 0x0000000100057882 */ /* 0x000fe20000000000 */
[----:B------:R-:W-:Y:S01]  /*0280*/  UMOV UR6, 0x100 ;  /* 0x0000010000067882 */ /* 0x000fe20000000000 */
[----:B------:R-:W-:Y:S01]  /*0290*/  ELECT P0, URZ, PT ;  /* 0x00000000003f782f */ /* 0x000fe20003800000 */
[----:B------:R-:W-:-:S04]  /*02a0*/  UIADD3 UR6, -UR6, 0x100000, URZ ;  /* 0x0010000006067890 */ /* 0x000fc8000fffe13f */
[----:B------:R-:W-:Y:S02]  /*02b0*/  USHF.L.U32 UR7, UR6, 0xb, URZ ;  /* 0x0000000b06077899 */ /* 0x000fe4000800063f */
[----:B------:R-:W-:Y:S02]  /*02c0*/  USHF.L.U32 UR6, UR6, 0x1, URZ ;  /* 0x0000000106067899 */ /* 0x000fe4000800063f */
[----:B0-----:R-:W-:Y:S02]  /*02d0*/  ULEA UR8, UR8, UR4, 0x18 ;  /* 0x0000000408087291 */ /* 0x001fe4000f8ec03f */
[----:B------:R-:W-:-:S04]  /*02e0*/  UIADD3 UR4, -UR5, 0x100000, URZ ;  /* 0x0010000005047890 */ /* 0x000fc8000fffe13f */
[----:B------:R-:W-:Y:S02]  /*02f0*/  USHF.L.U32 UR5, UR4, 0xb, URZ ;  /* 0x0000000b04057899 */ /* 0x000fe4000800063f */
[----:B------:R-:W-:Y:S01]  /*0300*/  USHF.L.U32 UR4, UR4, 0x1, URZ ;  /* 0x0000000104047899 */ /* 0x000fe2000800063f */
[----:B------:R-:W0:Y:S11]  /*0310*/  FENCE.VIEW.ASYNC.S ;  /* 0x00000000000073c6 */ /* 0x000e360000000000 */
[----:B0-----:R0:W1:Y:S01]  /*0320*/  SYNCS.EXCH.64 URZ, [UR8], UR4 ;  /* 0x00000004083f75b2 */ /* 0x0010620008000100 */
[----:B------:R0:W2:Y:S01]  /*0330*/  SYNCS.EXCH.64 URZ, [UR8+0x28], UR6 ;  /* 0x00002806083f75b2 */ /* 0x0000a20008000100 */
[----:B------:R0:W3:Y:S01]  /*0340*/  SYNCS.EXCH.64 URZ, [UR8+0x8], UR4 ;  /* 0x00000804083f75b2 */ /* 0x0000e20008000100 */
[----:B------:R0:W4:Y:S01]  /*0350*/  SYNCS.EXCH.64 URZ, [UR8+0x30], UR6 ;  /* 0x00003006083f75b2 */ /* 0x0001220008000100 */
[----:B------:R0:W0:Y:S01]  /*0360*/  SYNCS.EXCH.64 URZ, [UR8+0x10], UR4 ;  /* 0x00001004083f75b2 */ /* 0x0000220008000100 */
[----:B------:R0:W0:Y:S01]  /*0370*/  SYNCS.EXCH.64 URZ, [UR8+0x38], UR6 ;  /* 0x00003806083f75b2 */ /* 0x0000220008000100 */
[----:B------:R0:W0:Y:S01]  /*0380*/  SYNCS.EXCH.64 URZ, [UR8+0x18], UR4 ;  /* 0x00001804083f75b2 */ /* 0x0000220008000100 */
[----:B------:R0:W0:Y:S01]  /*0390*/  SYNCS.EXCH.64 URZ, [UR8+0x40], UR6 ;  /* 0x00004006083f75b2 */ /* 0x0000220008000100 */
[----:B------:R0:W0:Y:S01]  /*03a0*/  SYNCS.EXCH.64 URZ, [UR8+0x20], UR4 ;  /* 0x00002004083f75b2 */ /* 0x0000220008000100 */
[----:B------:R0:W0:Y:S01]  /*03b0*/  SYNCS.EXCH.64 URZ, [UR8+0x48], UR6 ;  /* 0x00004806083f75b2 */ /* 0x0000220008000100 */
[----:B------:R-:W-:Y:S01]  /*03c0*/  NOP ;  /* 0x0000000000007918 */ /* 0x000fe20000000000 */
.L_x_2:
[----:B------:R-:W5:Y:S01]  /*03d0*/  SHFL.IDX PT, R0, R0, RZ, 0x1f ;  /* 0x00001fff00007589 */ /* 0x000f6200000e0000 */
[----:B------:R-:W-:Y:S01]  /*03e0*/  ELECT P0, URZ, PT ;  /* 0x00000000003f782f */ /* 0x000fe20003800000 */
[----:B------:R-:W1:Y:S01]  /*03f0*/  S2UR UR17, SR_CTAID.Y ;  /* 0x00000000001179c3 */ /* 0x000e620000002600 */
[----:B0-----:R-:W-:Y:S01]  /*0400*/  ULDC UR5, c[0x0][0x65c] ;  /* 0x0001970000057ab9 */ /* 0x001fe20000000800 */
[----:B------:R-:W-:Y:S01]  /*0410*/  UMOV UR12, 0x20 ;  /* 0x00000020000c7882 */ /* 0x000fe20000000000 */
[----:B------:R-:W-:Y:S01]  /*0420*/  UISETP.NE.AND UP2, UPT, UR5, 0x1, UPT ;  /* 0x000000010500788c */ /* 0x000fe2000bf45270 */
[----:B------:R-:W-:Y:S01]  /*0430*/  NOP ;  /* 0x0000000000007918 */ /* 0x000fe20000000000 */
[----:B------:R-:W-:Y:S02]  /*0440*/  NOP ;  /* 0x0000000000007918 */ /* 0x000fe40000000000 */
[----:B------:R-:W-:Y:S01]  /*0450*/  UP2UR UR37, UPR, URZ, 0x4 ;  /* 0x000000043f257883 */ /* 0x000fe20008000000 */
[----:B------:R-:W0:Y:S01]  /*0460*/  S2UR UR4, SR_CTAID.X ;  /* 0x00000000000479c3 */ /* 0x000e220000002500 */
[----:B------:R-:W-:-:S02]  /*0470*/  PLOP3.LUT P2, PT, PT, PT, UP2, 0x80, 0x0 ;  /* 0x000000000000781c */ /* 0x000fc40003f4f028 */
[----:B------:R-:W-:Y:S02]  /*0480*/  PLOP3.LUT P4, PT, PT, PT, UP2, 0x80, 0x0 ;  /* 0x000000000000781c */ /* 0x000fe40003f8f028 */
[----:B------:R-:W-:Y:S01]  /*0490*/  PLOP3.LUT P3, PT, PT, PT, UP2, 0x80, 0x0 ;  /* 0x000000000000781c */ /* 0x000fe20003f6f028 */
[----:B------:R-:W-:Y:S01]  /*04a0*/  @UP2 ULDC UR14, c[0x0][0x10] ;  /* 0x00000400000e2ab9 */ /* 0x000fe20000000800 */
[----:B------:R-:W-:Y:S01]  /*04b0*/  @UP2 UMOV UR9, URZ ;  /* 0x0000003f00092c82 */ /* 0x000fe20008000000 */
[----:B------:R-:W-:Y:S01]  /*04c0*/  @!UP2 ULDC UR11, c[0x0][0xc] ;  /* 0x00000300000baab9 */ /* 0x000fe20000000800 */
[----:B-----5:R-:W-:Y:S01]  /*04d0*/  ISETP.NE.OR P0, PT, R0, RZ, !P0 ;  /* 0x000000ff0000720c */ /* 0x020fe20004705670 */
[----:B-1----:R-:W-:Y:S02]  /*04e0*/  @UP2 UMOV UR7, UR17 ;  /* 0x0000001100072c82 */ /* 0x002fe40008000000 */
[----:B------:R-:W-:Y:S01]  /*04f0*/  @UP2 UMOV UR8, UR7 ;  /* 0x0000000700082c82 */ /* 0x000fe20008000000 */
[----:B------:R-:W-:Y:S01]  /*0500*/  @!UP2 UMOV UR7, UR17 ;  /* 0x000000110007ac82 */ /* 0x000fe20008000000 */
[----:B0-----:R-:W-:-:S08]  /*0510*/  @UP2 UIMAD.WIDE.U32 UR14, UR4, UR14, UR8 ;  /* 0x0000000e040e22a5 */ /* 0x001fd0000f8e0008 */
[----:B------:R-:W-:Y:S01]  /*0520*/  VOTEU.ALL UP0, P0 ;  /* 0x00000000003f7886 */ /* 0x000fe20000000000 */
[----:B------:R-:W-:Y:S01]  /*0530*/  VOTEU.ALL UP1, P0 ;  /* 0x00000000003f7886 */ /* 0x000fe20000020000 */
[----:B------:R-:W-:-:S03]  /*0540*/  IMAD.U32 R2, RZ, RZ, UR14 ;  /* 0x0000000eff027e24 */ /* 0x000fc6000f8e00ff */
[----:B------:R-:W0:Y:S01]  /*0550*/  @!UP0 S2UR UR6, SR_CgaCtaId ;  /* 0x00000000000689c3 */ /* 0x000e220000008800 */
[----:B------:R-:W-:Y:S01]  /*0560*/  @!UP0 UMOV UR5, 0x400 ;  /* 0x0000040000058882 */ /* 0x000fe20000000000 */
[----:B------:R-:W-:-:S04]  /*0570*/  @!UP0 UIADD3 UR12, -UR12, 0x100000, URZ ;  /* 0x001000000c0c8890 */ /* 0x000fc8000fffe13f */
[----:B------:R-:W-:Y:S02]  /*0580*/  @!UP0 USHF.L.U32 UR13, UR12, 0xb, URZ ;  /* 0x0000000b0c0d8899 */ /* 0x000fe4000800063f */
[----:B------:R-:W-:Y:S01]  /*0590*/  @!UP0 USHF.L.U32 UR12, UR12, 0x1, URZ ;  /* 0x000000010c0c8899 */ /* 0x000fe2000800063f */
[----:B------:R-:W-:Y:S01]  /*05a0*/  IMAD.U32 R3, RZ, RZ, UR15 ;  /* 0x0000000fff037e24 */ /* 0x000fe2000f8e00ff */
[----:B0-----:R-:W-:Y:S01]  /*05b0*/  @!UP0 ULEA UR16, UR6, UR5, 0x18 ;  /* 0x0000000506108291 */ /* 0x001fe2000f8ec03f */
[----:B------:R-:W-:Y:S01]  /*05c0*/  VOTEU.ALL UP0, P0 ;  /* 0x00000000003f7886 */ /* 0x000fe20000000000 */
[----:B------:R-:W-:Y:S01]  /*05d0*/  PLOP3.LUT P0, PT, PT, PT, UP2, 0x80, 0x0 ;  /* 0x000000000000781c */ /* 0x000fe20003f0f028 */
[----:B------:R-:W-:Y:S01]  /*05e0*/  UMOV UR5, URZ ;  /* 0x0000003f00057c82 */ /* 0x000fe20008000000 */
[----:B------:R-:W-:Y:S01]  /*05f0*/  @UP2 UMOV UR6, URZ ;  /* 0x0000003f00062c82 */ /* 0x000fe20008000000 */
[----:B------:R-:W-:Y:S02]  /*0600*/  @!UP2 UIMAD.WIDE.U32 UR8, UR11, UR7, UR4 ;  /* 0x000000070b08a2a5 */ /* 0x000fe4000f8e0004 */
[----:B------:R-:W-:-:S04]  /*0610*/  @UP2 UIADD3 UR6, UR15, UR6, URZ ;  /* 0x000000060f062290 */ /* 0x000fc8000fffe03f */
[----:B------:R-:W-:Y:S01]  /*0620*/  IMAD.U32 R5, RZ, RZ, UR9 ;  /* 0x00000009ff057e24 */ /* 0x000fe2000f8e00ff */
[----:B------:R-:W0:Y:S02]  /*0630*/  FENCE.VIEW.ASYNC.S ;  /* 0x00000000000073c6 */ /* 0x000e240000000000 */
[----:B0-----:R0:W2:Y:S01]  /*0640*/  @!UP0 SYNCS.EXCH.64 URZ, [UR16+0x60], UR12 ;  /* 0x0000600c103f85b2 */ /* 0x0010a20008000100 */
[----:B------:R-:W-:Y:S02]  /*0650*/  @P2 IMAD.U32 R6, RZ, RZ, UR6 ;  /* 0x00000006ff062e24 */ /* 0x000fe4000f8e00ff */
[----:B------:R-:W-:Y:S02]  /*0660*/  @P0 IMAD.MOV.U32 R7, RZ, RZ, R2 ;  /* 0x000000ffff070224 */ /* 0x000fe400078e0002 */
[----:B------:R-:W-:Y:S02]  /*0670*/  IMAD.U32 R2, RZ, RZ, UR8 ;  /* 0x00000008ff027e24 */ /* 0x000fe4000f8e00ff */
[----:B------:R-:W-:-:S02]  /*0680*/  @!P4 IMAD.MOV.U32 R6, RZ, RZ, R5 ;  /* 0x000000ffff06c224 */ /* 0x000fc400078e0005 */
[----:B------:R-:W-:Y:S02]  /*0690*/  @!P3 IMAD.MOV.U32 R7, RZ, RZ, R2 ;  /* 0x000000ffff07b224 */ /* 0x000fe400078e0002 */
[----:B------:R-:W-:Y:S01]  /*06a0*/  IMAD.U32 R3, RZ, RZ, UR9 ;  /* 0x00000009ff037e24 */ /* 0x000fe2000f8e00ff */
[----:B------:R0:W-:Y:S01]  /*06b0*/  STL [R1+0x1d0], R6 ;  /* 0x0001d00601007387 */ /* 0x0001e20000100800 */
[----:B------:R-:W-:-:S03]  /*06c0*/  IMAD.U32 R4, RZ, RZ, UR8 ;  /* 0x00000008ff047e24 */ /* 0x000fc6000f8e00ff */
[----:B------:R0:W-:Y:S01]  /*06d0*/  STL [R1+0x1d4], R7 ;  /* 0x0001d40701007387 */ /* 0x0001e20000100800 */
[----:B------:R0:W2:Y:S01]  /*06e0*/  @!UP1 SYNCS.EXCH.64 URZ, [UR16+0x68], UR12 ;  /* 0x0000680c103f95b2 */ /* 0x0000a20008000100 */
[----:B------:R-:W-:Y:S01]  /*06f0*/  NOP ;  /* 0x0000000000007918 */ /* 0x000fe20000000000 */
[----:B--234-:R-:W-:Y:S06]  /*0700*/  BAR.SYNC.DEFER_BLOCKING 0x0 ;  /* 0x0000000000007b1d */ /* 0x01cfec0000010000 */
[----:B------:R-:W-:Y:S05]  /*0710*/  @!P1 BRA `(.L_x_3) ;  /* 0x00000198000c9947 */ /* 0x000fea0003800000 */
[----:B------:R-:W-:-:S06]  /*0720*/  UISETP.GT.U32.AND UP0, UPT, UR18, 0x1, UPT ;  /* 0x000000011200788c */ /* 0x000fcc000bf04070 */
[----:B------:R-:W-:-:S13]  /*0730*/  PLOP3.LUT P0, PT, PT, PT, UP0, 0x80, 0x0 ;  /* 0x000000000000781c */ /* 0x000fda0003f0f008 */
[----:B0-----:R-:W-:Y:S05]  /*0740*/  @P0 EXIT ;  /* 0x000000000000094d */ /* 0x001fea0003800000 */
[----:B------:R-:W-:Y:S01]  /*0750*/  ULDC.64 UR8, c[0x0][0x650] ;  /* 0x0001940000087ab9 */ /* 0x000fe20000000a00 */
[----:B------:R-:W-:Y:S01]  /*0760*/  UMOV UR49, 0xffffffff ;  /* 0xffffffff00317882 */ /* 0x000fe20000000000 */
[----:B------:R-:W-:Y:S01]  /*0770*/  ISETP.GE.U32.AND P0, PT, R7, UR8, PT ;  /* 0x0000000807007c0c */ /* 0x000fe2000bf06070 */
[----:B------:R-:W-:Y:S01]  /*0780*/  UMOV UR48, 0xffffffff ;  /* 0xffffffff00307882 */ /* 0x000fe20000000000 */
[----:B------:R-:W-:Y:S01]  /*0790*/  UMOV UR47, 0xffffffff ;  /* 0xffffffff002f7882 */ /* 0x000fe20000000000 */
[----:B------:R-:W-:Y:S02]  /*07a0*/  PRMT R0, RZ, 0x7610, R0 ;  /* 0x00007610ff007816 */ /* 0x000fe40000000000 */
[----:B------:R-:W-:-:S13]  /*07b0*/  ISETP.GE.U32.AND.EX P0, PT, R6, UR9, PT, P0 ;  /* 0x0000000906007c0c */ /* 0x000fda000bf06100 */
[----:B------:R-:W-:Y:S05]  /*07c0*/  @P0 BRA `(.L_x_4) ;  /* 0x0000000400800947 */ /* 0x000fea0003800000 */
[----:B------:R-:W-:Y:S01]  /*07d0*/  I2FP.F32.U32 R0, UR4 ;  /* 0x0000000400007c45 */ /* 0x000fe20008201000 */
[----:B------:R-:W-:Y:S01]  /*07e0*/  ULDC.64 UR16, c[0x0][0x628] ;  /* 0x00018a0000107ab9 */ /* 0x000fe20000000a00 */
[----:B------:R-:W-:Y:S01]  /*07f0*/  ULDC UR6, c[0x0][0x150] ;  /* 0x0000540000067ab9 */ /* 0x000fe20000000800 */
[----:B------:R-:W-:Y:S01]  /*0800*/  ISETP.NE.U32.AND P0, PT, RZ, UR16, PT ;  /* 0x00000010ff007c0c */ /* 0x000fe2000bf05070 */
[----:B------:R-:W-:Y:S01]  /*0810*/  ULDC UR15, c[0x0][0x630] ;  /* 0x00018c00000f7ab9 */ /* 0x000fe20000000800 */
[----:B------:R-:W-:Y:S01]  /*0820*/  FMUL R0, R0, UR6 ;  /* 0x0000000600007c20 */ /* 0x000fe20008400000 */
[----:B------:R-:W-:Y:S01]  /*0830*/  R2UR UR18, R7 ;  /* 0x00000000071272ca */ /* 0x000fe200000e0000 */
[----:B------:R-:W-:Y:S01]  /*0840*/  ULDC UR20, c[0x0][0x154] ;  /* 0x0000550000147ab9 */ /* 0x000fe20000000800 */
[----:B------:R-:W-:Y:S01]  /*0850*/  ISETP.NE.AND.EX P0, PT, RZ, UR17, PT, P0 ;  /* 0x00000011ff007c0c */ /* 0x000fe2000bf05300 */
[----:B------:R0:W1:Y:S01]  /*0860*/  F2I.U32.TRUNC.NTZ R2, R0 ;  /* 0x0000000000027305 */ /* 0x000062000020f000 */
[----:B------:R-:W-:-:S02]  /*0870*/  R2UR UR19, R6 ;  /* 0x00000000061372ca */ /* 0x000fc400000e0000 */
[----:B------:R-:W-:Y:S02]  /*0880*/  R2UR UR8, R7 ;  /* 0x00000000070872ca */ /* 0x000fe400000e0000 */
[----:B------:R-:W-:-:S07]  /*0890*/  R2UR UR9, R6 ;  /* 0x00000000060972ca */ /* 0x000fce00000e0000 */
[----:B0-----:R-:W-:Y:S08]  /*08a0*/  @!P0 BRA `(.L_x_5) ;  /* 0x0000000000308947 */ /* 0x001ff00003800000 */
[----:B------:R-:W-:Y:S01]  /*08b0*/  R2UR UR8, R7 ;  /* 0x00000000070872ca */ /* 0x000fe200000e0000 */
[----:B------:R-:W-:Y:S01]  /*08c0*/  ULDC UR6, c[0x0][0x634] ;  /* 0x00018d0000067ab9 */ /* 0x000fe20000000800 */
[----:B------:R-:W-:-:S11]  /*08d0*/  R2UR UR14, R6 ;  /* 0x00000000060e72ca */ /* 0x000fd600000e0000 */
[----:B------:R-:W-:-:S04]  /*08e0*/  UIADD3 UR6, UP0, UR8, UR6, URZ ;  /* 0x0000000608067290 */ /* 0x000fc8000ff1e03f */
[----:B------:R-:W-:-:S04]  /*08f0*/  UIADD3.X UR14, URZ, UR14, URZ, UP0, !UPT ;  /* 0x0000000e3f0e7290 */ /* 0x000fc800087fe43f */
[----:B------:R-:W-:-:S04]  /*0900*/  UIMAD.WIDE.U32 UR8, UR14, UR16, URZ ;  /* 0x000000100e0872a5 */ /* 0x000fc8000f8e003f */
[----:B------:R-:W-:Y:S02]  /*0910*/  UIMAD.WIDE.U32 UR10, UP0, UR6, UR17, UR8 ;  /* 0x00000011060a72a5 */ /* 0x000fe4000f800008 */
[----:B------:R-:W-:Y:S02]  /*0920*/  UIMAD.WIDE.U32 UR8, UR6, UR16, URZ ;  /* 0x00000010060872a5 */ /* 0x000fe4000f8e003f */
[----:B------:R-:W-:Y:S02]  /*0930*/  UIADD3.X UR13, URZ, URZ, URZ, UP0, !UPT ;  /* 0x0000003f3f0d7290 */ /* 0x000fe400087fe43f */
[----:B------:R-:W-:Y:S01]  /*0940*/  UIADD3 URZ, UP0, UR9, UR10, URZ ;  /* 0x0000000a093f7290 */ /* 0x000fe2000ff1e03f */
[----:B------:R-:W-:-:S03]  /*0950*/  UMOV UR12, UR11 ;  /* 0x0000000b000c7c82 */ /* 0x000fc60008000000 */
[----:B------:R-:W-:-:S12]  /*0960*/  UIMAD.WIDE.U32.X UR8, UR14, UR17, UR12, UP0 ;  /* 0x000000110e0872a5 */ /* 0x000fd800080e040c */
.L_x_5:
[----:B------:R-:W-:Y:S01]  /*0970*/  USHF.R.U64 UR47, UR8, UR15, UR9 ;  /* 0x0000000f082f7299 */ /* 0x000fe20008001209 */
[----:B------:R-:W-:Y:S01]  /*0980*/  I2FP.F32.U32 R0, UR7 ;  /* 0x0000000700007c45 */ /* 0x000fe20008201000 */
[----:B------:R-:W-:Y:S01]  /*0990*/  USHF.R.U32.HI UR5, URZ, UR15, UR9 ;  /* 0x0000000f3f057299 */ /* 0x000fe20008011609 */
[----:B-1----:R-:W-:Y:S01]  /*09a0*/  R2UR UR12, R2 ;  /* 0x00000000020c72ca */ /* 0x002fe200000e0000 */
[----:B------:R-:W-:Y:S02]  /*09b0*/  UIADD3 UR6, UP0, URZ, -UR47, URZ ;  /* 0x8000002f3f067290 */ /* 0x000fe4000ff1e03f */
[----:B------:R-:W-:Y:S01]  /*09c0*/  FMUL R0, R0, UR20 ;  /* 0x0000001400007c20 */ /* 0x000fe20008400000 */
[----:B------:R-:W-:Y:S01]  /*09d0*/  ULDC.64 UR8, c[0x0][0x620] ;  /* 0x0001880000087ab9 */ /* 0x000fe20000000a00 */
[----:B------:R-:W-:Y:S01]  /*09e0*/  UIADD3.X UR5, URZ, ~UR5, URZ, UP0, !UPT ;  /* 0x800000053f057290 */ /* 0x000fe200087fe43f */
[----:B------:R-:W-:Y:S01]  /*09f0*/  UMOV UR10, UR18 ;  /* 0x00000012000a7c82 */ /* 0x000fe20008000000 */
[----:B------:R-:W-:-:S02]  /*0a00*/  UMOV UR11, UR19 ;  /* 0x00000013000b7c82 */ /* 0x000fc40008000000 */
[----:B------:R-:W-:Y:S01]  /*0a10*/  UIMAD UR5, UR5, UR8, URZ ;  /* 0x00000008050572a4 */ /* 0x000fe2000f8e023f */
[----:B------:R-:W0:Y:S01]  /*0a20*/  F2I.U32.TRUNC.NTZ R0, R0 ;  /* 0x0000000000007305 */ /* 0x000e22000020f000 */
[----:B------:R-:W-:Y:S02]  /*0a30*/  UIMAD.WIDE.U32 UR10, UR6, UR8, UR10 ;  /* 0x00000008060a72a5 */ /* 0x000fe4000f8e000a */
[----:B------:R-:W-:Y:S01]  /*0a40*/  UIMAD UR6, UR6, UR9, UR5 ;  /* 0x00000009060672a4 */ /* 0x000fe2000f8e0205 */
[----:B------:R-:W-:Y:S01]  /*0a50*/  ULDC UR21, c[0x0][0x658] ;  /* 0x0001960000157ab9 */ /* 0x000fe20000000800 */
[----:B------:R-:W-:Y:S02]  /*0a60*/  UMOV UR19, 0xffffffff ;  /* 0xffffffff00137882 */ /* 0x000fe40000000000 */
[----:B------:R-:W-:Y:S01]  /*0a70*/  UIADD3 UR6, UR11, UR6, URZ ;  /* 0x000000060b067290 */ /* 0x000fe2000fffe03f */
[----:B------:R-:W-:Y:S01]  /*0a80*/  ULDC UR15, c[0x0][0x618] ;  /* 0x00018600000f7ab9 */ /* 0x000fe20000000800 */
[----:B------:R-:W-:Y:S01]  /*0a90*/  ULDC.64 UR8, c[0x0][0x640] ;  /* 0x0001900000087ab9 */ /* 0x000fe20000000a00 */
[----:B------:R-:W-:Y:S01]  /*0aa0*/  USHF.L.U32 UR11, UR19, UR21, URZ ;  /* 0x00000015130b7299 */ /* 0x000fe2000800063f */
[----:B------:R-:W-:Y:S01]  /*0ab0*/  ISETP.NE.U32.AND P0, PT, RZ, UR8, PT ;  /* 0x00000008ff007c0c */ /* 0x000fe2000bf05070 */
[----:B------:R-:W-:-:S02]  /*0ac0*/  USHF.R.U64 UR19, UR10, UR15, UR6 ;  /* 0x0000000f0a137299 */ /* 0x000fc40008001206 */
[----:B------:R-:W-:Y:S01]  /*0ad0*/  USHF.R.U32.HI UR10, URZ, UR15, UR6 ;  /* 0x0000000f3f0a7299 */ /* 0x000fe20008011606 */
[----:B0-----:R-:W-:Y:S01]  /*0ae0*/  R2UR UR14, R0 ;  /* 0x00000000000e72ca */ /* 0x001fe200000e0000 */
[----:B------:R-:W-:Y:S01]  /*0af0*/  ULDC UR17, c[0x0][0x608] ;  /* 0x0001820000117ab9 */ /* 0x000fe20000000800 */
[----:B------:R-:W-:Y:S01]  /*0b00*/  ISETP.NE.AND.EX P0, PT, RZ, UR9, PT, P0 ;  /* 0x00000009ff007c0c */ /* 0x000fe2000bf05300 */
[----:B------:R-:W-:Y:S02]  /*0b10*/  USHF.R.U64 UR23, UR19, UR17, UR10 ;  /* 0x0000001113177299 */ /* 0x000fe4000800120a */
[----:B------:R-:W-:Y:S01]  /*0b20*/  USHF.R.U32.HI UR10, URZ, UR17, UR10 ;  /* 0x000000113f0a7299 */ /* 0x000fe2000801160a */
[----:B------:R-:W-:Y:S01]  /*0b30*/  UMOV UR16, 0x1 ;  /* 0x0000000100107882 */ /* 0x000fe20000000000 */
[----:B------:R-:W-:Y:S02]  /*0b40*/  UIADD3 UR12, -UR12, URZ, URZ ;  /* 0x0000003f0c0c7290 */ /* 0x000fe4000fffe13f */
[----:B------:R-:W-:-:S02]  /*0b50*/  USHF.R.U64 UR24, UR23, UR21, UR10 ;  /* 0x0000001517187299 */ /* 0x000fc4000800120a */
[----:B------:R-:W-:Y:S01]  /*0b60*/  USHF.L.U32 UR6, UR16, UR21, URZ ;  /* 0x0000001510067299 */ /* 0x000fe2000800063f */
[----:B------:R-:W-:Y:S01]  /*0b70*/  ULDC UR13, c[0x0][0x144] ;  /* 0x00005100000d7ab9 */ /* 0x000fe20000000800 */
[----:B------:R-:W-:Y:S01]  /*0b80*/  ULDC UR5, c[0x0][0x600] ;  /* 0x0001800000057ab9 */ /* 0x000fe20000000800 */
[----:B------:R-:W-:Y:S02]  /*0b90*/  ULOP3.LUT UR16, URZ, UR11, URZ, 0x33, !UPT ;  /* 0x0000000b3f107292 */ /* 0x000fe4000f8e333f */
[----:B------:R-:W-:Y:S02]  /*0ba0*/  USHF.R.U32.HI UR11, URZ, UR21, UR10 ;  /* 0x000000153f0b7299 */ /* 0x000fe4000801160a */
[----:B------:R-:W-:Y:S02]  /*0bb0*/  UIADD3 UR18, UR5, -0x1, URZ ;  /* 0xffffffff05127890 */ /* 0x000fe4000fffe03f */
[----:B------:R-:W-:Y:S02]  /*0bc0*/  UIADD3 UR20, -UR14, URZ, URZ ;  /* 0x0000003f0e147290 */ /* 0x000fe4000fffe13f */
[----:B------:R-:W-:Y:S01]  /*0bd0*/  UIMAD UR4, UR13, UR12, UR4 ;  /* 0x0000000c0d0472a4 */ /* 0x000fe2000f8e0204 */
[----:B------:R-:W-:Y:S01]  /*0be0*/  ULDC UR25, c[0x0][0x148] ;  /* 0x0000520000197ab9 */ /* 0x000fe20000000800 */
[----:B------:R-:W-:Y:S01]  /*0bf0*/  ULDC UR21, c[0x0][0x648] ;  /* 0x0001920000157ab9 */ /* 0x000fe20000000800 */
[----:B------:R-:W-:Y:S01]  /*0c00*/  ULDC UR22, c[0x0][0x638] ;  /* 0x00018e0000167ab9 */ /* 0x000fe20000000800 */
[----:B------:R-:W-:Y:S01]  /*0c10*/  UMOV UR10, UR24 ;  /* 0x00000018000a7c82 */ /* 0x000fe20008000000 */
[----:B------:R-:W-:Y:S07]  /*0c20*/  @!P0 BRA `(.L_x_6) ;  /* 0x0000000000308947 */ /* 0x000fee0003800000 */
[----:B------:R-:W-:Y:S02]  /*0c30*/  ULDC UR14, c[0x0][0x64c] ;  /* 0x00019300000e7ab9 */ /* 0x000fe40000000800 */
        /* <DEDUP_REMOVED lines=8> */
[----:B------:R-:W-:-:S07]  /*0cc0*/  UIMAD.WIDE.U32.X UR8, UR17, UR9, UR14, UP0 ;  /* 0x00000009110872a5 */ /* 0x000fce00080e040e */
[----:B------:R-:W-:Y:S01]  /*0cd0*/  UMOV UR10, UR8 ;  /* 0x00000008000a7c82 */ /* 0x000fe20008000000 */
[----:B------:R-:W-:-:S05]  /*0ce0*/  UMOV UR11, UR9 ;  /* 0x00000009000b7c82 */ /* 0x000fca0008000000 */
.L_x_6:
[----:B------:R-:W-:Y:S01]  /*0cf0*/  UISETP.NE.AND UP0, UPT, UR37, URZ, UPT ;  /* 0x0000003f2500728c */ /* 0x000fe2000bf05270 */
[----:B------:R-:W-:Y:S01]  /*0d00*/  IMAD.MOV.U32 R0, RZ, RZ, 0x1 ;  /* 0x00000001ff007424 */ /* 0x000fe200078e00ff */
[----:B------:R-:W-:Y:S02]  /*0d10*/  USHF.R.U64 UR8, UR10, UR21, UR11 ;  /* 0x000000150a087299 */ /* 0x000fe4000800120b */
[----:B------:R-:W-:Y:S02]  /*0d20*/  ULOP3.LUT UR16, UR23, UR16, URZ, 0xc0, !UPT ;  /* 0x0000001017107292 */ /* 0x000fe4000f8ec03f */
[----:B------:R-:W-:Y:S02]  /*0d30*/  ULOP3.LUT UR18, UR19, UR18, URZ, 0xc0, !UPT ;  /* 0x0000001213127292 */ /* 0x000fe4000f8ec03f */
[----:B------:R-:W-:-:S03]  /*0d40*/  UIMAD UR16, UR6, UR8, UR16 ;  /* 0x00000008061072a4 */ /* 0x000fc6000f8e0210 */
[----:B------:R-:W-:Y:S02]  /*0d50*/  @UP0 UIMAD UR4, UR25, UR20, UR7 ;  /* 0x00000014190402a4 */ /* 0x000fe4000f8e0207 */
[----:B------:R-:W-:-:S04]  /*0d60*/  UIADD3 UR7, -UR8, URZ, URZ ;  /* 0x0000003f08077290 */ /* 0x000fc8000fffe13f */
[----:B------:R-:W-:-:S03]  /*0d70*/  UIMAD UR6, UR7, UR22, UR24 ;  /* 0x00000016070672a4 */ /* 0x000fc6000f8e0218 */
[----:B------:R-:W-:Y:S01]  /*0d80*/  ULDC UR7, c[0x0][0x610] ;  /* 0x0001840000077ab9 */ /* 0x000fe20000000800 */
[----:B------:R-:W-:Y:S02]  /*0d90*/  UIMAD UR6, UR6, UR5, UR18 ;  /* 0x00000005060672a4 */ /* 0x000fe4000f8e0212 */
[----:B------:R-:W-:-:S04]  /*0da0*/  UIMAD UR4, UR16, UR7, UR4 ;  /* 0x00000007100472a4 */ /* 0x000fc8000f8e0204 */
[----:B------:R-:W-:Y:S02]  /*0db0*/  USEL UR48, UR6, UR4, !UP0 ;  /* 0x0000000406307287 */ /* 0x000fe4000c000000 */
[----:B------:R-:W-:-:S12]  /*0dc0*/  USEL UR49, UR4, UR6, !UP0 ;  /* 0x0000000604317287 */ /* 0x000fd8000c000000 */
.L_x_4:
[----:B------:R-:W-:-:S08]  /*0dd0*/  NOP ;  /* 0x0000000000007918 */ /* 0x000fd00000000000 */
[----:B------:R-:W0:Y:S02]  /*0de0*/  USETMAXREG.TRY_ALLOC.CTAPOOL UP0, 0xf0 ;  /* 0x000000f0000079c8 */ /* 0x000e240008000600 */
[----:B0-----:R-:W-:-:S13]  /*0df0*/  PLOP3.LUT P0, PT, PT, PT, UP0, 0x80, 0x0 ;  /* 0x000000000000781c */ /* 0x001fda0003f0f008 */
[----:B------:R-:W-:Y:S05]  /*0e00*/  @!P0 BRA `(.L_x_4) ;  /* 0xfffffffc00f08947 */ /* 0x000fea000383ffff */
[----:B------:R-:W-:Y:S01]  /*0e10*/  ULDC.64 UR4, c[0x0][0x598] ;  /* 0x0001660000047ab9 */ /* 0x000fe20000000a00 */
[----:B------:R-:W-:Y:S01]  /*0e20*/  ULDC.64 UR50, c[0x0][0x208] ;  /* 0x0000820000327ab9 */ /* 0x000fe20000000a00 */
[----:B------:R-:W-:-:S04]  /*0e30*/  ISETP.NE.U32.AND P0, PT, RZ, UR4, PT ;  /* 0x00000004ff007c0c */ /* 0x000fc8000bf05070 */
[----:B------:R-:W-:-:S13]  /*0e40*/  ISETP.NE.AND.EX P0, PT, RZ, UR5, PT, P0 ;  /* 0x00000005ff007c0c */ /* 0x000fda000bf05300 */
[----:B------:R-:W-:Y:S05]  /*0e50*/  @!P0 BRA `(.L_x_7) ;  /* 0x00000000001c8947 */ /* 0x000fea0003800000 */
[----:B------:R-:W0:Y:S02]  /*0e60*/  LDC.64 R2, c[0x0][0x598] ;  /* 0x00016600ff027b82 */ /* 0x000e240000000a00 */
[----:B0-----:R-:W2:Y:S02]  /*0e70*/  LDG.E.64 R2, desc[UR50][R2.64] ;  /* 0x0000003202027981 */ /* 0x001ea4000c1e1b00 */
[----:B--2---:R-:W-:-:S04]  /*0e80*/  ISETP.NE.U32.AND P0, PT, R2, RZ, PT ;  /* 0x000000ff0200720c */ /* 0x004fc80003f05070 */
[----:B------:R-:W-:-:S13]  /*0e90*/  ISETP.NE.AND.EX P0, PT, R3, RZ, PT, P0 ;  /* 0x000000ff0300720c */ /* 0x000fda0003f05300 */
[----:B------:R-:W-:Y:S05]  /*0ea0*/  @!P0 BRA `(.L_x_7) ;  /* 0x0000000000088947 */ /* 0x000fea0003800000 */
[----:B------:R0:W5:Y:S01]  /*0eb0*/  LD.E R17, desc[UR50][R2.64] ;  /* 0x0000003202117980 */ /* 0x000162000c101900 */
[----:B------:R-:W-:Y:S05]  /*0ec0*/  BRA `(.L_x_8) ;  /* 0x0000000000247947 */ /* 0x000fea0003800000 */
.L_x_7:
[----:B------:R-:W-:Y:S02]  /*0ed0*/  ULDC.64 UR4, c[0x0][0x588] ;  /* 0x0001620000047ab9 */ /* 0x000fe40000000a00 */
[----:B------:R-:W-:-:S04]  /*0ee0*/  ISETP.NE.U32.AND P0, PT, RZ, UR4, PT ;  /* 0x00000004ff007c0c */ /* 0x000fc8000bf05070 */
[----:B------:R-:W-:-:S13]  /*0ef0*/  ISETP.NE.AND.EX P0, PT, RZ, UR5, PT, P0 ;  /* 0x00000005ff007c0c */ /* 0x000fda000bf05300 */
[----:B------:R-:W-:Y:S05]  /*0f00*/  @!P0 BRA `(.L_x_9) ;  /* 0x00000000000c8947 */ /* 0x000fea0003800000 */
[----:B------:R-:W0:Y:S02]  /*0f10*/  LDC.64 R2, c[0x0][0x588] ;  /* 0x00016200ff027b82 */ /* 0x000e240000000a00 */
[----:B0-----:R1:W5:Y:S01]  /*0f20*/  LDG.E R17, desc[UR50][R2.64] ;  /* 0x0000003202117981 */ /* 0x001362000c1e1900 */
[----:B------:R-:W-:Y:S05]  /*0f30*/  BRA `(.L_x_8) ;  /* 0x0000000000087947 */ /* 0x000fea0003800000 */
.L_x_9:
[----:B------:R-:W-:Y:S02]  /*0f40*/  ULDC UR4, c[0x0][0x580] ;  /* 0x0001600000047ab9 */ /* 0x000fe40000000800 */
[----:B------:R-:W-:-:S07]  /*0f50*/  IMAD.U32 R17, RZ, RZ, UR4 ;  /* 0x00000004ff117e24 */ /* 0x000fce000f8e00ff */
.L_x_8:
[----:B------:R-:W-:Y:S02]  /*0f60*/  ULDC.64 UR4, c[0x0][0x5a0] ;  /* 0x0001680000047ab9 */ /* 0x000fe40000000a00 */
[----:B------:R-:W-:-:S04]  /*0f70*/  ISETP.NE.U32.AND P0, PT, RZ, UR4, PT ;  /* 0x00000004ff007c0c */ /* 0x000fc8000bf05070 */
[----:B------:R-:W-:-:S13]  /*0f80*/  ISETP.NE.AND.EX P0, PT, RZ, UR5, PT, P0 ;  /* 0x00000005ff007c0c */ /* 0x000fda000bf05300 */
[----:B------:R-:W-:Y:S05]  /*0f90*/  @!P0 BRA `(.L_x_10) ;  /* 0x00000000001c8947 */ /* 0x000fea0003800000 */
[----:B01----:R-:W0:Y:S02]  /*0fa0*/  LDC.64 R2, c[0x0][0x5a0] ;  /* 0x00016800ff027b82 */ /* 0x003e240000000a00 */
[----:B0-----:R-:W2:Y:S02]  /*0fb0*/  LDG.E.64 R2, desc[UR50][R2.64] ;  /* 0x0000003202027981 */ /* 0x001ea4000c1e1b00 */
[----:B--2---:R-:W-:-:S04]  /*0fc0*/  ISETP.NE.U32.AND P0, PT, R2, RZ, PT ;  /* 0x000000ff0200720c */ /* 0x004fc80003f05070 */
[----:B------:R-:W-:-:S13]  /*0fd0*/  ISETP.NE.AND.EX P0, PT, R3, RZ, PT, P0 ;  /* 0x000000ff0300720c */ /* 0x000fda0003f05300 */
[----:B------:R-:W-:Y:S05]  /*0fe0*/  @!P0 BRA `(.L_x_10) ;  /* 0x0000000000088947 */ /* 0x000fea0003800000 */
[----:B------:R0:W5:Y:S01]  /*0ff0*/  LD.E R18, desc[UR50][R2.64] ;  /* 0x0000003202127980 */ /* 0x000162000c101900 */
[----:B------:R-:W-:Y:S05]  /*1000*/  BRA `(.L_x_11) ;  /* 0x0000000000247947 */ /* 0x000fea0003800000 */
.L_x_10:
[----:B------:R-:W-:Y:S02]  /*1010*/  ULDC.64 UR4, c[0x0][0x590] ;  /* 0x0001640000047ab9 */ /* 0x000fe40000000a00 */
[----:B------:R-:W-:-:S04]  /*1020*/  ISETP.NE.U32.AND P0, PT, RZ, UR4, PT ;  /* 0x00000004ff007c0c */ /* 0x000fc8000bf05070 */
[----:B------:R-:W-:-:S13]  /*1030*/  ISETP.NE.AND.EX P0, PT, RZ, UR5, PT, P0 ;  /* 0x00000005ff007c0c */ /* 0x000fda000bf05300 */
[----:B------:R-:W-:Y:S05]  /*1040*/  @!P0 BRA `(.L_x_12) ;  /* 0x00000000000c8947 */ /* 0x000fea0003800000 */
[----:B------:R-:W2:Y:S02]  /*1050*/  LDC.64 R18, c[0x0][0x590] ;  /* 0x00016400ff127b82 */ /* 0x000ea40000000a00 */
[----:B--2---:R2:W5:Y:S01]  /*1060*/  LDG.E R18, desc[UR50][R18.64] ;  /* 0x0000003212127981 */ /* 0x004562000c1e1900 */
[----:B------:R-:W-:Y:S05]  /*1070*/  BRA `(.L_x_11) ;  /* 0x0000000000087947 */ /* 0x000fea0003800000 */
.L_x_12:
[----:B------:R-:W-:Y:S02]  /*1080*/  ULDC UR4, c[0x0][0x584] ;  /* 0x0001610000047ab9 */ /* 0x000fe40000000800 */
[----:B------:R-:W-:-:S07]  /*1090*/  IMAD.U32 R18, RZ, RZ, UR4 ;  /* 0x00000004ff127e24 */ /* 0x000fce000f8e00ff */
.L_x_11:
[----:B------:R-:W-:-:S13]  /*10a0*/  LOP3.LUT P0, RZ, R0, 0xff, RZ, 0xc0, !PT ;  /* 0x000000ff00ff7812 */ /* 0x000fda000780c0ff */
[----:B------:R-:W-:Y:S05]  /*10b0*/  @!P0 EXIT ;  /* 0x000000000000894d */ /* 0x000fea0003800000 */
[----:B------:R-:W-:Y:S01]  /*10c0*/  ULDC UR4, c[0x0][0x28c] ;  /* 0x0000a30000047ab9 */ /* 0x000fe20000000800 */
[----:B------:R-:W-:Y:S01]  /*10d0*/  ULDC.64 UR6, c[0x0][0x5c8] ;  /* 0x0001720000067ab9 */ /* 0x000fe20000000a00 */
[----:B------:R-:W-:Y:S02]  /*10e0*/  UIADD3 UR4, UR4, 0x3f, URZ ;  /* 0x0000003f04047890 */ /* 0x000fe4000fffe03f */
[----:B------:R-:W-:Y:S02]  /*10f0*/  USHF.L.U64.HI UR38, UR6, 0x7, UR7 ;  /* 0x0000000706267899 */ /* 0x000fe40008010207 */
[----:B------:R-:W-:Y:S02]  /*1100*/  USHF.R.S32.HI UR5, URZ, 0x1f, UR4 ;  /* 0x0000001f3f057899 */ /* 0x000fe40008011404 */
[----:B------:R-:W-:Y:S02]  /*1110*/  USHF.L.U32 UR39, UR6, 0x7, URZ ;  /* 0x0000000706277899 */ /* 0x000fe4000800063f */
[----:B------:R-:W-:-:S02]  /*1120*/  ULEA.HI UR5, UR5, UR4, URZ, 0x6 ;  /* 0x0000000405057291 */ /* 0x000fc4000f8f303f */
[----:B------:R-:W-:Y:S02]  /*1130*/  USHF.L.U64.HI UR40, UR6, 0x3, UR7 ;  /* 0x0000000306287899 */ /* 0x000fe40008010207 */
[----:B------:R-:W-:Y:S02]  /*1140*/  USHF.L.U32 UR41, UR6, 0x3, URZ ;  /* 0x0000000306297899 */ /* 0x000fe4000800063f */
[----:B------:R-:W-:Y:S02]  /*1150*/  USHF.L.U64.HI UR42, UR6, 0x8, UR7 ;  /* 0x00000008062a7899 */ /* 0x000fe40008010207 */
[----:B------:R-:W-:Y:S02]  /*1160*/  USHF.L.U32 UR43, UR6, 0x8, URZ ;  /* 0x00000008062b7899 */ /* 0x000fe4000800063f */
[----:B------:R-:W-:Y:S01]  /*1170*/  USHF.R.S32.HI UR46, URZ, 0x6, UR5 ;  /* 0x000000063f2e7899 */ /* 0x000fe20008011405 */
[----:B------:R-:W-:Y:S01]  /*1180*/  UMOV UR45, URZ ;  /* 0x0000003f002d7c82 */ /* 0x000fe20008000000 */
[----:B------:R-:W-:-:S10]  /*1190*/  UMOV UR44, URZ ;  /* 0x0000003f002c7c82 */ /* 0x000fd40008000000 */
.L_x_196:
[----:B------:R-:W3:Y:S01]  /*11a0*/  S2R R0, SR_TID.X ;  /* 0x0000000000007919 */ /* 0x000ee20000002100 */
[----:B------:R-:W4:Y:S01]  /*11b0*/  S2UR UR7, SR_CgaCtaId ;  /* 0x00000000000779c3 */ /* 0x000f220000008800 */
[----:B------:R-:W-:Y:S02]  /*11c0*/  UMOV UR6, 0x400 ;  /* 0x0000040000067882 */ /* 0x000fe40000000000 */
[----:B----4-:R-:W-:Y:S01]  /*11d0*/  ULEA UR6, UR7, UR6, 0x18 ;  /* 0x0000000607067291 */ /* 0x010fe2000f8ec03f */
[----:B---3--:R-:W-:-:S04]  /*11e0*/  LOP3.LUT R0, R0, 0x80, RZ, 0xc0, !PT ;  /* 0x0000008000007812 */ /* 0x008fc800078ec0ff */
[----:B------:R-:W-:-:S06]  /*11f0*/  SHF.R.U32.HI R0, RZ, 0x7, R0 ;  /* 0x00000007ff007819 */ /* 0x000fcc0000011600 */
[----:B------:R-:W3:Y:S02]  /*1200*/  SHFL.IDX PT, R0, R0, RZ, 0x1f ;  /* 0x00001fff00007589 */ /* 0x000ee400000e0000 */
[----:B---3--:R-:W-:-:S13]  /*1210*/  R2UR UR4, R0 ;  /* 0x00000000000472ca */ /* 0x008fda00000e0000 */
[----:B------:R-:W-:-:S04]  /*1220*/  ULEA.HI UR5, UR4, UR4, URZ, 0x1 ;  /* 0x0000000404057291 */ /* 0x000fc8000f8f083f */
[----:B------:R-:W-:-:S04]  /*1230*/  ULOP3.LUT UR5, UR5, 0xffffe, URZ, 0xc0, !UPT ;  /* 0x000ffffe05057892 */ /* 0x000fc8000f8ec03f */
[----:B------:R-:W-:-:S03]  /*1240*/  UIADD3 UR5, UR4, -UR5, URZ ;  /* 0x8000000504057290 */ /* 0x000fc6000fffe03f */
[----:B------:R-:W-:Y:S01]  /*1250*/  ULDC UR4, c[0x0][0x28c] ;  /* 0x0000a30000047ab9 */ /* 0x000fe20000000800 */
[----:B------:R-:W-:Y:S01]  /*1260*/  ULEA UR5, UR5, UR6, 0xc ;  /* 0x0000000605057291 */ /* 0x000fe2000f8e603f */
[----:B------:R-:W-:-:S03]  /*1270*/  ISETP.LT.AND P0, PT, RZ, UR4, PT ;  /* 0x00000004ff007c0c */ /* 0x000fc6000bf01270 */
[----:B------:R-:W-:-:S04]  /*1280*/  UIADD3 UR5, UR5, 0x100, URZ ;  /* 0x0000010005057890 */ /* 0x000fc8000fffe03f */
[----:B------:R-:W-:-:S04]  /*1290*/  USHF.R.U32.HI UR5, URZ, 0x4, UR5 ;  /* 0x000000043f057899 */ /* 0x000fc80008011605 */
[----:B------:R-:W-:Y:S02]  /*12a0*/  ULOP3.LUT UR52, UR5, 0x3fff, URZ, 0xc0, !UPT ;  /* 0x00003fff05347892 */ /* 0x000fe4000f8ec03f */
[----:B-1----:R-:W-:Y:S10]  /*12b0*/  @P0 BRA `(.L_x_13) ;  /* 0x0000000000400947 */ /* 0x002ff40003800000 */
[----:B------:R-:W-:Y:S01]  /*12c0*/  MOV R0, 0x0 ;  /* 0x0000000000007802 */ /* 0x000fe20000000f00 */
[----:B------:R-:W-:Y:S01]  /*12d0*/  ULDC.64 UR4, c[0x4][0x68] ;  /* 0x01001a0000047ab9 */ /* 0x000fe20000000a00 */
[----:B------:R-:W-:Y:S01]  /*12e0*/  ULDC.64 UR6, c[0x4][0x8] ;  /* 0x0100020000067ab9 */ /* 0x000fe20000000a00 */
[----:B------:R-:W-:Y:S01]  /*12f0*/  IMAD.U32 R4, RZ, RZ, UR4 ;  /* 0x00000004ff047e24 */ /* 0x000fe2000f8e00ff */
[----:B01----:R0:W1:Y:S01]  /*1300*/  LDC.64 R2, c[0x4][R0] ;  /* 0x0100000000027b82 */ /* 0x0030620000000a00 */
[----:B------:R-:W-:Y:S01]  /*1310*/  IMAD.U32 R5, RZ, RZ, UR5 ;  /* 0x00000005ff057e24 */ /* 0x000fe2000f8e00ff */
[----:B------:R-:W-:Y:S01]  /*1320*/  ULDC.64 UR4, c[0x4][0x70] ;  /* 0x01001c0000047ab9 */ /* 0x000fe20000000a00 */
[----:B------:R-:W-:Y:S02]  /*1330*/  IMAD.U32 R10, RZ, RZ, UR6 ;  /* 0x00000006ff0a7e24 */ /* 0x000fe4000f8e00ff */
[----:B------:R-:W-:Y:S02]  /*1340*/  IMAD.U32 R6, RZ, RZ, UR4 ;  /* 0x00000004ff067e24 */ /* 0x000fe4000f8e00ff */
[----:B------:R-:W-:-:S02]  /*1350*/  IMAD.U32 R7, RZ, RZ, UR5 ;  /* 0x00000005ff077e24 */ /* 0x000fc4000f8e00ff */
[----:B------:R-:W-:Y:S02]  /*1360*/  IMAD.U32 R11, RZ, RZ, UR7 ;  /* 0x00000007ff0b7e24 */ /* 0x000fe4000f8e00ff */
[----:B------:R-:W-:Y:S02]  /*1370*/  IMAD.MOV.U32 R8, RZ, RZ, 0x1e1 ;  /* 0x000001e1ff087424 */ /* 0x000fe400078e00ff */
[----:B------:R-:W-:Y:S02]  /*1380*/  IMAD.MOV.U32 R12, RZ, RZ, 0x1 ;  /* 0x00000001ff0c7424 */ /* 0x000fe400078e00ff */
[----:B0-----:R-:W-:-:S07]  /*1390*/  IMAD.MOV.U32 R13, RZ, RZ, RZ ;  /* 0x000000ffff0d7224 */ /* 0x001fce00078e00ff */
[----:B------:R-:W-:-:S07]  /*13a0*/  LEPC R20, `(.L_x_13) ;  /* 0x000000001014794e */ /* 0x000fce0000000000 */
[----:B-12--5:R-:W-:Y:S05]  /*13b0*/  CALL.ABS.NOINC R2 ;  /* 0x0000000002007343 */ /* 0x026fea0003c00000 */
.L_x_13:
[----:B------:R-:W-:-:S06]  /*13c0*/  ULOP3.LUT UR4, UR36, 0x1, URZ, 0xfc, !UPT ;  /* 0x0000000124047892 */ /* 0x000fcc000f8efc3f */
[----:B------:R-:W-:-:S05]  /*13d0*/  IMAD.U32 R0, RZ, RZ, UR4 ;  /* 0x00000004ff007e24 */ /* 0x000fca000f8e00ff */
[----:B------:R-:W-:-:S13]  /*13e0*/  ISETP.NE.AND P0, PT, R0, 0x3, PT ;  /* 0x000000030000780c */ /* 0x000fda0003f05270 */
[----:B------:R-:W-:Y:S05]  /*13f0*/  @!P0 BRA `(.L_x_14) ;  /* 0x0000000000048947 */ /* 0x000fea0003800000 */
[----:B------:R-:W-:Y:S01]  /*1400*/  BPT.TRAP 0x1 ;  /* 0x000000040000795c */ /* 0x000fe20000300000 */
.L_x_14:
[----:B------:R-:W3:Y:S01]  /*1410*/  S2UR UR5, SR_CgaCtaId ;  /* 0x00000000000579c3 */ /* 0x000ee20000008800 */
[----:B------:R-:W-:Y:S01]  /*1420*/  UMOV UR4, 0x400 ;  /* 0x0000040000047882 */ /* 0x000fe20000000000 */
[----:B01----:R-:W-:Y:S02]  /*1430*/  IMAD.U32 R2, RZ, RZ, UR45 ;  /* 0x0000002dff027e24 */ /* 0x003fe4000f8e00ff */
[----:B------:R-:W-:-:S03]  /*1440*/  IMAD.U32 R3, RZ, RZ, UR44 ;  /* 0x0000002cff037e24 */ /* 0x000fc6000f8e00ff */
[----:B------:R-:W-:Y:S01]  /*1450*/  SHF.L.U32 R2, R2, 0x1f, RZ ;  /* 0x0000001f02027819 */ /* 0x000fe200000006ff */
[----:B---3--:R-:W-:-:S06]  /*1460*/  ULEA UR4, UR5, UR4, 0x18 ;  /* 0x0000000405047291 */ /* 0x008fcc000f8ec03f */
[----:B------:R-:W-:-:S04]  /*1470*/  IMAD.U32 R0, RZ, RZ, UR4 ;  /* 0x00000004ff007e24 */ /* 0x000fc8000f8e00ff */
[----:B------:R-:W-:-:S04]  /*1480*/  IMAD R3, R3, 0x8, R0 ;  /* 0x0000000803037824 */ /* 0x000fc800078e0200 */
[----:B------:R0:W1:Y:S01]  /*1490*/  SYNCS.PHASECHK.TRANS64.TRYWAIT P1, [R3+URZ], R2 ;  /* 0x00000002030075a7 */ /* 0x000062000802017f */
[----:B------:R-:W-:Y:S05]  /*14a0*/  @!P0 BRA `(.L_x_15) ;  /* 0x0000000000048947 */ /* 0x000fea0003800000 */
[----:B------:R-:W-:Y:S01]  /*14b0*/  BPT.TRAP 0x1 ;  /* 0x000000040000795c */ /* 0x000fe20000300000 */
.L_x_15:
[----:B-1----:R-:W-:Y:S05]  /*14c0*/  @P1 BRA `(.L_x_16) ;  /* 0x0000000000081947 */ /* 0x002fea0003800000 */
[----:B------:R-:W1:Y:S02]  /*14d0*/  SYNCS.PHASECHK.TRANS64.TRYWAIT P1, [R3+URZ], R2 ;  /* 0x00000002030075a7 */ /* 0x000e64000802017f */
[----:B-1----:R-:W-:Y:S05]  /*14e0*/  @!P1 BRA `(.L_x_17) ;  /* 0x000001a000b89947 */ /* 0x002fea0003800000 */
.L_x_16:
[----:B------:R-:W-:-:S04]  /*14f0*/  UISETP.LT.AND UP0, UPT, UR46, 0x1, UPT ;  /* 0x000000012e00788c */ /* 0x000fc8000bf01270 */
[----:B------:R-:W-:-:S06]  /*1500*/  USEL UR4, UR46, 0x1, UP0 ;  /* 0x000000012e047887 */ /* 0x000fcc0008000000 */
[----:B01----:R-:W-:Y:S01]  /*1510*/  IMAD.U32 R3, RZ, RZ, UR4 ;  /* 0x00000004ff037e24 */ /* 0x003fe2000f8e00ff */
[----:B------:R-:W-:Y:S05]  /*1520*/  WARPSYNC.ALL ;  /* 0x0000000000007948 */ /* 0x000fea0003800000 */
[----:B------:R-:W-:-:S04]  /*1530*/  IADD3 R3, -R3, UR46, RZ ;  /* 0x0000002e03037c10 */ /* 0x000fc8000fffe1ff */
[----:B------:R-:W-:Y:S02]  /*1540*/  ISETP.GE.AND P1, PT, R3, 0x1, PT ;  /* 0x000000010300780c */ /* 0x000fe40003f26270 */
[----:B------:R-:W-:Y:S01]  /*1550*/  R2UR UR4, R0 ;  /* 0x00000000000472ca */ /* 0x000fe200000e0000 */
[----:B------:R-:W-:Y:S01]  /*1560*/  ULOP3.LUT UR32, UR52, 0x10000, URZ, 0xfc, !UPT ;  /* 0x0001000034207892 */ /* 0x000fe2000f8efc3f */
[----:B------:R-:W-:Y:S01]  /*1570*/  WARPGROUP.ARRIVE ;  /* 0x00000000000079c5 */ /* 0x000fe20000000000 */
[----:B------:R-:W-:Y:S01]  /*1580*/  UMOV UR5, 0x80000020 ;  /* 0x8000002000057882 */ /* 0x000fe20000000000 */
[----:B------:R-:W-:Y:S01]  /*1590*/  UMOV UR7, 0x80000020 ;  /* 0x8000002000077882 */ /* 0x000fe20000000000 */
[----:B------:R-:W-:Y:S01]  /*15a0*/  ULEA UR34, UR44, UR32, 0xb ;  /* 0x000000202c227291 */ /* 0x000fe2000f8e583f */
[----:B------:R-:W-:Y:S01]  /*15b0*/  STL [R1+0x2e8], R19 ;  /* 0x0002e81301007387 */ /* 0x000fe20000100800 */
[----:B------:R-:W-:Y:S01]  /*15c0*/  UMOV UR9, UR5 ;  /* 0x0000000500097c82 */ /* 0x000fe20008000000 */
[----:B------:R-:W-:Y:S01]  /*15d0*/  UMOV UR11, 0x80000020 ;  /* 0x80000020000b7882 */ /* 0x000fe20000000000 */
[----:B------:R-:W-:Y:S01]  /*15e0*/  UMOV UR21, UR5 ;  /* 0x0000000500157c82 */ /* 0x000fe20008000000 */
[----:B------:R-:W-:Y:S01]  /*15f0*/  UMOV UR23, 0x80000020 ;  /* 0x8000002000177882 */ /* 0x000fe20000000000 */
[----:B------:R-:W-:Y:S01]  /*1600*/  UMOV UR17, UR5 ;  /* 0x0000000500117c82 */ /* 0x000fe20008000000 */
[----:B------:R-:W-:Y:S01]  /*1610*/  UMOV UR19, 0x80000020 ;  /* 0x8000002000137882 */ /* 0x000fe20000000000 */
[----:B------:R-:W-:Y:S01]  /*1620*/  UIADD3 UR4, UR4, 0x28100, URZ ;  /* 0x0002810004047890 */ /* 0x000fe2000fffe03f */
[----:B-----5:R-:W-:Y:S01]  /*1630*/  STL [R1+0x2e4], R18 ;  /* 0x0002e41201007387 */ /* 0x020fe20000100800 */
[----:B------:R-:W-:Y:S01]  /*1640*/  UMOV UR13, UR5 ;  /* 0x00000005000d7c82 */ /* 0x000fe20008000000 */
[----:B------:R-:W-:Y:S01]  /*1650*/  UMOV UR15, 0x80000020 ;  /* 0x80000020000f7882 */ /* 0x000fe20000000000 */
[----:B------:R-:W-:Y:S01]  /*1660*/  USHF.R.U32.HI UR4, URZ, 0x4, UR4 ;  /* 0x000000043f047899 */ /* 0x000fe20008011604 */
[----:B------:R-:W-:Y:S01]  /*1670*/  STL [R1+0x2e0], R17 ;  /* 0x0002e01101007387 */ /* 0x000fe20000100800 */
[----:B------:R-:W-:-:S02]  /*1680*/  UIADD3 UR24, UR34, 0x400, URZ ;  /* 0x0000040022187890 */ /* 0x000fc4000fffe03f */
[----:B------:R-:W-:Y:S01]  /*1690*/  ULOP3.LUT UR4, UR4, 0x3fff, URZ, 0xc0, !UPT ;  /* 0x00003fff04047892 */ /* 0x000fe2000f8ec03f */
[----:B------:R-:W-:Y:S01]  /*16a0*/  STL [R1+0x2dc], R16 ;  /* 0x0002dc1001007387 */ /* 0x000fe20000100800 */
[----:B------:R-:W-:Y:S01]  /*16b0*/  UMOV UR25, 0x80000020 ;  /* 0x8000002000197882 */ /* 0x000fe20000000000 */
[----:B------:R-:W-:Y:S01]  /*16c0*/  UMOV UR27, UR7 ;  /* 0x00000007001b7c82 */ /* 0x000fe20008000000 */
[----:B------:R-:W-:Y:S01]  /*16d0*/  ULOP3.LUT UR33, UR4, 0x10000, URZ, 0xfc, !UPT ;  /* 0x0001000004217892 */ /* 0x000fe2000f8efc3f */
[----:B------:R-:W-:Y:S01]  /*16e0*/  STL [R1+0x2d8], R3 ;  /* 0x0002d80301007387 */ /* 0x000fe20000100800 */
[----:B------:R-:W-:Y:S01]  /*16f0*/  UMOV UR31, UR11 ;  /* 0x0000000b001f7c82 */ /* 0x000fe20008000000 */
[----:B------:R-:W-:Y:S01]  /*1700*/  UMOV UR4, UR34 ;  /* 0x0000002200047c82 */ /* 0x000fe20008000000 */
[----:B------:R-:W-:Y:S01]  /*1710*/  UIMAD UR35, UR44, 0x280, UR33 ;  /* 0x000002802c2378a4 */ /* 0x000fe2000f8e0221 */
[----:B------:R-:W-:Y:S01]  /*1720*/  STL [R1+0x2ec], R0 ;  /* 0x0002ec0001007387 */ /* 0x000fe20000100800 */
[----:B------:R-:W-:Y:S01]  /*1730*/  UMOV UR8, UR4 ;  /* 0x0000000400087c82 */ /* 0x000fe20008000000 */
[----:B------:R-:W-:Y:S01]  /*1740*/  UMOV UR20, UR4 ;  /* 0x0000000400147c82 */ /* 0x000fe20008000000 */
[----:B------:R-:W-:-:S02]  /*1750*/  UIADD3 UR10, UR35, 0x80, URZ ;  /* 0x00000080230a7890 */ /* 0x000fc4000fffe03f */
[----:B------:R-:W-:Y:S02]  /*1760*/  UIADD3 UR22, UR35, 0x100, URZ ;  /* 0x0000010023167890 */ /* 0x000fe4000fffe03f */
[----:B------:R-:W-:Y:S01]  /*1770*/  UMOV UR6, UR35 ;  /* 0x0000002300067c82 */ /* 0x000fe20008000000 */
[----:B------:R-:W-:Y:S01]  /*1780*/  UIADD3 UR18, UR35, 0x180, URZ ;  /* 0x0000018023127890 */ /* 0x000fe2000fffe03f */
[----:B------:R-:W-:Y:S01]  /*1790*/  IGMMA.64x32x32.S8.S8 R24, gdesc[UR4], RZ, !UPT, gsb0 ;  /* 0x01200000041879f1 */ /* 0x000fe2000c0410ff */
[----:B------:R-:W-:Y:S01]  /*17a0*/  UMOV UR16, UR4 ;  /* 0x0000000400107c82 */ /* 0x000fe20008000000 */
[----:B------:R-:W-:Y:S01]  /*17b0*/  UIADD3 UR14, UR35, 0x200, URZ ;  /* 0x00000200230e7890 */ /* 0x000fe2000fffe03f */
[----:B------:R-:W-:Y:S01]  /*17c0*/  UMOV UR12, UR4 ;  /* 0x00000004000c7c82 */ /* 0x000fe20008000000 */
[----:B------:R-:W-:Y:S01]  /*17d0*/  UMOV UR26, UR6 ;  /* 0x00000006001a7c82 */ /* 0x000fe20008000000 */
[----:B------:R-:W-:Y:S01]  /*17e0*/  UMOV UR30, UR10 ;  /* 0x0000000a001e7c82 */ /* 0x000fe20008000000 */
[----:B------:R-:W-:-:S02]  /*17f0*/  WARPGROUP.DEPBAR.LE gsb0, 0x0 ;  /* 0x00008000000079c5 */ /* 0x000fc40000010000 */
[----:B------:R-:W-:Y:S01]  /*1800*/  WARPGROUP.ARRIVE ;  /* 0x00000000000079c5 */ /* 0x000fe20000000000 */
[----:B------:R-:W-:Y:S02]  /*1810*/  IMAD.MOV.U32 R20, RZ, RZ, R36 ;  /* 0x000000ffff147224 */ /* 0x000fe400078e0024 */
[----:B------:R-:W-:Y:S02]  /*1820*/  IMAD.MOV.U32 R15, RZ, RZ, R37 ;  /* 0x000000ffff0f7224 */ /* 0x000fe400078e0025 */
[----:B------:R-:W-:Y:S01]  /*1830*/  IMAD.MOV.U32 R14, RZ, RZ, R34 ;  /* 0x000000ffff0e7224 */ /* 0x000fe200078e0022 */
[----:B------:R-:W-:Y:S01]  /*1840*/  IGMMA.64x32x32.S8.S8 R40, gdesc[UR8], RZ, !UPT, gsb0 ;  /* 0x01200000082879f1 */ /* 0x000fe2000c0410ff */
[----:B------:R-:W-:Y:S01]  /*1850*/  UIADD3 UR8, UR34, 0x200, URZ ;  /* 0x0000020022087890 */ /* 0x000fe2000fffe03f */
[----:B------:R-:W-:Y:S02]  /*1860*/  IMAD.MOV.U32 R13, RZ, RZ, R35 ;  /* 0x000000ffff0d7224 */ /* 0x000fe400078e0023 */
[----:B------:R-:W-:-:S02]  /*1870*/  IMAD.MOV.U32 R12, RZ, RZ, R32 ;  /* 0x000000ffff0c7224 */ /* 0x000fc400078e0020 */
[----:B------:R-:W-:Y:S02]  /*1880*/  IMAD.MOV.U32 R11, RZ, RZ, R33 ;  /* 0x000000ffff0b7224 */ /* 0x000fe400078e0021 */
[----:B------:R-:W-:Y:S02]  /*1890*/  IMAD.MOV.U32 R10, RZ, RZ, R30 ;  /* 0x000000ffff0a7224 */ /* 0x000fe400078e001e */
[----:B------:R-:W-:Y:S02]  /*18a0*/  IMAD.MOV.U32 R9, RZ, RZ, R31 ;  /* 0x000000ffff097224 */ /* 0x000fe400078e001f */
[----:B------:R-:W-:Y:S02]  /*18b0*/  IMAD.MOV.U32 R8, RZ, RZ, R28 ;  /* 0x000000ffff087224 */ /* 0x000fe400078e001c */
[----:B------:R-:W-:Y:S02]  /*18c0*/  IMAD.MOV.U32 R7, RZ, RZ, R29 ;  /* 0x000000ffff077224 */ /* 0x000fe400078e001d */
[----:B------:R-:W-:-:S02]  /*18d0*/  IMAD.MOV.U32 R6, RZ, RZ, R26 ;  /* 0x000000ffff067224 */ /* 0x000fc400078e001a */
[----:B------:R-:W-:Y:S02]  /*18e0*/  IMAD.MOV.U32 R5, RZ, RZ, R27 ;  /* 0x000000ffff057224 */ /* 0x000fe400078e001b */
[----:B------:R-:W-:Y:S02]  /*18f0*/  IMAD.MOV.U32 R4, RZ, RZ, R25 ;  /* 0x000000ffff047224 */ /* 0x000fe400078e0019 */
[----:B------:R-:W-:Y:S02]  /*1900*/  IMAD.MOV.U32 R2, RZ, RZ, R24 ;  /* 0x000000ffff027224 */ /* 0x000fe400078e0018 */
[----:B------:R-:W-:Y:S02]  /*1910*/  IMAD.MOV.U32 R22, RZ, RZ, R38 ;  /* 0x000000ffff167224 */ /* 0x000fe400078e0026 */
[----:B------:R-:W-:Y:S01]  /*1920*/  IMAD.MOV.U32 R21, RZ, RZ, R39 ;  /* 0x000000ffff157224 */ /* 0x000fe200078e0027 */
[----:B------:R-:W-:Y:S02]  /*1930*/  WARPGROUP.DEPBAR.LE gsb0, 0x0 ;  /* 0x00008000000079c5 */ /* 0x000fe40000010000 */
[----:B------:R-:W-:Y:S01]  /*1940*/  WARPGROUP.ARRIVE ;  /* 0x00000000000079c5 */ /* 0x000fe20000000000 */
[----:B------:R-:W-:Y:S01]  /*1950*/  IMAD.MOV.U32 R37, RZ, RZ, R52 ;  /* 0x000000ffff257224 */ /* 0x000fe200078e0034 */
[----:B------:R0:W-:Y:S01]  /*1960*/  STL.64 [R1+0xb8], R54 ;  /* 0x0000b83601007387 */ /* 0x0001e20000100a00 */
[----:B------:R-:W-:-:S02]  /*1970*/  IMAD.MOV.U32 R36, RZ, RZ, R53 ;  /* 0x000000ffff247224 */ /* 0x000fc400078e0035 */
[----:B------:R-:W-:Y:S01]  /*1980*/  IMAD.MOV.U32 R35, RZ, RZ, R50 ;  /* 0x000000ffff237224 */ /* 0x000fe200078e0032 */
[----:B------:R-:W-:Y:S01]  /*1990*/  IGMMA.64x32x32.S8.S8 R200, gdesc[UR20], RZ, !UPT, gsb0 ;  /* 0x0120000014c879f1 */ /* 0x000fe2000c0410ff */
        /* <DEDUP_REMOVED lines=9> */
[----:B------:R-:W-:Y:S02]  /*1a30*/  IMAD.MOV.U32 R25, RZ, RZ, R41 ;  /* 0x000000ffff197224 */ /* 0x000fe400078e0029 */
[----:B------:R-:W-:Y:S01]  /*1a40*/  IMAD.MOV.U32 R24, RZ, RZ, R40 ;  /* 0x000000ffff187224 */ /* 0x000fe200078e0028 */
[----:B------:R-:W-:-:S02]  /*1a50*/  WARPGROUP.DEPBAR.LE gsb0, 0x0 ;  /* 0x00008000000079c5 */ /* 0x000fc40000010000 */
[----:B------:R-:W-:Y:S01]  /*1a60*/  WARPGROUP.ARRIVE ;  /* 0x00000000000079c5 */ /* 0x000fe20000000000 */
[----:B------:R-:W-:Y:S04]  /*1a70*/  STL [R1+0x340], R200 ;  /* 0x000340c801007387 */ /* 0x000fe80000100800 */
[----:B------:R-:W-:Y:S01]  /*1a80*/  STL [R1+0x33c], R201 ;  /* 0x00033cc901007387 */ /* 0x000fe20000100800 */
[----:B------:R-:W-:Y:S03]  /*1a90*/  IGMMA.64x32x32.S8.S8 R136, gdesc[UR16], RZ, !UPT, gsb0 ;  /* 0x01200000108879f1 */ /* 0x000fe6000c0410ff */
[----:B------:R-:W-:Y:S04]  /*1aa0*/  STL [R1+0x338], R202 ;  /* 0x000338ca01007387 */ /* 0x000fe80000100800 */
        /* <DEDUP_REMOVED lines=12> */
[----:B------:R-:W-:Y:S01]  /*1b70*/  STL [R1+0x304], R215 ;  /* 0x000304d701007387 */ /* 0x000fe20000100800 */
[----:B------:R-:W-:-:S02]  /*1b80*/  WARPGROUP.DEPBAR.LE gsb0, 0x0 ;  /* 0x00008000000079c5 */ /* 0x000fc40000010000 */
[----:B------:R-:W-:Y:S01]  /*1b90*/  WARPGROUP.ARRIVE ;  /* 0x00000000000079c5 */ /* 0x000fe20000000000 */
[----:B------:R-:W-:Y:S04]  /*1ba0*/  STL [R1+0x36c], R136 ;  /* 0x00036c8801007387 */ /* 0x000fe80000100800 */
[----:B------:R-:W-:Y:S01]  /*1bb0*/  STL [R1+0x368], R137 ;  /* 0x0003688901007387 */ /* 0x000fe20000100800 */
[----:B------:R-:W-:Y:S01]  /*1bc0*/  IGMMA.64x32x32.S8.S8 R72, gdesc[UR12], RZ, !UPT, gsb0 ;  /* 0x012000000c4879f1 */ /* 0x000fe2000c0410ff */
[----:B------:R-:W-:Y:S01]  /*1bd0*/  UMOV UR12, UR8 ;  /* 0x00000008000c7c82 */ /* 0x000fe20008000000 */
[----:B------:R-:W-:Y:S01]  /*1be0*/  UMOV UR13, 0x80000020 ;  /* 0x80000020000d7882 */ /* 0x000fe20000000000 */
[----:B------:R-:W-:Y:S01]  /*1bf0*/  UMOV UR16, UR12 ;  /* 0x0000000c00107c82 */ /* 0x000fe20008000000 */
[----:B------:R-:W-:Y:S01]  /*1c00*/  UMOV UR17, UR13 ;  /* 0x0000000d00117c82 */ /* 0x000fe20008000000 */
[----:B------:R-:W-:Y:S01]  /*1c10*/  UMOV UR20, UR12 ;  /* 0x0000000c00147c82 */ /* 0x000fe20008000000 */
[----:B------:R-:W-:Y:S01]  /*1c20*/  UMOV UR21, UR13 ;  /* 0x0000000d00157c82 */ /* 0x000fe20008000000 */
[----:B------:R-:W-:Y:S01]  /*1c30*/  UMOV UR8, UR12 ;  /* 0x0000000c00087c82 */ /* 0x000fe20008000000 */
[----:B------:R-:W-:Y:S01]  /*1c40*/  UMOV UR9, UR13 ;  /* 0x0000000d00097c82 */ /* 0x000fe20008000000 */
[----:B------:R-:W-:Y:S01]  /*1c50*/  STL [R1+0x364], R138 ;  /* 0x0003648a01007387 */ /* 0x000fe20000100800 */
[----:B------:R-:W-:Y:S01]  /*1c60*/  UMOV UR4, UR12 ;  /* 0x0000000c00047c82 */ /* 0x000fe20008000000 */
[----:B------:R-:W-:-:S02]  /*1c70*/  UMOV UR5, UR13 ;  /* 0x0000000d00057c82 */ /* 0x000fc40008000000 */
        /* <DEDUP_REMOVED lines=17> */
[----:B------:R-:W-:Y:S02]  /*1d90*/  UMOV UR13, 0x80000020 ;  /* 0x80000020000d7882 */ /* 0x000fe40000000000 */
[----:B------:R-:W-:Y:S01]  /*1da0*/  STL [R1+0x37c], R84 ;  /* 0x00037c5401007387 */ /* 0x000fe20000100800 */
[----:B------:R-:W-:-:S03]  /*1db0*/  UMOV UR29, UR13 ;  /* 0x0000000d001d7c82 */ /* 0x000fc60008000000 */
[----:B------:R-:W-:Y:S04]  /*1dc0*/  STL [R1+0x378], R85 ;  /* 0x0003785501007387 */ /* 0x000fe80000100800 */
[----:B------:R-:W-:Y:S04]  /*1dd0*/  STL [R1+0x374], R86 ;  /* 0x0003745601007387 */ /* 0x000fe80000100800 */
[----:B------:R-:W-:Y:S01]  /*1de0*/  STL [R1+0x370], R87 ;  /* 0x0003705701007387 */ /* 0x000fe20000100800 */
[----:B------:R-:W-:Y:S02]  /*1df0*/  WARPGROUP.DEPBAR.LE gsb0, 0x0 ;  /* 0x00008000000079c5 */ /* 0x000fe40000010000 */
[----:B------:R-:W-:-:S06]  /*1e00*/  WARPGROUP.ARRIVE ;  /* 0x00000000000079c5 */ /* 0x000fcc0000000000 */
[----:B------:R-:W-:Y:S01]  /*1e10*/  IGMMA.64x32x32.S8.S8 R120, gdesc[UR16], RZ, !UPT, gsb0 ;  /* 0x01200000107879f1 */ /* 0x000fe2000c0410ff */
[----:B------:R-:W-:Y:S02]  /*1e20*/  UIADD3 UR16, UR34, 0x600, URZ ;  /* 0x0000060022107890 */ /* 0x000fe4000fffe03f */
[----:B------:R-:W-:-:S05]  /*1e30*/  UIADD3 UR17, UR34, 0x2, URZ ;  /* 0x0000000222117890 */ /* 0x000fca000fffe03f */
[----:B------:R-:W-:Y:S01]  /*1e40*/  UMOV UR12, UR16 ;  /* 0x00000010000c7c82 */ /* 0x000fe20008000000 */
[----:B------:R-:W-:Y:S01]  /*1e50*/  UMOV UR16, UR24 ;  /* 0x0000001800107c82 */ /* 0x000fe20008000000 */
[----:B------:R-:W-:Y:S01]  /*1e60*/  UMOV UR28, UR12 ;  /* 0x0000000c001c7c82 */ /* 0x000fe20008000000 */
[----:B------:R-:W-:Y:S02]  /*1e70*/  WARPGROUP.DEPBAR.LE gsb0, 0x0 ;  /* 0x00008000000079c5 */ /* 0x000fe40000010000 */
[----:B------:R-:W-:-:S06]  /*1e80*/  WARPGROUP.ARRIVE ;  /* 0x00000000000079c5 */ /* 0x000fcc0000000000 */
[----:B------:R-:W-:Y:S01]  /*1e90*/  IGMMA.64x32x32.S8.S8 R184, gdesc[UR20], RZ, !UPT, gsb0 ;  /* 0x0120000014b879f1 */ /* 0x000fe2000c0410ff */
[----:B------:R-:W-:Y:S01]  /*1ea0*/  UMOV UR20, UR24 ;  /* 0x0000001800147c82 */ /* 0x000fe20008000000 */
[----:B------:R-:W-:Y:S01]  /*1eb0*/  UMOV UR21, UR25 ;  /* 0x0000001900157c82 */ /* 0x000fe20008000000 */
[----:B------:R-:W-:Y:S02]  /*1ec0*/  WARPGROUP.DEPBAR.LE gsb0, 0x0 ;  /* 0x00008000000079c5 */ /* 0x000fe40000010000 */
[----:B0-----:R-:W-:-:S06]  /*1ed0*/  WARPGROUP.ARRIVE ;  /* 0x00000000000079c5 */ /* 0x001fcc0000000000 */
[----:B------:R-:W-:Y:S01]  /*1ee0*/  IGMMA.64x32x32.S8.S8 R40, gdesc[UR8], RZ, !UPT, gsb0 ;  /* 0x01200000082879f1 */ /* 0x000fe2000c0410ff */
[----:B------:R-:W-:Y:S01]  /*1ef0*/  UMOV UR8, UR24 ;  /* 0x0000001800087c82 */ /* 0x000fe20008000000 */
[----:B------:R-:W-:Y:S01]  /*1f00*/  UMOV UR9, UR25 ;  /* 0x0000001900097c82 */ /* 0x000fe20008000000 */
[----:B------:R-:W-:Y:S02]  /*1f10*/  WARPGROUP.DEPBAR.LE gsb0, 0x0 ;  /* 0x00008000000079c5 */ /* 0x000fe40000010000 */
[----:B------:R-:W-:Y:S04]  /*1f20*/  STL.64 [R1+0x40], R40 ;  /* 0x0000402801007387 */ /* 0x000fe80000100a00 */
[----:B------:R-:W-:Y:S04]  /*1f30*/  STL.64 [R1+0x48], R42 ;  /* 0x0000482a01007387 */ /* 0x000fe80000100a00 */
[----:B------:R-:W-:Y:S04]  /*1f40*/  STL.64 [R1+0x50], R44 ;  /* 0x0000502c01007387 */ /* 0x000fe80000100a00 */
[----:B------:R-:W-:Y:S04]  /*1f50*/  STL.64 [R1+0x58], R46 ;  /* 0x0000582e01007387 */ /* 0x000fe80000100a00 */
[----:B------:R-:W-:Y:S04]  /*1f60*/  STL.64 [R1+0x60], R48 ;  /* 0x0000603001007387 */ /* 0x000fe80000100a00 */
[----:B------:R-:W-:Y:S04]  /*1f70*/  STL.64 [R1+0x68], R50 ;  /* 0x0000683201007387 */ /* 0x000fe80000100a00 */
[----:B------:R-:W-:Y:S04]  /*1f80*/  STL.64 [R1+0x70], R52 ;  /* 0x0000703401007387 */ /* 0x000fe80000100a00 */
[----:B------:R0:W-:Y:S02]  /*1f90*/  STL.64 [R1+0x78], R54 ;  /* 0x0000783601007387 */ /* 0x0001e40000100a00 */
[----:B0-----:R-:W-:-:S06]  /*1fa0*/  WARPGROUP.ARRIVE ;  /* 0x00000000000079c5 */ /* 0x001fcc0000000000 */
[----:B------:R-:W-:Y:S01]  /*1fb0*/  IGMMA.64x32x32.S8.S8 R40, gdesc[UR4], RZ, !UPT, gsb0 ;  /* 0x01200000042879f1 */ /* 0x000fe2000c0410ff */
[----:B------:R-:W-:Y:S01]  /*1fc0*/  UMOV UR4, UR17 ;  /* 0x0000001100047c82 */ /* 0x000fe20008000000 */
[----:B------:R-:W-:Y:S01]  /*1fd0*/  UMOV UR17, UR25 ;  /* 0x0000001900117c82 */ /* 0x000fe20008000000 */
[----:B------:R-:W-:Y:S01]  /*1fe0*/  UMOV UR5, 0x80000020 ;  /* 0x8000002000057882 */ /* 0x000fe20000000000 */
[----:B------:R-:W-:Y:S02]  /*1ff0*/  WARPGROUP.DEPBAR.LE gsb0, 0x0 ;  /* 0x00008000000079c5 */ /* 0x000fe40000010000 */
[----:B------:R-:W-:Y:S02]  /*2000*/  IMAD.MOV.U32 R147, RZ, RZ, R40 ;  /* 0x000000ffff937224 */ /* 0x000fe400078e0028 */
[----:B------:R-:W-:Y:S02]  /*2010*/  IMAD.MOV.U32 R148, RZ, RZ, R41 ;  /* 0x000000ffff947224 */ /* 0x000fe400078e0029 */
[----:B------:R-:W-:-:S02]  /*2020*/  IMAD.MOV.U32 R149, RZ, RZ, R42 ;  /* 0x000000ffff957224 */ /* 0x000fc400078e002a */
[----:B------:R-:W-:Y:S02]  /*2030*/  IMAD.MOV.U32 R150, RZ, RZ, R43 ;  /* 0x000000ffff967224 */ /* 0x000fe400078e002b */
[----:B------:R-:W-:Y:S02]  /*2040*/  IMAD.MOV.U32 R151, RZ, RZ, R44 ;  /* 0x000000ffff977224 */ /* 0x000fe400078e002c */
[----:B------:R-:W-:Y:S02]  /*2050*/  IMAD.MOV.U32 R0, RZ, RZ, R45 ;  /* 0x000000ffff007224 */ /* 0x000fe400078e002d */
[----:B--2---:R-:W-:Y:S02]  /*2060*/  IMAD.MOV.U32 R19, RZ, RZ, R46 ;  /* 0x000000ffff137224 */ /* 0x004fe400078e002e */
        /* <DEDUP_REMOVED lines=9> */
[----:B------:R-:W-:-:S06]  /*2100*/  WARPGROUP.ARRIVE ;  /* 0x00000000000079c5 */ /* 0x000fcc0000000000 */
[----:B------:R-:W-:Y:S01]  /*2110*/  IGMMA.64x32x32.S8.S8 R40, gdesc[UR24], RZ, !UPT, gsb0 ;  /* 0x01200000182879f1 */ /* 0x000fe2000c0410ff */
[----:B------:R-:W-:Y:S01]  /*2120*/  UMOV UR26, UR14 ;  /* 0x0000000e001a7c82 */ /* 0x000fe20008000000 */
[----:B------:R-:W-:Y:S01]  /*2130*/  UMOV UR27, UR15 ;  /* 0x0000000f001b7c82 */ /* 0x000fe20008000000 */
[----:B------:R-:W-:Y:S02]  /*2140*/  WARPGROUP.DEPBAR.LE gsb0, 0x0 ;  /* 0x00008000000079c5 */ /* 0x000fe40000010000 */
        /* <DEDUP_REMOVED lines=16> */
[----:B------:R-:W-:-:S06]  /*2250*/  WARPGROUP.ARRIVE ;  /* 0x00000000000079c5 */ /* 0x000fcc0000000000 */
[----:B------:R-:W-:Y:S01]  /*2260*/  IGMMA.64x32x32.S8.S8 R40, gdesc[UR8], RZ, !UPT, gsb0 ;  /* 0x01200000082879f1 */ /* 0x000fe2000c0410ff */
[----:B------:R-:W-:Y:S01]  /*2270*/  UMOV UR8, UR4 ;  /* 0x0000000400087c82 */ /* 0x000fe20008000000 */
[----:B------:R-:W-:Y:S01]  /*2280*/  UMOV UR9, UR5 ;  /* 0x0000000500097c82 */ /* 0x000fe20008000000 */
[----:B------:R-:W-:Y:S02]  /*2290*/  WARPGROUP.DEPBAR.LE gsb0, 0x0 ;  /* 0x00008000000079c5 */ /* 0x000fe40000010000 */
[----:B------:R-:W-:Y:S01]  /*22a0*/  WARPGROUP.ARRIVE ;  /* 0x00000000000079c5 */ /* 0x000fe20000000000 */
[----:B------:R-:W-:Y:S02]  /*22b0*/  IMAD.MOV.U32 R83, RZ, RZ, R40 ;  /* 0x000000ffff537224 */ /* 0x000fe400078e0028 */
[----:B------:R-:W-:Y:S02]  /*22c0*/  IMAD.MOV.U32 R84, RZ, RZ, R41 ;  /* 0x000000ffff547224 */ /* 0x000fe400078e0029 */
[----:B------:R-:W-:Y:S01]  /*22d0*/  IMAD.MOV.U32 R85, RZ, RZ, R42 ;  /* 0x000000ffff557224 */ /* 0x000fe200078e002a */
[----:B------:R-:W-:Y:S01]  /*22e0*/  IGMMA.64x32x32.S8.S8 R168, gdesc[UR20], RZ, !UPT, gsb0 ;  /* 0x0120000014a879f1 */ /* 0x000fe2000c0410ff */
[----:B------:R-:W-:Y:S01]  /*22f0*/  IMAD.MOV.U32 R86, RZ, RZ, R43 ;  /* 0x000000ffff567224 */ /* 0x000fe200078e002b */
[----:B------:R-:W-:Y:S01]  /*2300*/  UMOV UR20, UR12 ;  /* 0x0000000c00147c82 */ /* 0x000fe20008000000 */
[----:B------:R-:W-:Y:S01]  /*2310*/  IMAD.MOV.U32 R87, RZ, RZ, R44 ;  /* 0x000000ffff577224 */ /* 0x000fe200078e002c */
[----:B------:R-:W-:Y:S01]  /*2320*/  UMOV UR21, UR13 ;  /* 0x0000000d00157c82 */ /* 0x000fe20008000000 */
        /* <DEDUP_REMOVED lines=10> */
[----:B------:R-:W-:Y:S01]  /*23d0*/  IMAD.MOV.U32 R146, RZ, RZ, R55 ;  /* 0x000000ffff927224 */ /* 0x000fe200078e0037 */
[----:B------:R-:W-:Y:S02]  /*23e0*/  WARPGROUP.DEPBAR.LE gsb0, 0x0 ;  /* 0x00008000000079c5 */ /* 0x000fe40000010000 */
[----:B------:R-:W-:Y:S01]  /*23f0*/  WARPGROUP.ARRIVE ;  /* 0x00000000000079c5 */ /* 0x000fe20000000000 */
[----:B------:R0:W-:Y:S04]  /*2400*/  STL.64 [R1+0x250], R182 ;  /* 0x000250b601007387 */ /* 0x0001e80000100a00 */
[----:B------:R1:W-:Y:S01]  /*2410*/  STL.64 [R1+0x248], R180 ;  /* 0x000248b401007387 */ /* 0x0003e20000100a00 */
[----:B------:R-:W-:Y:S01]  /*2420*/  IGMMA.64x32x32.S8.S8 R104, gdesc[UR16], RZ, !UPT, gsb0 ;  /* 0x01200000106879f1 */ /* 0x000fe2000c0410ff */
[----:B------:R-:W-:Y:S01]  /*2430*/  UMOV UR16, UR12 ;  /* 0x0000000c00107c82 */ /* 0x000fe20008000000 */
[----:B------:R-:W-:Y:S01]  /*2440*/  UMOV UR17, UR13 ;  /* 0x0000000d00117c82 */ /* 0x000fe20008000000 */
[----:B------:R2:W-:Y:S04]  /*2450*/  STL.64 [R1+0x240], R178 ;  /* 0x000240b201007387 */ /* 0x0005e80000100a00 */
[----:B------:R3:W-:Y:S01]  /*2460*/  STL.64 [R1+0x238], R176 ;  /* 0x000238b001007387 */ /* 0x0007e20000100a00 */
[----:B0-----:R-:W-:-:S02]  /*2470*/  IMAD.MOV.U32 R182, RZ, RZ, R37 ;  /* 0x000000ffffb67224 */ /* 0x001fc400078e0025 */
[----:B------:R-:W-:Y:S01]  /*2480*/  IMAD.MOV.U32 R183, RZ, RZ, R36 ;  /* 0x000000ffffb77224 */ /* 0x000fe200078e0024 */
[----:B------:R0:W-:Y:S01]  /*2490*/  STL.64 [R1+0x230], R174 ;  /* 0x000230ae01007387 */ /* 0x0001e20000100a00 */
[----:B-1----:R-:W-:Y:S02]  /*24a0*/  IMAD.MOV.U32 R180, RZ, RZ, R35 ;  /* 0x000000ffffb47224 */ /* 0x002fe400078e0023 */
[----:B------:R-:W-:Y:S01]  /*24b0*/  IMAD.MOV.U32 R181, RZ, RZ, R34 ;  /* 0x000000ffffb57224 */ /* 0x000fe200078e0022 */
[----:B------:R1:W-:Y:S01]  /*24c0*/  STL.64 [R1+0x228], R172 ;  /* 0x000228ac01007387 */ /* 0x0003e20000100a00 */
[----:B--2---:R-:W-:Y:S02]  /*24d0*/  IMAD.MOV.U32 R178, RZ, RZ, R33 ;  /* 0x000000ffffb27224 */ /* 0x004fe400078e0021 */
[----:B------:R-:W-:Y:S01]  /*24e0*/  IMAD.MOV.U32 R179, RZ, RZ, R32 ;  /* 0x000000ffffb37224 */ /* 0x000fe200078e0020 */
[----:B------:R2:W-:Y:S01]  /*24f0*/  STL.64 [R1+0x220], R170 ;  /* 0x000220aa01007387 */ /* 0x0005e20000100a00 */
[----:B---3--:R-:W-:-:S02]  /*2500*/  IMAD.MOV.U32 R176, RZ, RZ, R31 ;  /* 0x000000ffffb07224 */ /* 0x008fc400078e001f */
[----:B------:R-:W-:Y:S01]  /*2510*/  IMAD.MOV.U32 R177, RZ, RZ, R30 ;  /* 0x000000ffffb17224 */ /* 0x000fe200078e001e */
[----:B------:R3:W-:Y:S01]  /*2520*/  STL.64 [R1+0x218], R168 ;  /* 0x000218a801007387 */ /* 0x0007e20000100a00 */
[----:B0-----:R-:W-:Y:S02]  /*2530*/  IMAD.MOV.U32 R174, RZ, RZ, R29 ;  /* 0x000000ffffae7224 */ /* 0x001fe400078e001d */
[----:B------:R-:W-:Y:S02]  /*2540*/  IMAD.MOV.U32 R175, RZ, RZ, R28 ;  /* 0x000000ffffaf7224 */ /* 0x000fe400078e001c */
[----:B-1----:R-:W-:Y:S02]  /*2550*/  IMAD.MOV.U32 R172, RZ, RZ, R27 ;  /* 0x000000ffffac7224 */ /* 0x002fe400078e001b */
[----:B------:R-:W-:Y:S02]  /*2560*/  IMAD.MOV.U32 R173, RZ, RZ, R26 ;  /* 0x000000ffffad7224 */ /* 0x000fe400078e001a */
[----:B--2---:R-:W-:-:S02]  /*2570*/  IMAD.MOV.U32 R171, RZ, RZ, R25 ;  /* 0x000000ffffab7224 */ /* 0x004fc400078e0019 */
[----:B------:R-:W-:Y:S02]  /*2580*/  IMAD.MOV.U32 R170, RZ, RZ, R24 ;  /* 0x000000ffffaa7224 */ /* 0x000fe400078e0018 */
[----:B---3--:R-:W-:Y:S02]  /*2590*/  IMAD.MOV.U32 R168, RZ, RZ, R22 ;  /* 0x000000ffffa87224 */ /* 0x008fe400078e0016 */
[----:B------:R-:W-:Y:S01]  /*25a0*/  IMAD.MOV.U32 R169, RZ, RZ, R21 ;  /* 0x000000ffffa97224 */ /* 0x000fe200078e0015 */
[----:B------:R-:W-:Y:S02]  /*25b0*/  WARPGROUP.DEPBAR.LE gsb0, 0x0 ;  /* 0x00008000000079c5 */ /* 0x000fe40000010000 */
[----:B------:R-:W-:Y:S01]  /*25c0*/  WARPGROUP.ARRIVE ;  /* 0x00000000000079c5 */ /* 0x000fe20000000000 */
[----:B------:R0:W-:Y:S04]  /*25d0*/  STL.64 [R1+0x290], R118 ;  /* 0x0002907601007387 */ /* 0x0001e80000100a00 */
[----:B------:R1:W-:Y:S01]  /*25e0*/  STL.64 [R1+0x288], R116 ;  /* 0x0002887401007387 */ /* 0x0003e20000100a00 */
[----:B------:R-:W-:Y:S01]  /*25f0*/  IGMMA.64x32x32.S8.S8 R40, gdesc[UR24], RZ, !UPT, gsb0 ;  /* 0x01200000182879f1 */ /* 0x000fe2000c0410ff */
[----:B------:R-:W-:-:S02]  /*2600*/  UIADD3 UR26, UR35, 0x2, URZ ;  /* 0x00000002231a7890 */ /* 0x000fc4000fffe03f */
[----:B------:R2:W-:Y:S01]  /*2610*/  STL.64 [R1+0x280], R114 ;  /* 0x0002807201007387 */ /* 0x0005e20000100a00 */
[----:B------:R-:W-:Y:S01]  /*2620*/  UMOV UR11, 0x80000020 ;  /* 0x80000020000b7882 */ /* 0x000fe20000000000 */
[----:B------:R-:W-:Y:S01]  /*2630*/  UMOV UR24, UR4 ;  /* 0x0000000400187c82 */ /* 0x000fe20008000000 */
[----:B------:R-:W-:Y:S01]  /*2640*/  UMOV UR25, UR5 ;  /* 0x0000000500197c82 */ /* 0x000fe20008000000 */
[----:B------:R3:W-:Y:S01]  /*2650*/  STL.64 [R1+0x278], R112 ;  /* 0x0002787001007387 */ /* 0x0007e20000100a00 */
[----:B0-----:R-:W-:Y:S02]  /*2660*/  IMAD.MOV.U32 R118, RZ, RZ, R20 ;  /* 0x000000ffff767224 */ /* 0x001fe400078e0014 */
[----:B------:R-:W-:Y:S01]  /*2670*/  IMAD.MOV.U32 R119, RZ, RZ, R15 ;  /* 0x000000ffff777224 */ /* 0x000fe200078e000f */
[----:B------:R0:W-:Y:S01]  /*2680*/  STL.64 [R1+0x270], R110 ;  /* 0x0002706e01007387 */ /* 0x0001e20000100a00 */
[----:B-1----:R-:W-:Y:S02]  /*2690*/  IMAD.MOV.U32 R116, RZ, RZ, R14 ;  /* 0x000000ffff747224 */ /* 0x002fe400078e000e */
[----:B------:R-:W-:Y:S01]  /*26a0*/  IMAD.MOV.U32 R117, RZ, RZ, R13 ;  /* 0x000000ffff757224 */ /* 0x000fe200078e000d */
[----:B------:R1:W-:Y:S01]  /*26b0*/  STL.64 [R1+0x268], R108 ;  /* 0x0002686c01007387 */ /* 0x0003e20000100a00 */
[----:B--2---:R-:W-:-:S02]  /*26c0*/  IMAD.MOV.U32 R114, RZ, RZ, R12 ;  /* 0x000000ffff727224 */ /* 0x004fc400078e000c */
[----:B------:R-:W-:Y:S01]  /*26d0*/  IMAD.MOV.U32 R115, RZ, RZ, R11 ;  /* 0x000000ffff737224 */ /* 0x000fe200078e000b */
[----:B------:R2:W-:Y:S01]  /*26e0*/  STL.64 [R1+0x260], R106 ;  /* 0x0002606a01007387 */ /* 0x0005e20000100a00 */
[----:B---3--:R-:W-:Y:S02]  /*26f0*/  IMAD.MOV.U32 R112, RZ, RZ, R10 ;  /* 0x000000ffff707224 */ /* 0x008fe400078e000a */
[----:B------:R-:W-:Y:S01]  /*2700*/  IMAD.MOV.U32 R113, RZ, RZ, R9 ;  /* 0x000000ffff717224 */ /* 0x000fe200078e0009 */
[----:B------:R-:W-:Y:S01]  /*2710*/  STL.64 [R1+0x258], R104 ;  /* 0x0002586801007387 */ /* 0x000fe20000100a00 */
[----:B0-----:R-:W-:Y:S02]  /*2720*/  IMAD.MOV.U32 R110, RZ, RZ, R8 ;  /* 0x000000ffff6e7224 */ /* 0x001fe400078e0008 */
[----:B------:R-:W-:Y:S02]  /*2730*/  IMAD.MOV.U32 R111, RZ, RZ, R7 ;  /* 0x000000ffff6f7224 */ /* 0x000fe400078e0007 */
[----:B-1----:R-:W-:-:S02]  /*2740*/  IMAD.MOV.U32 R108, RZ, RZ, R6 ;  /* 0x000000ffff6c7224 */ /* 0x002fc400078e0006 */
[----:B------:R-:W-:Y:S02]  /*2750*/  IMAD.MOV.U32 R109, RZ, RZ, R5 ;  /* 0x000000ffff6d7224 */ /* 0x000fe400078e0005 */
[----:B--2---:R-:W-:Y:S02]  /*2760*/  IMAD.MOV.U32 R107, RZ, RZ, R4 ;  /* 0x000000ffff6b7224 */ /* 0x004fe400078e0004 */
[----:B------:R-:W-:Y:S01]  /*2770*/  IMAD.MOV.U32 R106, RZ, RZ, R2 ;  /* 0x000000ffff6a7224 */ /* 0x000fe200078e0002 */
[----:B------:R-:W-:Y:S02]  /*2780*/  WARPGROUP.DEPBAR.LE gsb0, 0x0 ;  /* 0x00008000000079c5 */ /* 0x000fe40000010000 */
[----:B------:R-:W-:Y:S01]  /*2790*/  WARPGROUP.ARRIVE ;  /* 0x00000000000079c5 */ /* 0x000fe20000000000 */
[----:B------:R-:W-:Y:S04]  /*27a0*/  STL.64 [R1+0x2d0], R54 ;  /* 0x0002d03601007387 */ /* 0x000fe80000100a00 */
[----:B------:R-:W-:Y:S01]  /*27b0*/  STL.64 [R1+0x2c8], R52 ;  /* 0x0002c83401007387 */ /* 0x000fe20000100a00 */
[----:B------:R-:W-:Y:S01]  /*27c0*/  IGMMA.64x32x32.S8.S8 R24, gdesc[UR12], RZ, !UPT, gsb0 ;  /* 0x012000000c1879f1 */ /* 0x000fe2000c0410ff */
[----:B------:R-:W-:Y:S01]  /*27d0*/  UMOV UR14, UR18 ;  /* 0x00000012000e7c82 */ /* 0x000fe20008000000 */
[----:B------:R-:W-:Y:S01]  /*27e0*/  UMOV UR15, UR19 ;  /* 0x00000013000f7c82 */ /* 0x000fe20008000000 */
[----:B------:R-:W-:Y:S01]  /*27f0*/  STL.64 [R1+0x2c0], R50 ;  /* 0x0002c03201007387 */ /* 0x000fe20000100a00 */
[----:B------:R-:W-:Y:S01]  /*2800*/  UMOV UR18, UR6 ;  /* 0x0000000600127c82 */ /* 0x000fe20008000000 */
[----:B------:R-:W-:Y:S01]  /*2810*/  UMOV UR19, UR7 ;  /* 0x0000000700137c82 */ /* 0x000fe20008000000 */
[----:B------:R-:W-:Y:S01]  /*2820*/  UMOV UR6, UR26 ;  /* 0x0000001a00067c82 */ /* 0x000fe20008000000 */
[----:B------:R-:W-:Y:S01]  /*2830*/  STL.64 [R1+0x2b8], R48 ;  /* 0x0002b83001007387 */ /* 0x000fe20000100a00 */
[----:B------:R-:W-:-:S03]  /*2840*/  UMOV UR7, 0x80000020 ;  /* 0x8000002000077882 */ /* 0x000fc60000000000 */
[----:B------:R-:W-:Y:S04]  /*2850*/  STL.64 [R1+0x2b0], R46 ;  /* 0x0002b02e01007387 */ /* 0x000fe80000100a00 */
[----:B------:R-:W-:Y:S04]  /*2860*/  STL.64 [R1+0x2a8], R44 ;  /* 0x0002a82c01007387 */ /* 0x000fe80000100a00 */
[----:B------:R-:W-:Y:S04]  /*2870*/  STL.64 [R1+0x2a0], R42 ;  /* 0x0002a02a01007387 */ /* 0x000fe80000100a00 */
[----:B------:R0:W-:Y:S01]  /*2880*/  STL.64 [R1+0x298], R40 ;  /* 0x0002982801007387 */ /* 0x0001e20000100a00 */
[----:B------:R-:W-:-:S02]  /*2890*/  WARPGROUP.DEPBAR.LE gsb0, 0x0 ;  /* 0x00008000000079c5 */ /* 0x000fc40000010000 */
[----:B------:R-:W-:-:S06]  /*28a0*/  WARPGROUP.ARRIVE ;  /* 0x00000000000079c5 */ /* 0x000fcc0000000000 */
[----:B------:R-:W-:Y:S01]  /*28b0*/  IGMMA.64x32x32.S8.S8 R88, gdesc[UR12], RZ, !UPT, gsb0 ;  /* 0x012000000c5879f1 */ /* 0x000fe2000c0410ff */
[----:B------:R-:W-:Y:S02]  /*28c0*/  UIADD3 UR12, UR35, 0x82, URZ ;  /* 0x00000082230c7890 */ /* 0x000fe4000fffe03f */
[----:B------:R-:W-:Y:S01]  /*28d0*/  UIADD3 UR13, UR35, 0x102, URZ ;  /* 0x00000102230d7890 */ /* 0x000fe2000fffe03f */
[----:B------:R-:W-:Y:S02]  /*28e0*/  WARPGROUP.DEPBAR.LE gsb0, 0x0 ;  /* 0x00008000000079c5 */ /* 0x000fe40000010000 */
[----:B------:R-:W-:-:S06]  /*28f0*/  WARPGROUP.ARRIVE ;  /* 0x00000000000079c5 */ /* 0x000fcc0000000000 */
[----:B------:R-:W-:Y:S03]  /*2900*/  IGMMA.64x32x32.S8.S8 R152, gdesc[UR20], RZ, !UPT, gsb0 ;  /* 0x01200000149879f1 */ /* 0x000fe6000c0410ff */
[----:B------:R-:W-:Y:S02]  /*2910*/  WARPGROUP.DEPBAR.LE gsb0, 0x0 ;  /* 0x00008000000079c5 */ /* 0x000fe40000010000 */
[----:B------:R-:W-:-:S06]  /*2920*/  WARPGROUP.ARRIVE ;  /* 0x00000000000079c5 */ /* 0x000fcc0000000000 */
[----:B------:R-:W-:Y:S03]  /*2930*/  IGMMA.64x32x32.S8.S8 R216, gdesc[UR28], RZ, !UPT, gsb0 ;  /* 0x012000001cd879f1 */ /* 0x000fe6000c0410ff */
[----:B------:R-:W-:Y:S02]  /*2940*/  WARPGROUP.DEPBAR.LE gsb0, 0x0 ;  /* 0x00008000000079c5 */ /* 0x000fe40000010000 */
[----:B0-----:R-:W-:-:S06]  /*2950*/  WARPGROUP.ARRIVE ;  /* 0x00000000000079c5 */ /* 0x001fcc0000000000 */
[----:B------:R-:W-:Y:S03]  /*2960*/  IGMMA.64x32x32.S8.S8 R40, gdesc[UR16], RZ, !UPT, gsb0 ;  /* 0x01200000102879f1 */ /* 0x000fe6000c0410ff */
[----:B------:R-:W-:Y:S02]  /*2970*/  WARPGROUP.DEPBAR.LE gsb0, 0x0 ;  /* 0x00008000000079c5 */ /* 0x000fe40000010000 */
[----:B------:R-:W-:Y:S02]  /*2980*/  IMAD.MOV.U32 R4, RZ, RZ, R54 ;  /* 0x000000ffff047224 */ /* 0x000fe400078e0036 */
[----:B------:R-:W-:Y:S02]  /*2990*/  IMAD.MOV.U32 R2, RZ, RZ, R55 ;  /* 0x000000ffff027224 */ /* 0x000fe400078e0037 */
[----:B------:R-:W-:Y:S02]  /*29a0*/  IMAD.MOV.U32 R54, RZ, RZ, R168 ;  /* 0x000000ffff367224 */ /* 0x000fe400078e00a8 */
[----:B------:R-:W-:Y:S01]  /*29b0*/  IMAD.MOV.U32 R55, RZ, RZ, R169 ;  /* 0x000000ffff377224 */ /* 0x000fe200078e00a9 */
[----:B------:R-:W2:Y:S01]  /*29c0*/  LDL.LU R168, [R1+0xb8] ;  /* 0x0000b80001a87983 */ /* 0x000ea20000300800 */
[----:B------:R-:W-:-:S02]  /*29d0*/  IMAD.MOV.U32 R22, RZ, RZ, R40 ;  /* 0x000000ffff167224 */ /* 0x000fc400078e0028 */
[----:B------:R-:W-:Y:S01]  /*29e0*/  IMAD.MOV.U32 R21, RZ, RZ, R41 ;  /* 0x000000ffff157224 */ /* 0x000fe200078e0029 */
[----:B------:R-:W3:Y:S01]  /*29f0*/  LDL.LU R169, [R1+0xbc] ;  /* 0x0000bc0001a97983 */ /* 0x000ee20000300800 */
        /* <DEDUP_REMOVED lines=28> */
[----:B------:R-:W-:Y:S01]  /*2bc0*/  WARPGROUP.ARRIVE ;  /* 0x00000000000079c5 */ /* 0x000fe20000000000 */
[----:B------:R-:W-:-:S02]  /*2bd0*/  IMAD.MOV.U32 R108, RZ, RZ, R172 ;  /* 0x000000ffff6c7224 */ /* 0x000fc400078e00ac */
[----:B------:R-:W-:Y:S02]  /*2be0*/  IMAD.MOV.U32 R109, RZ, RZ, R173 ;  /* 0x000000ffff6d7224 */ /* 0x000fe400078e00ad */
[----:B------:R-:W-:Y:S01]  /*2bf0*/  IMAD.MOV.U32 R110, RZ, RZ, R174 ;  /* 0x000000ffff6e7224 */ /* 0x000fe200078e00ae */
[----:B------:R-:W-:Y:S01]  /*2c00*/  IGMMA.64x32x32.S8.S8 R40, gdesc[UR4], R40, gsb0 ;  /* 0x01200000042879f1 */ /* 0x000fe20008041028 */
[----:B------:R-:W-:Y:S02]  /*2c10*/  IMAD.MOV.U32 R170, RZ, RZ, R83 ;  /* 0x000000ffffaa7224 */ /* 0x000fe400078e0053 */
[----:B------:R-:W4:Y:S01]  /*2c20*/  LDL.LU R83, [R1+0x380] ;  /* 0x0003800001537983 */ /* 0x000f220000300800 */
[----:B------:R-:W-:Y:S02]  /*2c30*/  IMAD.MOV.U32 R171, RZ, RZ, R84 ;  /* 0x000000ffffab7224 */ /* 0x000fe400078e0054 */
[----:B------:R-:W-:Y:S01]  /*2c40*/  IMAD.MOV.U32 R172, RZ, RZ, R85 ;  /* 0x000000ffffac7224 */ /* 0x000fe200078e0055 */
[----:B------:R-:W4:Y:S01]  /*2c50*/  LDL.LU R84, [R1+0x37c] ;  /* 0x00037c0001547983 */ /* 0x000f220000300800 */
[----:B------:R-:W-:-:S02]  /*2c60*/  IMAD.MOV.U32 R173, RZ, RZ, R86 ;  /* 0x000000ffffad7224 */ /* 0x000fc400078e0056 */
[----:B------:R-:W-:Y:S01]  /*2c70*/  IMAD.MOV.U32 R111, RZ, RZ, R175 ;  /* 0x000000ffff6f7224 */ /* 0x000fe200078e00af */
[----:B------:R-:W4:Y:S01]  /*2c80*/  LDL.LU R85, [R1+0x378] ;  /* 0x0003780001557983 */ /* 0x000f220000300800 */
[----:B------:R-:W-:Y:S02]  /*2c90*/  IMAD.MOV.U32 R174, RZ, RZ, R87 ;  /* 0x000000ffffae7224 */ /* 0x000fe400078e0057 */
[----:B------:R-:W-:Y:S01]  /*2ca0*/  IMAD.MOV.U32 R112, RZ, RZ, R176 ;  /* 0x000000ffff707224 */ /* 0x000fe200078e00b0 */
        /* <DEDUP_REMOVED lines=24> */
[----:B------:R-:W4:Y:S04]  /*2e30*/  LDL.LU R142, [R1+0x354] ;  /* 0x00035400018e7983 */ /* 0x000f280000300800 */
[----:B------:R-:W4:Y:S04]  /*2e40*/  LDL.LU R143, [R1+0x350] ;  /* 0x00035000018f7983 */ /* 0x000f280000300800 */
[----:B------:R-:W4:Y:S01]  /*2e50*/  LDL.LU R144, [R1+0x34c] ;  /* 0x00034c0001907983 */ /* 0x000f220000300800 */
[----:B------:R-:W-:-:S03]  /*2e60*/  WARPGROUP.DEPBAR.LE gsb0, 0x0 ;  /* 0x00008000000079c5 */ /* 0x000fc60000010000 */
[----:B------:R0:W-:Y:S04]  /*2e70*/  STL.64 [R1+0x180], R40 ;  /* 0x0001802801007387 */ /* 0x0001e80000100a00 */
[----:B------:R1:W-:Y:S04]  /*2e80*/  STL.64 [R1+0x188], R42 ;  /* 0x0001882a01007387 */ /* 0x0003e80000100a00 */
[----:B------:R1:W-:Y:S04]  /*2e90*/  STL.64 [R1+0x190], R44 ;  /* 0x0001902c01007387 */ /* 0x0003e80000100a00 */
[----:B------:R1:W-:Y:S04]  /*2ea0*/  STL.64 [R1+0x198], R46 ;  /* 0x0001982e01007387 */ /* 0x0003e80000100a00 */
[----:B------:R1:W-:Y:S01]  /*2eb0*/  STL.64 [R1+0x1a0], R48 ;  /* 0x0001a03001007387 */ /* 0x0003e20000100a00 */
[----:B0-----:R-:W-:-:S03]  /*2ec0*/  IMAD.MOV.U32 R40, RZ, RZ, R106 ;  /* 0x000000ffff287224 */ /* 0x001fc600078e006a */
[----:B------:R0:W-:Y:S01]  /*2ed0*/  STL.64 [R1+0x1a8], R50 ;  /* 0x0001a83201007387 */ /* 0x0001e20000100a00 */
[----:B------:R-:W-:-:S03]  /*2ee0*/  IMAD.MOV.U32 R41, RZ, RZ, R107 ;  /* 0x000000ffff297224 */ /* 0x000fc600078e006b */
[----:B------:R0:W-:Y:S01]  /*2ef0*/  STL.64 [R1+0x1b0], R52 ;  /* 0x0001b03401007387 */ /* 0x0001e20000100a00 */
[----:B-1----:R-:W-:Y:S02]  /*2f00*/  IMAD.MOV.U32 R42, RZ, RZ, R108 ;  /* 0x000000ffff2a7224 */ /* 0x002fe400078e006c */
[----:B------:R-:W-:Y:S01]  /*2f10*/  IMAD.MOV.U32 R43, RZ, RZ, R109 ;  /* 0x000000ffff2b7224 */ /* 0x000fe200078e006d */
[----:B------:R2:W-:Y:S01]  /*2f20*/  STL.64 [R1+0x1b8], R54 ;  /* 0x0001b83601007387 */ /* 0x0005e20000100a00 */
[----:B------:R-:W-:Y:S02]  /*2f30*/  IMAD.MOV.U32 R44, RZ, RZ, R110 ;  /* 0x000000ffff2c7224 */ /* 0x000fe400078e006e */
[----:B------:R-:W-:Y:S02]  /*2f40*/  IMAD.MOV.U32 R45, RZ, RZ, R111 ;  /* 0x000000ffff2d7224 */ /* 0x000fe400078e006f */
[----:B------:R-:W-:Y:S02]  /*2f50*/  IMAD.MOV.U32 R46, RZ, RZ, R112 ;  /* 0x000000ffff2e7224 */ /* 0x000fe400078e0070 */
[----:B------:R-:W-:-:S02]  /*2f60*/  IMAD.MOV.U32 R47, RZ, RZ, R113 ;  /* 0x000000ffff2f7224 */ /* 0x000fc400078e0071 */
[----:B------:R-:W-:Y:S02]  /*2f70*/  IMAD.MOV.U32 R48, RZ, RZ, R114 ;  /* 0x000000ffff307224 */ /* 0x000fe400078e0072 */
[----:B------:R-:W-:Y:S02]  /*2f80*/  IMAD.MOV.U32 R49, RZ, RZ, R115 ;  /* 0x000000ffff317224 */ /* 0x000fe400078e0073 */
[----:B0-----:R-:W-:Y:S02]  /*2f90*/  IMAD.MOV.U32 R50, RZ, RZ, R116 ;  /* 0x000000ffff327224 */ /* 0x001fe400078e0074 */
[----:B------:R-:W-:Y:S02]  /*2fa0*/  IMAD.MOV.U32 R51, RZ, RZ, R117 ;  /* 0x000000ffff337224 */ /* 0x000fe400078e0075 */
[----:B------:R-:W-:Y:S02]  /*2fb0*/  IMAD.MOV.U32 R52, RZ, RZ, R118 ;  /* 0x000000ffff347224 */ /* 0x000fe400078e0076 */
        /* <DEDUP_REMOVED lines=25> */
[----:B--2---:R-:W-:Y:S02]  /*3150*/  IMAD.MOV.U32 R54, RZ, RZ, R168 ;  /* 0x000000ffff367224 */ /* 0x004fe400078e00a8 */
[----:B---3--:R-:W-:-:S06]  /*3160*/  IMAD.MOV.U32 R55, RZ, RZ, R169 ;  /* 0x000000ffff377224 */ /* 0x008fcc00078e00a9 */
[----:B------:R-:W-:-:S06]  /*3170*/  WARPGROUP.ARRIVE ;  /* 0x00000000000079c5 */ /* 0x000fcc0000000000 */
[----:B------:R-:W-:Y:S01]  /*3180*/  IGMMA.64x32x32.S8.S8 R40, gdesc[UR8], R40, gsb0 ;  /* 0x01200000082879f1 */ /* 0x000fe20008041028 */
        /* <DEDUP_REMOVED lines=15> */
[----:B------:R-:W4:Y:S01]  /*3280*/  LDL.LU R145, [R1+0x348] ;  /* 0x0003480001917983 */ /* 0x000f220000300800 */
[----:B------:R-:W-:-:S03]  /*3290*/  IMAD.MOV.U32 R183, RZ, RZ, R146 ;  /* 0x000000ffffb77224 */ /* 0x000fc600078e0092 */
[----:B------:R-:W4:Y:S04]  /*32a0*/  LDL.LU R146, [R1+0x344] ;  /* 0x0003440001927983 */ /* 0x000f280000300800 */
[----:B------:R-:W2:Y:S04]  /*32b0*/  LDL.LU R200, [R1+0x340] ;  /* 0x0003400001c87983 */ /* 0x000ea80000300800 */
        /* <DEDUP_REMOVED lines=9> */
[----:B------:R-:W2:Y:S01]  /*3350*/  LDL.LU R210, [R1+0x318] ;  /* 0x0003180001d27983 */ /* 0x000ea20000300800 */
[----:B------:R-:W-:-:S03]  /*3360*/  WARPGROUP.DEPBAR.LE gsb0, 0x0 ;  /* 0x00008000000079c5 */ /* 0x000fc60000010000 */
[----:B------:R-:W2:Y:S04]  /*3370*/  LDL.LU R211, [R1+0x314] ;  /* 0x0003140001d37983 */ /* 0x000ea80000300800 */
[----:B------:R-:W2:Y:S04]  /*3380*/  LDL.LU R212, [R1+0x310] ;  /* 0x0003100001d47983 */ /* 0x000ea80000300800 */
[----:B------:R-:W2:Y:S04]  /*3390*/  LDL.LU R213, [R1+0x30c] ;  /* 0x00030c0001d57983 */ /* 0x000ea80000300800 */
[----:B------:R0:W-:Y:S04]  /*33a0*/  STL.64 [R1+0x80], R40 ;  /* 0x0000802801007387 */ /* 0x0001e80000100a00 */
[----:B------:R1:W-:Y:S01]  /*33b0*/  STL.64 [R1+0x88], R42 ;  /* 0x0000882a01007387 */ /* 0x0003e20000100a00 */
[----:B------:R-:W-:-:S03]  /*33c0*/  IMAD.MOV.U32 R113, RZ, RZ, R115 ;  /* 0x000000ffff717224 */ /* 0x000fc600078e0073 */
[----:B------:R3:W-:Y:S01]  /*33d0*/  STL.64 [R1+0x90], R44 ;  /* 0x0000902c01007387 */ /* 0x0007e20000100a00 */
[----:B------:R-:W-:-:S03]  /*33e0*/  IMAD.MOV.U32 R114, RZ, RZ, R116 ;  /* 0x000000ffff727224 */ /* 0x000fc600078e0074 */
[----:B------:R3:W-:Y:S01]  /*33f0*/  STL.64 [R1+0x98], R46 ;  /* 0x0000982e01007387 */ /* 0x0007e20000100a00 */
[----:B------:R-:W-:-:S03]  /*3400*/  IMAD.MOV.U32 R115, RZ, RZ, R117 ;  /* 0x000000ffff737224 */ /* 0x000fc600078e0075 */
[----:B------:R3:W-:Y:S01]  /*3410*/  STL.64 [R1+0xa0], R48 ;  /* 0x0000a03001007387 */ /* 0x0007e20000100a00 */
[----:B------:R-:W-:-:S03]  /*3420*/  IMAD.MOV.U32 R116, RZ, RZ, R118 ;  /* 0x000000ffff747224 */ /* 0x000fc600078e0076 */
[----:B------:R3:W-:Y:S01]  /*3430*/  STL.64 [R1+0xa8], R50 ;  /* 0x0000a83201007387 */ /* 0x0007e20000100a00 */
[----:B------:R-:W-:Y:S02]  /*3440*/  IMAD.MOV.U32 R117, RZ, RZ, R119 ;  /* 0x000000ffff757224 */ /* 0x000fe400078e0077 */
[----:B------:R-:W-:Y:S01]  /*3450*/  IMAD.MOV.U32 R118, RZ, RZ, R214 ;  /* 0x000000ffff767224 */ /* 0x000fe200078e00d6 */
[----:B------:R3:W-:Y:S01]  /*3460*/  STL.64 [R1+0xb0], R52 ;  /* 0x0000b03401007387 */ /* 0x0007e20000100a00 */
[----:B------:R-:W-:-:S03]  /*3470*/  IMAD.MOV.U32 R119, RZ, RZ, R215 ;  /* 0x000000ffff777224 */ /* 0x000fc600078e00d7 */
[----:B------:R3:W-:Y:S04]  /*3480*/  STL.64 [R1+0xb8], R54 ;  /* 0x0000b83601007387 */ /* 0x0007e80000100a00 */
[----:B------:R-:W2:Y:S04]  /*3490*/  LDL.LU R214, [R1+0x308] ;  /* 0x0003080001d67983 */ /* 0x000ea80000300800 */
[----:B------:R-:W2:Y:S01]  /*34a0*/  LDL.LU R215, [R1+0x304] ;  /* 0x0003040001d77983 */ /* 0x000ea20000300800 */
[----:B------:R-:W-:Y:S01]  /*34b0*/  UMOV UR26, UR13 ;  /* 0x0000000d001a7c82 */ /* 0x000fe20008000000 */
[----:B------:R-:W-:-:S02]  /*34c0*/  UMOV UR27, 0x80000020 ;  /* 0x80000020001b7882 */ /* 0x000fc40000000000 */
[----:B0-----:R-:W4:Y:S04]  /*34d0*/  LDL.LU R40, [R1+0x40] ;  /* 0x0000400001287983 */ /* 0x001f280000300800 */
[----:B------:R-:W4:Y:S04]  /*34e0*/  LDL.LU R41, [R1+0x44] ;  /* 0x0000440001297983 */ /* 0x000f280000300800 */
[----:B-1----:R-:W4:Y:S04]  /*34f0*/  LDL.LU R42, [R1+0x48] ;  /* 0x00004800012a7983 */ /* 0x002f280000300800 */
[----:B------:R-:W4:Y:S04]  /*3500*/  LDL.LU R43, [R1+0x4c] ;  /* 0x00004c00012b7983 */ /* 0x000f280000300800 */
[----:B---3--:R-:W3:Y:S04]  /*3510*/  LDL.LU R44, [R1+0x50] ;  /* 0x00005000012c7983 */ /* 0x008ee80000300800 */
[----:B------:R-:W3:Y:S04]  /*3520*/  LDL.LU R45, [R1+0x54] ;  /* 0x00005400012d7983 */ /* 0x000ee80000300800 */
        /* <DEDUP_REMOVED lines=9> */
[----:B------:R-:W3:Y:S01]  /*35c0*/  LDL.LU R55, [R1+0x7c] ;  /* 0x00007c0001377983 */ /* 0x000ee20000300800 */
[----:B--2---:R-:W-:-:S06]  /*35d0*/  WARPGROUP.ARRIVE ;  /* 0x00000000000079c5 */ /* 0x004fcc0000000000 */
[----:B------:R-:W-:Y:S03]  /*35e0*/  IGMMA.64x32x32.S8.S8 R200, gdesc[UR24], R200, gsb0 ;  /* 0x0120000018c879f1 */ /* 0x000fe600080410c8 */
[----:B------:R-:W-:Y:S02]  /*35f0*/  WARPGROUP.DEPBAR.LE gsb0, 0x0 ;  /* 0x00008000000079c5 */ /* 0x000fe40000010000 */
[----:B------:R-:W-:Y:S04]  /*3600*/  STL.64 [R1+0x210], R214 ;  /* 0x000210d601007387 */ /* 0x000fe80000100a00 */
[----:B------:R-:W-:Y:S04]  /*3610*/  STL.64 [R1+0x208], R212 ;  /* 0x000208d401007387 */ /* 0x000fe80000100a00 */
[----:B------:R-:W-:Y:S04]  /*3620*/  STL.64 [R1+0x200], R210 ;  /* 0x000200d201007387 */ /* 0x000fe80000100a00 */
[----:B------:R-:W-:Y:S04]  /*3630*/  STL.64 [R1+0x1f8], R208 ;  /* 0x0001f8d001007387 */ /* 0x000fe80000100a00 */
[----:B------:R-:W-:Y:S04]  /*3640*/  STL.64 [R1+0x1f0], R206 ;  /* 0x0001f0ce01007387 */ /* 0x000fe80000100a00 */
[----:B------:R0:W-:Y:S04]  /*3650*/  STL.64 [R1+0x1e8], R204 ;  /* 0x0001e8cc01007387 */ /* 0x0001e80000100a00 */
[----:B------:R1:W-:Y:S04]  /*3660*/  STL.64 [R1+0x1e0], R202 ;  /* 0x0001e0ca01007387 */ /* 0x0003e80000100a00 */
[----:B------:R2:W-:Y:S01]  /*3670*/  STL.64 [R1+0x1d8], R200 ;  /* 0x0001d8c801007387 */ /* 0x0005e20000100a00 */
[----:B0-----:R-:W-:-:S02]  /*3680*/  IMAD.MOV.U32 R204, RZ, RZ, R151 ;  /* 0x000000ffffcc7224 */ /* 0x001fc400078e0097 */
[----:B-1----:R-:W-:Y:S02]  /*3690*/  IMAD.MOV.U32 R202, RZ, RZ, R149 ;  /* 0x000000ffffca7224 */ /* 0x002fe400078e0095 */
[----:B--2---:R-:W-:Y:S02]  /*36a0*/  IMAD.MOV.U32 R200, RZ, RZ, R147 ;  /* 0x000000ffffc87224 */ /* 0x004fe400078e0093 */
[----:B------:R-:W4:Y:S01]  /*36b0*/  LDL.LU R147, [R1+0x300] ;  /* 0x0003000001937983 */ /* 0x000f220000300800 */
[----:B------:R-:W-:Y:S02]  /*36c0*/  IMAD.MOV.U32 R201, RZ, RZ, R148 ;  /* 0x000000ffffc97224 */ /* 0x000fe400078e0094 */
[----:B------:R-:W-:Y:S01]  /*36d0*/  IMAD.MOV.U32 R203, RZ, RZ, R150 ;  /* 0x000000ffffcb7224 */ /* 0x000fe200078e0096 */
[----:B------:R-:W4:Y:S04]  /*36e0*/  LDL.LU R148, [R1+0x2fc] ;  /* 0x0002fc0001947983 */ /* 0x000f280000300800 */
[----:B------:R-:W4:Y:S04]  /*36f0*/  LDL.LU R149, [R1+0x2f8] ;  /* 0x0002f80001957983 */ /* 0x000f280000300800 */
[----:B------:R-:W4:Y:S04]  /*3700*/  LDL.LU R150, [R1+0x2f4] ;  /* 0x0002f40001967983 */ /* 0x000f280000300800 */
[----:B------:R-:W4:Y:S01]  /*3710*/  LDL.LU R151, [R1+0x2f0] ;  /* 0x0002f00001977983 */ /* 0x000f220000300800 */
[----:B------:R-:W-:Y:S01]  /*3720*/  UIADD3 UR14, UR35, 0x182, URZ ;  /* 0x00000182230e7890 */ /* 0x000fe2000fffe03f */
[----:B------:R-:W-:Y:S01]  /*3730*/  UMOV UR12, UR4 ;  /* 0x00000004000c7c82 */ /* 0x000fe20008000000 */
[----:B------:R-:W-:Y:S01]  /*3740*/  UMOV UR13, UR5 ;  /* 0x00000005000d7c82 */ /* 0x000fe20008000000 */
[----:B------:R-:W-:Y:S01]  /*3750*/  UMOV UR15, 0x80000020 ;  /* 0x80000020000f7882 */ /* 0x000fe20000000000 */
[----:B------:R-:W-:Y:S01]  /*3760*/  UIADD3 UR18, UR35, 0x202, URZ ;  /* 0x0000020223127890 */ /* 0x000fe2000fffe03f */
[----:B------:R-:W-:Y:S01]  /*3770*/  UMOV UR16, UR4 ;  /* 0x0000000400107c82 */ /* 0x000fe20008000000 */
[----:B------:R-:W-:Y:S01]  /*3780*/  UMOV UR17, UR5 ;  /* 0x0000000500117c82 */ /* 0x000fe20008000000 */
[----:B------:R-:W-:Y:S01]  /*3790*/  UMOV UR19, 0x80000020 ;  /* 0x8000002000137882 */ /* 0x000fe20000000000 */
[----:B------:R-:W-:Y:S01]  /*37a0*/  UIADD3 UR8, UR34, 0x202, URZ ;  /* 0x0000020222087890 */ /* 0x000fe2000fffe03f */
[----:B----4-:R-:W-:-:S06]  /*37b0*/  WARPGROUP.ARRIVE ;  /* 0x00000000000079c5 */ /* 0x010fcc0000000000 */
[----:B------:R-:W-:Y:S03]  /*37c0*/  IGMMA.64x32x32.S8.S8 R136, gdesc[UR12], R136, gsb0 ;  /* 0x012000000c8879f1 */ /* 0x000fe60008041088 */
[----:B------:R-:W-:Y:S02]  /*37d0*/  WARPGROUP.DEPBAR.LE gsb0, 0x0 ;  /* 0x00008000000079c5 */ /* 0x000fe40000010000 */
[----:B------:R-:W-:-:S06]  /*37e0*/  WARPGROUP.ARRIVE ;  /* 0x00000000000079c5 */ /* 0x000fcc0000000000 */
[----:B------:R-:W-:Y:S01]  /*37f0*/  IGMMA.64x32x32.S8.S8 R72, gdesc[UR16], R72, gsb0 ;  /* 0x01200000104879f1 */ /* 0x000fe20008041048 */
[----:B------:R-:W-:Y:S01]  /*3800*/  UMOV UR16, UR8 ;  /* 0x0000000800107c82 */ /* 0x000fe20008000000 */
[----:B------:R-:W-:Y:S01]  /*3810*/  UMOV UR17, 0x80000020 ;  /* 0x8000002000117882 */ /* 0x000fe20000000000 */
[----:B------:R-:W-:Y:S02]  /*3820*/  WARPGROUP.DEPBAR.LE gsb0, 0x0 ;  /* 0x00008000000079c5 */ /* 0x000fe40000010000 */
[----:B------:R-:W-:-:S06]  /*3830*/  WARPGROUP.ARRIVE ;  /* 0x00000000000079c5 */ /* 0x000fcc0000000000 */
[----:B------:R-:W-:Y:S01]  /*3840*/  IGMMA.64x32x32.S8.S8 R56, gdesc[UR16], R56, gsb0 ;  /* 0x01200000103879f1 */ /* 0x000fe20008041038 */
[----:B------:R-:W-:Y:S01]  /*3850*/  UMOV UR12, UR16 ;  /* 0x00000010000c7c82 */ /* 0x000fe20008000000 */
[----:B------:R-:W-:Y:S01]  /*3860*/  UMOV UR13, UR17 ;  /* 0x00000011000d7c82 */ /* 0x000fe20008000000 */
        /* <DEDUP_REMOVED lines=11> */
[----:B---3--:R-:W-:-:S06]  /*3920*/  WARPGROUP.ARRIVE ;  /* 0x00000000000079c5 */ /* 0x008fcc0000000000 */
        /* <DEDUP_REMOVED lines=12> */
[----:B------:R-:W-:Y:S01]  /*39f0*/  UMOV UR4, UR16 ;  /* 0x0000001000047c82 */ /* 0x000fe20008000000 */
[----:B------:R-:W-:Y:S01]  /*3a00*/  UMOV UR5, UR17 ;  /* 0x0000001100057c82 */ /* 0x000fe20008000000 */
[----:B------:R-:W-:Y:S01]  /*3a10*/  UIADD3 UR12, UR34, 0x402, URZ ;  /* 0x00000402220c7890 */ /* 0x000fe2000fffe03f */
[----:B------:R0:W5:Y:S04]  /*3a20*/  LDL.LU R0, [R1+0x2ec] ;  /* 0x0002ec0001007983 */ /* 0x0001680000300800 */
[----:B------:R0:W5:Y:S04]  /*3a30*/  LDL.LU R19, [R1+0x2e8] ;  /* 0x0002e80001137983 */ /* 0x0001680000300800 */
[----:B------:R0:W5:Y:S04]  /*3a40*/  LDL.LU R18, [R1+0x2e4] ;  /* 0x0002e40001127983 */ /* 0x0001680000300800 */
[----:B------:R0:W5:Y:S04]  /*3a50*/  LDL.LU R17, [R1+0x2e0] ;  /* 0x0002e00001117983 */ /* 0x0001680000300800 */
[----:B------:R0:W5:Y:S04]  /*3a60*/  LDL.LU R16, [R1+0x2dc] ;  /* 0x0002dc0001107983 */ /* 0x0001680000300800 */
[----:B------:R0:W5:Y:S01]  /*3a70*/  LDL.LU R3, [R1+0x2d8] ;  /* 0x0002d80001037983 */ /* 0x0001620000300800 */
[----:B------:R-:W-:-:S02]  /*3a80*/  WARPGROUP.DEPBAR.LE gsb0, 0x0 ;  /* 0x00008000000079c5 */ /* 0x000fc40000010000 */
        /* <DEDUP_REMOVED lines=9> */
[----:B------:R-:W-:Y:S04]  /*3b20*/  STL.64 [R1+0x40], R40 ;  /* 0x0000402801007387 */ /* 0x000fe80000100a00 */
[----:B------:R-:W-:Y:S04]  /*3b30*/  STL.64 [R1+0x48], R42 ;  /* 0x0000482a01007387 */ /* 0x000fe80000100a00 */
[----:B------:R-:W-:Y:S04]  /*3b40*/  STL.64 [R1+0x50], R44 ;  /* 0x0000502c01007387 */ /* 0x000fe80000100a00 */
[----:B------:R-:W-:Y:S04]  /*3b50*/  STL.64 [R1+0x58], R46 ;  /* 0x0000582e01007387 */ /* 0x000fe80000100a00 */
[----:B------:R-:W-:Y:S04]  /*3b60*/  STL.64 [R1+0x60], R48 ;  /* 0x0000603001007387 */ /* 0x000fe80000100a00 */
[----:B------:R-:W-:Y:S04]  /*3b70*/  STL.64 [R1+0x68], R50 ;  /* 0x0000683201007387 */ /* 0x000fe80000100a00 */
[----:B------:R-:W-:Y:S01]  /*3b80*/  STL.64 [R1+0x70], R52 ;  /* 0x0000703401007387 */ /* 0x000fe20000100a00 */
[----:B------:R-:W-:-:S02]  /*3b90*/  WARPGROUP.DEPBAR.LE gsb0, 0x0 ;  /* 0x00008000000079c5 */ /* 0x000fc40000010000 */
[----:B------:R-:W-:-:S06]  /*3ba0*/  WARPGROUP.ARRIVE ;  /* 0x00000000000079c5 */ /* 0x000fcc0000000000 */
[----:B------:R-:W-:Y:S01]  /*3bb0*/  IGMMA.64x32x32.S8.S8 R168, gdesc[UR8], R168, gsb0 ;  /* 0x0120000008a879f1 */ /* 0x000fe200080410a8 */
[----:B------:R1:W-:Y:S04]  /*3bc0*/  STL.64 [R1+0x78], R54 ;  /* 0x0000783601007387 */ /* 0x0003e80000100a00 */
[----:B-1----:R-:W2:Y:S04]  /*3bd0*/  LDL.LU.64 R54, [R1+0x2d0] ;  /* 0x0002d00001367983 */ /* 0x002ea80000300a00 */
[----:B------:R-:W2:Y:S04]  /*3be0*/  LDL.LU.64 R52, [R1+0x2c8] ;  /* 0x0002c80001347983 */ /* 0x000ea80000300a00 */
[----:B------:R-:W2:Y:S04]  /*3bf0*/  LDL.LU.64 R50, [R1+0x2c0] ;  /* 0x0002c00001327983 */ /* 0x000ea80000300a00 */
[----:B------:R-:W2:Y:S04]  /*3c00*/  LDL.LU.64 R48, [R1+0x2b8] ;  /* 0x0002b80001307983 */ /* 0x000ea80000300a00 */
[----:B------:R-:W2:Y:S04]  /*3c10*/  LDL.LU.64 R46, [R1+0x2b0] ;  /* 0x0002b000012e7983 */ /* 0x000ea80000300a00 */
[----:B------:R-:W2:Y:S04]  /*3c20*/  LDL.LU.64 R44, [R1+0x2a8] ;  /* 0x0002a800012c7983 */ /* 0x000ea80000300a00 */
[----:B------:R-:W2:Y:S04]  /*3c30*/  LDL.LU.64 R42, [R1+0x2a0] ;  /* 0x0002a000012a7983 */ /* 0x000ea80000300a00 */
[----:B------:R-:W2:Y:S04]  /*3c40*/  LDL.LU.64 R40, [R1+0x298] ;  /* 0x0002980001287983 */ /* 0x000ea80000300a00 */
[----:B------:R-:W-:Y:S04]  /*3c50*/  STL.64 [R1+0x140], R200 ;  /* 0x000140c801007387 */ /* 0x000fe80000100a00 */
        /* <DEDUP_REMOVED lines=14> */
[----:B------:R1:W-:Y:S01]  /*3d40*/  STL.64 [R1+0x138], R118 ;  /* 0x0001387601007387 */ /* 0x0003e20000100a00 */
[----:B------:R-:W-:-:S03]  /*3d50*/  WARPGROUP.DEPBAR.LE gsb0, 0x0 ;  /* 0x00008000000079c5 */ /* 0x000fc60000010000 */
[----:B-1----:R-:W3:Y:S04]  /*3d60*/  LDL.LU.64 R118, [R1+0x290] ;  /* 0x0002900001767983 */ /* 0x002ee80000300a00 */
[----:B------:R-:W3:Y:S04]  /*3d70*/  LDL.LU.64 R116, [R1+0x288] ;  /* 0x0002880001747983 */ /* 0x000ee80000300a00 */
[----:B------:R-:W3:Y:S04]  /*3d80*/  LDL.LU.64 R114, [R1+0x280] ;  /* 0x0002800001727983 */ /* 0x000ee80000300a00 */
[----:B------:R-:W3:Y:S04]  /*3d90*/  LDL.LU.64 R112, [R1+0x278] ;  /* 0x0002780001707983 */ /* 0x000ee80000300a00 */
[----:B------:R-:W3:Y:S04]  /*3da0*/  LDL.LU.64 R110, [R1+0x270] ;  /* 0x00027000016e7983 */ /* 0x000ee80000300a00 */
[----:B------:R-:W3:Y:S04]  /*3db0*/  LDL.LU.64 R108, [R1+0x268] ;  /* 0x00026800016c7983 */ /* 0x000ee80000300a00 */
[----:B------:R-:W3:Y:S04]  /*3dc0*/  LDL.LU.64 R106, [R1+0x260] ;  /* 0x00026000016a7983 */ /* 0x000ee80000300a00 */
[----:B------:R-:W3:Y:S04]  /*3dd0*/  LDL.LU.64 R104, [R1+0x258] ;  /* 0x0002580001687983 */ /* 0x000ee80000300a00 */
[----:B------:R-:W-:Y:S04]  /*3de0*/  STL.64 [R1], R168 ;  /* 0x000000a801007387 */ /* 0x000fe80000100a00 */
[----:B------:R-:W-:Y:S04]  /*3df0*/  STL.64 [R1+0x8], R170 ;  /* 0x000008aa01007387 */ /* 0x000fe80000100a00 */
[----:B------:R-:W-:Y:S04]  /*3e00*/  STL.64 [R1+0x10], R172 ;  /* 0x000010ac01007387 */ /* 0x000fe80000100a00 */
[----:B------:R-:W-:Y:S04]  /*3e10*/  STL.64 [R1+0x18], R174 ;  /* 0x000018ae01007387 */ /* 0x000fe80000100a00 */
[----:B------:R-:W-:Y:S04]  /*3e20*/  STL.64 [R1+0x20], R176 ;  /* 0x000020b001007387 */ /* 0x000fe80000100a00 */
[----:B------:R-:W-:Y:S04]  /*3e30*/  STL.64 [R1+0x28], R178 ;  /* 0x000028b201007387 */ /* 0x000fe80000100a00 */
[----:B------:R-:W-:Y:S04]  /*3e40*/  STL.64 [R1+0x30], R180 ;  /* 0x000030b401007387 */ /* 0x000fe80000100a00 */
[----:B------:R1:W-:Y:S04]  /*3e50*/  STL.64 [R1+0x38], R182 ;  /* 0x000038b601007387 */ /* 0x0003e80000100a00 */
[----:B-1----:R-:W4:Y:S04]  /*3e60*/  LDL.LU.64 R182, [R1+0x250] ;  /* 0x0002500001b67983 */ /* 0x002f280000300a00 */
[----:B------:R-:W4:Y:S04]  /*3e70*/  LDL.LU.64 R180, [R1+0x248] ;  /* 0x0002480001b47983 */ /* 0x000f280000300a00 */
[----:B------:R-:W4:Y:S04]  /*3e80*/  LDL.LU.64 R178, [R1+0x240] ;  /* 0x0002400001b27983 */ /* 0x000f280000300a00 */
[----:B------:R-:W4:Y:S04]  /*3e90*/  LDL.LU.64 R176, [R1+0x238] ;  /* 0x0002380001b07983 */ /* 0x000f280000300a00 */
[----:B------:R-:W4:Y:S04]  /*3ea0*/  LDL.LU.64 R174, [R1+0x230] ;  /* 0x0002300001ae7983 */ /* 0x000f280000300a00 */
[----:B------:R-:W4:Y:S04]  /*3eb0*/  LDL.LU.64 R172, [R1+0x228] ;  /* 0x0002280001ac7983 */ /* 0x000f280000300a00 */
[----:B------:R-:W4:Y:S04]  /*3ec0*/  LDL.LU.64 R170, [R1+0x220] ;  /* 0x0002200001aa7983 */ /* 0x000f280000300a00 */
[----:B------:R-:W4:Y:S01]  /*3ed0*/  LDL.LU.64 R168, [R1+0x218] ;  /* 0x0002180001a87983 */ /* 0x000f220000300a00 */
[----:B------:R-:W-:Y:S01]  /*3ee0*/  UMOV UR24, UR4 ;  /* 0x0000000400187c82 */ /* 0x000fe20008000000 */
[----:B------:R-:W-:Y:S01]  /*3ef0*/  UMOV UR25, UR5 ;  /* 0x0000000500197c82 */ /* 0x000fe20008000000 */
[----:B------:R-:W-:Y:S01]  /*3f00*/  UMOV UR12, UR4 ;  /* 0x00000004000c7c82 */ /* 0x000fe20008000000 */
[----:B------:R-:W-:Y:S01]  /*3f10*/  UMOV UR13, UR5 ;  /* 0x00000005000d7c82 */ /* 0x000fe20008000000 */
[----:B------:R-:W-:Y:S01]  /*3f20*/  UMOV UR16, UR4 ;  /* 0x0000000400107c82 */ /* 0x000fe20008000000 */
[----:B------:R-:W-:Y:S01]  /*3f30*/  UMOV UR17, UR5 ;  /* 0x0000000500117c82 */ /* 0x000fe20008000000 */
[----:B------:R-:W-:Y:S01]  /*3f40*/  UIADD3 UR34, UR34, 0x602, URZ ;  /* 0x0000060222227890 */ /* 0x000fe2000fffe03f */
[----:B----4-:R-:W-:-:S06]  /*3f50*/  WARPGROUP.ARRIVE ;  /* 0x00000000000079c5 */ /* 0x010fcc0000000000 */
[----:B------:R-:W-:Y:S03]  /*3f60*/  IGMMA.64x32x32.S8.S8 R168, gdesc[UR24], R168, gsb0 ;  /* 0x0120000018a879f1 */ /* 0x000fe600080410a8 */
[----:B------:R-:W-:Y:S02]  /*3f70*/  WARPGROUP.DEPBAR.LE gsb0, 0x0 ;  /* 0x00008000000079c5 */ /* 0x000fe40000010000 */
[----:B---3--:R-:W-:-:S06]  /*3f80*/  WARPGROUP.ARRIVE ;  /* 0x00000000000079c5 */ /* 0x008fcc0000000000 */
[----:B------:R-:W-:Y:S03]  /*3f90*/  IGMMA.64x32x32.S8.S8 R104, gdesc[UR12], R104, gsb0 ;  /* 0x012000000c6879f1 */ /* 0x000fe60008041068 */
[----:B------:R-:W-:Y:S02]  /*3fa0*/  WARPGROUP.DEPBAR.LE gsb0, 0x0 ;  /* 0x00008000000079c5 */ /* 0x000fe40000010000 */
[----:B--2---:R-:W-:-:S06]  /*3fb0*/  WARPGROUP.ARRIVE ;  /* 0x00000000000079c5 */ /* 0x004fcc0000000000 */
        /* <DEDUP_REMOVED lines=37> */
[----:B------:R-:W-:Y:S01]  /*4210*/  UMOV UR4, UR16 ;  /* 0x0000001000047c82 */ /* 0x000fe20008000000 */
[----:B------:R-:W-:Y:S01]  /*4220*/  UMOV UR5, UR17 ;  /* 0x0000001100057c82 */ /* 0x000fe20008000000 */
[----:B------:R-:W-:-:S03]  /*4230*/  WARPGROUP.DEPBAR.LE gsb0, 0x0 ;  /* 0x00008000000079c5 */ /* 0x000fc60000010000 */
[----:B------:R-:W-:-:S06]  /*4240*/  WARPGROUP.ARRIVE ;  /* 0x00000000000079c5 */ /* 0x000fcc0000000000 */
[----:B------:R-:W-:Y:S03]  /*4250*/  IGMMA.64x32x32.S8.S8 R200, gdesc[UR4], R200, gsb0 ;  /* 0x0120000004c879f1 */ /* 0x000fe600080410c8 */
        /* <DEDUP_REMOVED lines=8> */
[----:B------:R1:W-:Y:S04]  /*42e0*/  STL.64 [R1+0xf8], R214 ;  /* 0x0000f8d601007387 */ /* 0x0003e80000100a00 */
[----:B-1----:R0:W5:Y:S04]  /*42f0*/  LDL.LU.64 R214, [R1+0x210] ;  /* 0x0002100001d67983 */ /* 0x0021680000300a00 */
[----:B------:R0:W5:Y:S04]  /*4300*/  LDL.LU.64 R212, [R1+0x208] ;  /* 0x0002080001d47983 */ /* 0x0001680000300a00 */
[----:B------:R0:W5:Y:S04]  /*4310*/  LDL.LU.64 R210, [R1+0x200] ;  /* 0x0002000001d27983 */ /* 0x0001680000300a00 */
[----:B------:R0:W5:Y:S04]  /*4320*/  LDL.LU.64 R208, [R1+0x1f8] ;  /* 0x0001f80001d07983 */ /* 0x0001680000300a00 */
[----:B------:R0:W5:Y:S04]  /*4330*/  LDL.LU.64 R206, [R1+0x1f0] ;  /* 0x0001f00001ce7983 */ /* 0x0001680000300a00 */
[----:B------:R0:W5:Y:S04]  /*4340*/  LDL.LU.64 R204, [R1+0x1e8] ;  /* 0x0001e80001cc7983 */ /* 0x0001680000300a00 */
[----:B------:R0:W5:Y:S04]  /*4350*/  LDL.LU.64 R202, [R1+0x1e0] ;  /* 0x0001e00001ca7983 */ /* 0x0001680000300a00 */
[----:B------:R0:W5:Y:S01]  /*4360*/  LDL.LU.64 R200, [R1+0x1d8] ;  /* 0x0001d80001c87983 */ /* 0x0001620000300a00 */
[----:B------:R-:W-:Y:S05]  /*4370*/  @!P1 BRA `(.L_x_18) ;  /* 0x0000003000c49947 */ /* 0x000fea0003800000 */
[----:B------:R-:W-:Y:S02]  /*4380*/  UIADD3 UR25, UR44, 0x1, URZ ;  /* 0x000000012c197890 */ /* 0x000fe4000fffe03f */
[----:B------:R-:W-:Y:S02]  /*4390*/  UMOV UR24, UR44 ;  /* 0x0000002c00187c82 */ /* 0x000fe40008000000 */
[----:B------:R-:W-:-:S04]  /*43a0*/  UISETP.NE.AND UP0, UPT, UR25, 0x5, UPT ;  /* 0x000000051900788c */ /* 0x000fc8000bf05270 */
[----:B------:R-:W-:Y:S02]  /*43b0*/  USEL UR4, URZ, 0x1, UP0 ;  /* 0x000000013f047887 */ /* 0x000fe40008000000 */
[----:B------:R-:W-:Y:S02]  /*43c0*/  USEL UR25, UR25, URZ, UP0 ;  /* 0x0000003f19197287 */ /* 0x000fe40008000000 */
[----:B------:R-:W-:-:S06]  /*43d0*/  ULOP3.LUT UR4, UR45, UR4, URZ, 0x3c, !UPT ;  /* 0x000000042d047292 */ /* 0x000fcc000f8e3c3f */
[----:B------:R-:W-:-:S07]  /*43e0*/  IMAD.U32 R2, RZ, RZ, UR4 ;  /* 0x00000004ff027e24 */ /* 0x000fce000f8e00ff */
.L_x_25:
[----:B-1----:R-:W-:Y:S05]  /*43f0*/  @!P0 BRA `(.L_x_19) ;  /* 0x0000000000048947 */ /* 0x002fea0003800000 */
[----:B------:R-:W-:Y:S01]  /*4400*/  BPT.TRAP 0x1 ;  /* 0x000000040000795c */ /* 0x000fe20000300000 */
.L_x_19:
[----:B------:R-:W1:Y:S01]  /*4410*/  S2UR UR5, SR_CgaCtaId ;  /* 0x00000000000579c3 */ /* 0x000e620000008800 */
[----:B------:R-:W-:Y:S01]  /*4420*/  UMOV UR4, 0x400 ;  /* 0x0000040000047882 */ /* 0x000fe20000000000 */
[----:B------:R-:W-:Y:S01]  /*4430*/  IMAD.U32 R4, RZ, RZ, UR25 ;  /* 0x00000019ff047e24 */ /* 0x000fe2000f8e00ff */
[----:B------:R-:W-:Y:S01]  /*4440*/  SHF.L.U32 R5, R2, 0x1f, RZ ;  /* 0x0000001f02057819 */ /* 0x000fe200000006ff */
[----:B-1----:R-:W-:-:S06]  /*4450*/  ULEA UR4, UR5, UR4, 0x18 ;  /* 0x0000000405047291 */ /* 0x002fcc000f8ec03f */
[----:B-----5:R-:W-:-:S04]  /*4460*/  IMAD.U32 R0, RZ, RZ, UR4 ;  /* 0x00000004ff007e24 */ /* 0x020fc8000f8e00ff */
[----:B------:R-:W-:-:S04]  /*4470*/  IMAD R4, R4, 0x8, R0 ;  /* 0x0000000804047824 */ /* 0x000fc800078e0200 */
[----:B------:R1:W2:Y:S01]  /*4480*/  SYNCS.PHASECHK.TRANS64.TRYWAIT P1, [R4+URZ], R5 ;  /* 0x00000005040075a7 */ /* 0x0002a2000802017f */
[----:B------:R-:W-:Y:S05]  /*4490*/  @!P0 BRA `(.L_x_20) ;  /* 0x0000000000048947 */ /* 0x000fea0003800000 */
[----:B------:R-:W-:Y:S01]  /*44a0*/  BPT.TRAP 0x1 ;  /* 0x000000040000795c */ /* 0x000fe20000300000 */
.L_x_20:
[----:B--2---:R-:W-:Y:S05]  /*44b0*/  @P1 BRA `(.L_x_21) ;  /* 0x0000000000081947 */ /* 0x004fea0003800000 */
[----:B------:R-:W2:Y:S02]  /*44c0*/  SYNCS.PHASECHK.TRANS64.TRYWAIT P1, [R4+URZ], R5 ;  /* 0x00000005040075a7 */ /* 0x000ea4000802017f */
[----:B--2---:R-:W-:Y:S05]  /*44d0*/  @!P1 BRA `(.L_x_22) ;  /* 0x0000017000d09947 */ /* 0x004fea0003800000 */
.L_x_21:
        /* <DEDUP_REMOVED lines=8> */
[----:B---3--:R-:W3:Y:S04]  /*4560*/  LDL.LU.64 R88, [R1+0x80] ;  /* 0x0000800001587983 */ /* 0x008ee80000300a00 */
[----:B------:R-:W3:Y:S04]  /*4570*/  LDL.LU.64 R90, [R1+0x88] ;  /* 0x00008800015a7983 */ /* 0x000ee80000300a00 */
[----:B------:R-:W3:Y:S04]  /*4580*/  LDL.LU.64 R92, [R1+0x90] ;  /* 0x00009000015c7983 */ /* 0x000ee80000300a00 */
[----:B------:R-:W3:Y:S04]  /*4590*/  LDL.LU.64 R94, [R1+0x98] ;  /* 0x00009800015e7983 */ /* 0x000ee80000300a00 */
[----:B------:R-:W3:Y:S04]  /*45a0*/  LDL.LU.64 R96, [R1+0xa0] ;  /* 0x0000a00001607983 */ /* 0x000ee80000300a00 */
[----:B------:R-:W3:Y:S04]  /*45b0*/  LDL.LU.64 R98, [R1+0xa8] ;  /* 0x0000a80001627983 */ /* 0x000ee80000300a00 */
[----:B------:R-:W3:Y:S04]  /*45c0*/  LDL.LU.64 R100, [R1+0xb0] ;  /* 0x0000b00001647983 */ /* 0x000ee80000300a00 */
[----:B------:R-:W3:Y:S04]  /*45d0*/  LDL.LU.64 R102, [R1+0xb8] ;  /* 0x0000b80001667983 */ /* 0x000ee80000300a00 */
        /* <DEDUP_REMOVED lines=8> */
[----:B----4-:R-:W4:Y:S04]  /*4660*/  LDL.LU.64 R152, [R1+0x180] ;  /* 0x0001800001987983 */ /* 0x010f280000300a00 */
[----:B------:R-:W4:Y:S04]  /*4670*/  LDL.LU.64 R154, [R1+0x188] ;  /* 0x00018800019a7983 */ /* 0x000f280000300a00 */
[----:B------:R-:W4:Y:S04]  /*4680*/  LDL.LU.64 R156, [R1+0x190] ;  /* 0x00019000019c7983 */ /* 0x000f280000300a00 */
[----:B------:R-:W4:Y:S04]  /*4690*/  LDL.LU.64 R158, [R1+0x198] ;  /* 0x00019800019e7983 */ /* 0x000f280000300a00 */
[----:B------:R-:W4:Y:S04]  /*46a0*/  LDL.LU.64 R160, [R1+0x1a0] ;  /* 0x0001a00001a07983 */ /* 0x000f280000300a00 */
[----:B------:R-:W4:Y:S04]  /*46b0*/  LDL.LU.64 R162, [R1+0x1a8] ;  /* 0x0001a80001a27983 */ /* 0x000f280000300a00 */
[----:B------:R-:W4:Y:S04]  /*46c0*/  LDL.LU.64 R164, [R1+0x1b0] ;  /* 0x0001b00001a47983 */ /* 0x000f280000300a00 */
[----:B------:R-:W4:Y:S01]  /*46d0*/  LDL.LU.64 R166, [R1+0x1b8] ;  /* 0x0001b80001a67983 */ /* 0x000f220000300a00 */
[----:B------:R-:W-:-:S02]  /*46e0*/  ULEA UR26, UR25, UR32, 0xb ;  /* 0x00000020191a7291 */ /* 0x000fc4000f8e583f */
[----:B------:R-:W-:Y:S01]  /*46f0*/  UIMAD UR27, UR25, 0x280, UR33 ;  /* 0x00000280191b78a4 */ /* 0x000fe2000f8e0221 */
[----:B------:R0:W-:Y:S01]  /*4700*/  STL [R1+0x3c4], R216 ;  /* 0x0003c4d801007387 */ /* 0x0001e20000100800 */
[----:B------:R-:W-:Y:S01]  /*4710*/  UMOV UR5, 0x80000020 ;  /* 0x8000002000057882 */ /* 0x000fe20000000000 */
[----:B------:R-:W-:Y:S01]  /*4720*/  UMOV UR7, 0x80000020 ;  /* 0x8000002000077882 */ /* 0x000fe20000000000 */
[----:B------:R-:W-:Y:S01]  /*4730*/  UIADD3 UR10, UR27, 0x80, URZ ;  /* 0x000000801b0a7890 */ /* 0x000fe2000fffe03f */
[----:B------:R0:W-:Y:S01]  /*4740*/  STL [R1+0x3c0], R217 ;  /* 0x0003c0d901007387 */ /* 0x0001e20000100800 */
[----:B------:R-:W-:Y:S01]  /*4750*/  UMOV UR4, UR26 ;  /* 0x0000001a00047c82 */ /* 0x000fe20008000000 */
[----:B------:R-:W-:Y:S01]  /*4760*/  UMOV UR6, UR27 ;  /* 0x0000001b00067c82 */ /* 0x000fe20008000000 */
[----:B------:R-:W-:Y:S01]  /*4770*/  UMOV UR8, UR4 ;  /* 0x0000000400087c82 */ /* 0x000fe20008000000 */
[----:B------:R-:W-:Y:S01]  /*4780*/  UMOV UR9, UR5 ;  /* 0x0000000500097c82 */ /* 0x000fe20008000000 */
[----:B------:R-:W-:Y:S01]  /*4790*/  UMOV UR11, 0x80000020 ;  /* 0x80000020000b7882 */ /* 0x000fe20000000000 */
[----:B------:R-:W-:Y:S01]  /*47a0*/  UIADD3 UR14, UR27, 0x100, URZ ;  /* 0x000001001b0e7890 */ /* 0x000fe2000fffe03f */
[----:B------:R0:W-:Y:S01]  /*47b0*/  STL [R1+0x3bc], R218 ;  /* 0x0003bcda01007387 */ /* 0x0001e20000100800 */
        /* <DEDUP_REMOVED lines=8> */
[----:B------:R0:W-:Y:S04]  /*4840*/  STL [R1+0x3b4], R220 ;  /* 0x0003b4dc01007387 */ /* 0x0001e80000100800 */
        /* <DEDUP_REMOVED lines=11> */
[----:B------:R-:W-:Y:S04]  /*4900*/  STL [R1+0x2f0], R19 ;  /* 0x0002f01301007387 */ /* 0x000fe80000100800 */
[----:B------:R-:W-:Y:S04]  /*4910*/  STL [R1+0x2ec], R18 ;  /* 0x0002ec1201007387 */ /* 0x000fe80000100800 */
[----:B------:R-:W-:Y:S04]  /*4920*/  STL [R1+0x2e8], R17 ;  /* 0x0002e81101007387 */ /* 0x000fe80000100800 */
[----:B------:R-:W-:Y:S04]  /*4930*/  STL [R1+0x2e4], R16 ;  /* 0x0002e41001007387 */ /* 0x000fe80000100800 */
[----:B------:R-:W-:Y:S04]  /*4940*/  STL [R1+0x2e0], R3 ;  /* 0x0002e00301007387 */ /* 0x000fe80000100800 */
[----:B------:R-:W-:Y:S04]  /*4950*/  STL [R1+0x2dc], R2 ;  /* 0x0002dc0201007387 */ /* 0x000fe80000100800 */
[----:B------:R-:W-:Y:S01]  /*4960*/  STL [R1+0x2d8], R0 ;  /* 0x0002d80001007387 */ /* 0x000fe20000100800 */
[----:B----4-:R-:W-:-:S06]  /*4970*/  WARPGROUP.ARRIVE ;  /* 0x00000000000079c5 */ /* 0x010fcc0000000000 */
[----:B------:R-:W-:Y:S03]  /*4980*/  IGMMA.64x32x32.S8.S8 R152, gdesc[UR4], R152, gsb0 ;  /* 0x01200000049879f1 */ /* 0x000fe60008041098 */
[----:B------:R-:W-:Y:S02]  /*4990*/  WARPGROUP.DEPBAR.LE gsb0, 0x0 ;  /* 0x00008000000079c5 */ /* 0x000fe40000010000 */
[----:B---3--:R-:W-:Y:S01]  /*49a0*/  WARPGROUP.ARRIVE ;  /* 0x00000000000079c5 */ /* 0x008fe20000000000 */
[----:B------:R-:W-:Y:S01]  /*49b0*/  UIADD3 UR22, UR27, 0x200, URZ ;  /* 0x000002001b167890 */ /* 0x000fe2000fffe03f */
[----:B------:R-:W-:Y:S01]  /*49c0*/  IMAD.MOV.U32 R23, RZ, RZ, R152 ;  /* 0x000000ffff177224 */ /* 0x000fe200078e0098 */
[----:B------:R-:W-:Y:S01]  /*49d0*/  UMOV UR20, UR4 ;  /* 0x0000000400147c82 */ /* 0x000fe20008000000 */
[----:B------:R-:W-:Y:S01]  /*49e0*/  UMOV UR21, UR5 ;  /* 0x0000000500157c82 */ /* 0x000fe20008000000 */
[----:B------:R-:W-:Y:S01]  /*49f0*/  UMOV UR23, 0x80000020 ;  /* 0x8000002000177882 */ /* 0x000fe20000000000 */
[----:B------:R-:W-:Y:S01]  /*4a00*/  IGMMA.64x32x32.S8.S8 R88, gdesc[UR8], R88, gsb0 ;  /* 0x01200000085879f1 */ /* 0x000fe20008041058 */
        /* <DEDUP_REMOVED lines=13> */
[----:B-12---:R-:W-:Y:S02]  /*4ae0*/  IMAD.MOV.U32 R5, RZ, RZ, R166 ;  /* 0x000000ffff057224 */ /* 0x006fe400078e00a6 */
[----:B------:R-:W-:Y:S01]  /*4af0*/  IMAD.MOV.U32 R4, RZ, RZ, R167 ;  /* 0x000000ffff047224 */ /* 0x000fe200078e00a7 */
[----:B------:R-:W-:Y:S02]  /*4b00*/  WARPGROUP.DEPBAR.LE gsb0, 0x0 ;  /* 0x00008000000079c5 */ /* 0x000fe40000010000 */
[----:B------:R-:W-:Y:S01]  /*4b10*/  WARPGROUP.ARRIVE ;  /* 0x00000000000079c5 */ /* 0x000fe20000000000 */
[----:B0-----:R-:W-:Y:S02]  /*4b20*/  IMAD.MOV.U32 R216, RZ, RZ, R88 ;  /* 0x000000ffffd87224 */ /* 0x001fe400078e0058 */
[----:B------:R-:W-:Y:S02]  /*4b30*/  IMAD.MOV.U32 R217, RZ, RZ, R89 ;  /* 0x000000ffffd97224 */ /* 0x000fe400078e0059 */
[----:B------:R-:W-:Y:S01]  /*4b40*/  IMAD.MOV.U32 R218, RZ, RZ, R90 ;  /* 0x000000ffffda7224 */ /* 0x000fe200078e005a */
[----:B------:R-:W-:Y:S01]  /*4b50*/  IGMMA.64x32x32.S8.S8 R200, gdesc[UR12], R200, gsb0 ;  /* 0x012000000cc879f1 */ /* 0x000fe200080410c8 */
[----:B------:R-:W-:Y:S01]  /*4b60*/  IMAD.MOV.U32 R219, RZ, RZ, R91 ;  /* 0x000000ffffdb7224 */ /* 0x000fe200078e005b */
[----:B------:R-:W2:Y:S01]  /*4b70*/  LDL.LU.64 R88, [R1+0x40] ;  /* 0x0000400001587983 */ /* 0x000ea20000300a00 */
[----:B------:R-:W-:-:S02]  /*4b80*/  IMAD.MOV.U32 R220, RZ, RZ, R92 ;  /* 0x000000ffffdc7224 */ /* 0x000fc400078e005c */
[----:B------:R-:W-:Y:S01]  /*4b90*/  IMAD.MOV.U32 R221, RZ, RZ, R93 ;  /* 0x000000ffffdd7224 */ /* 0x000fe200078e005d */
[----:B------:R-:W2:Y:S01]  /*4ba0*/  LDL.LU.64 R90, [R1+0x48] ;  /* 0x00004800015a7983 */ /* 0x000ea20000300a00 */
[----:B------:R-:W-:Y:S02]  /*4bb0*/  IMAD.MOV.U32 R222, RZ, RZ, R94 ;  /* 0x000000ffffde7224 */ /* 0x000fe400078e005e */
[----:B------:R-:W-:Y:S01]  /*4bc0*/  IMAD.MOV.U32 R223, RZ, RZ, R95 ;  /* 0x000000ffffdf7224 */ /* 0x000fe200078e005f */
[----:B------:R-:W2:Y:S01]  /*4bd0*/  LDL.LU.64 R92, [R1+0x50] ;  /* 0x00005000015c7983 */ /* 0x000ea20000300a00 */
[----:B------:R-:W-:Y:S02]  /*4be0*/  IMAD.MOV.U32 R224, RZ, RZ, R96 ;  /* 0x000000ffffe07224 */ /* 0x000fe400078e0060 */
        /* <DEDUP_REMOVED lines=10> */
[----:B------:R-:W2:Y:S04]  /*4c90*/  LDL.LU.64 R100, [R1+0x70] ;  /* 0x0000700001647983 */ /* 0x000ea80000300a00 */
[----:B------:R-:W2:Y:S04]  /*4ca0*/  LDL.LU.64 R102, [R1+0x78] ;  /* 0x0000780001667983 */ /* 0x000ea80000300a00 */
[----:B------:R-:W3:Y:S04]  /*4cb0*/  LDL.LU.64 R152, [R1+0x140] ;  /* 0x0001400001987983 */ /* 0x000ee80000300a00 */
[----:B------:R-:W3:Y:S04]  /*4cc0*/  LDL.LU.64 R154, [R1+0x148] ;  /* 0x00014800019a7983 */ /* 0x000ee80000300a00 */
[----:B------:R-:W3:Y:S04]  /*4cd0*/  LDL.LU.64 R156, [R1+0x150] ;  /* 0x00015000019c7983 */ /* 0x000ee80000300a00 */
[----:B------:R-:W3:Y:S04]  /*4ce0*/  LDL.LU.64 R158, [R1+0x158] ;  /* 0x00015800019e7983 */ /* 0x000ee80000300a00 */
[----:B------:R-:W3:Y:S04]  /*4cf0*/  LDL.LU.64 R160, [R1+0x160] ;  /* 0x0001600001a07983 */ /* 0x000ee80000300a00 */
[----:B------:R-:W3:Y:S04]  /*4d00*/  LDL.LU.64 R162, [R1+0x168] ;  /* 0x0001680001a27983 */ /* 0x000ee80000300a00 */
[----:B------:R-:W3:Y:S01]  /*4d10*/  LDL.LU.64 R164, [R1+0x170] ;  /* 0x0001700001a47983 */ /* 0x000ee20000300a00 */
[----:B------:R-:W-:-:S02]  /*4d20*/  WARPGROUP.DEPBAR.LE gsb0, 0x0 ;  /* 0x00008000000079c5 */ /* 0x000fc40000010000 */
[----:B------:R-:W-:Y:S01]  /*4d30*/  WARPGROUP.ARRIVE ;  /* 0x00000000000079c5 */ /* 0x000fe20000000000 */
[----:B------:R-:W3:Y:S05]  /*4d40*/  LDL.LU.64 R166, [R1+0x178] ;  /* 0x0001780001a67983 */ /* 0x000eea0000300a00 */
[----:B------:R-:W-:Y:S03]  /*4d50*/  IGMMA.64x32x32.S8.S8 R136, gdesc[UR16], R136, gsb0 ;  /* 0x01200000108879f1 */ /* 0x000fe60008041088 */
[----:B------:R-:W-:Y:S02]  /*4d60*/  WARPGROUP.DEPBAR.LE gsb0, 0x0 ;  /* 0x00008000000079c5 */ /* 0x000fe40000010000 */
[----:B------:R-:W-:-:S06]  /*4d70*/  WARPGROUP.ARRIVE ;  /* 0x00000000000079c5 */ /* 0x000fcc0000000000 */
[----:B------:R-:W-:Y:S01]  /*4d80*/  IGMMA.64x32x32.S8.S8 R72, gdesc[UR20], R72, gsb0 ;  /* 0x01200000144879f1 */ /* 0x000fe20008041048 */
[----:B------:R-:W-:Y:S01]  /*4d90*/  UIADD3 UR8, UR26, 0x200, URZ ;  /* 0x000002001a087890 */ /* 0x000fe2000fffe03f */
[----:B------:R-:W-:-:S06]  /*4da0*/  UMOV UR21, 0x80000020 ;  /* 0x8000002000157882 */ /* 0x000fcc0000000000 */
        /* <DEDUP_REMOVED lines=16> */
[----:B------:R-:W-:Y:S04]  /*4eb0*/  STL [R1+0x344], R200 ;  /* 0x000344c801007387 */ /* 0x000fe80000100800 */
[----:B------:R-:W-:Y:S04]  /*4ec0*/  STL [R1+0x340], R201 ;  /* 0x000340c901007387 */ /* 0x000fe80000100800 */
[----:B------:R-:W-:Y:S04]  /*4ed0*/  STL [R1+0x33c], R202 ;  /* 0x00033cca01007387 */ /* 0x000fe80000100800 */
[----:B------:R-:W-:Y:S04]  /*4ee0*/  STL [R1+0x338], R203 ;  /* 0x000338cb01007387 */ /* 0x000fe80000100800 */
[----:B------:R-:W-:Y:S04]  /*4ef0*/  STL [R1+0x334], R204 ;  /* 0x000334cc01007387 */ /* 0x000fe80000100800 */
[----:B------:R-:W-:Y:S01]  /*4f00*/  STL [R1+0x330], R205 ;  /* 0x000330cd01007387 */ /* 0x000fe20000100800 */
[----:B------:R-:W-:-:S02]  /*4f10*/  WARPGROUP.DEPBAR.LE gsb0, 0x0 ;  /* 0x00008000000079c5 */ /* 0x000fc40000010000 */
[----:B--2---:R-:W-:-:S06]  /*4f20*/  WARPGROUP.ARRIVE ;  /* 0x00000000000079c5 */ /* 0x004fcc0000000000 */
[----:B------:R-:W-:Y:S01]  /*4f30*/  IGMMA.64x32x32.S8.S8 R88, gdesc[UR8], R88, gsb0 ;  /* 0x01200000085879f1 */ /* 0x000fe20008041058 */
        /* <DEDUP_REMOVED lines=28> */
[----:B------:R0:W-:Y:S04]  /*5100*/  STL [R1+0x37c], R85 ;  /* 0x00037c5501007387 */ /* 0x0001e80000100800 */
[----:B------:R-:W-:Y:S01]  /*5110*/  STL [R1+0x378], R86 ;  /* 0x0003785601007387 */ /* 0x000fe20000100800 */
[----:B------:R-:W-:-:S03]  /*5120*/  WARPGROUP.DEPBAR.LE gsb0, 0x0 ;  /* 0x00008000000079c5 */ /* 0x000fc60000010000 */
[----:B------:R1:W-:Y:S04]  /*5130*/  STL [R1+0x374], R87 ;  /* 0x0003745701007387 */ /* 0x0003e80000100800 */
[----:B0-----:R-:W2:Y:S04]  /*5140*/  LDL.LU.64 R84, [R1+0x100] ;  /* 0x0001000001547983 */ /* 0x001ea80000300a00 */
[----:B-1----:R-:W2:Y:S04]  /*5150*/  LDL.LU.64 R86, [R1+0x108] ;  /* 0x0001080001567983 */ /* 0x002ea80000300a00 */
[----:B------:R0:W-:Y:S04]  /*5160*/  STL.64 [R1+0x40], R88 ;  /* 0x0000405801007387 */ /* 0x0001e80000100a00 */
[----:B------:R1:W-:Y:S04]  /*5170*/  STL.64 [R1+0x48], R90 ;  /* 0x0000485a01007387 */ /* 0x0003e80000100a00 */
[----:B------:R4:W-:Y:S01]  /*5180*/  STL.64 [R1+0x50], R92 ;  /* 0x0000505c01007387 */ /* 0x0009e20000100a00 */
[----:B---3--:R-:W-:-:S03]  /*5190*/  WARPGROUP.ARRIVE ;  /* 0x00000000000079c5 */ /* 0x008fc60000000000 */
[----:B------:R3:W-:Y:S04]  /*51a0*/  STL.64 [R1+0x58], R94 ;  /* 0x0000585e01007387 */ /* 0x0007e80000100a00 */
[----:B------:R3:W-:Y:S04]  /*51b0*/  STL.64 [R1+0x60], R96 ;  /* 0x0000606001007387 */ /* 0x0007e80000100a00 */
[----:B------:R3:W-:Y:S04]  /*51c0*/  STL.64 [R1+0x68], R98 ;  /* 0x0000686201007387 */ /* 0x0007e80000100a00 */
[----:B------:R-:W-:Y:S01]  /*51d0*/  STL.64 [R1+0x70], R100 ;  /* 0x0000706401007387 */ /* 0x000fe20000100a00 */
[----:B------:R-:W-:-:S03]  /*51e0*/  UMOV UR4, UR20 ;  /* 0x0000001400047c82 */ /* 0x000fc60008000000 */
[----:B------:R3:W-:Y:S01]  /*51f0*/  STL.64 [R1+0x78], R102 ;  /* 0x0000786601007387 */ /* 0x0007e20000100a00 */
[----:B------:R-:W-:Y:S02]  /*5200*/  UMOV UR5, UR21 ;  /* 0x0000001500057c82 */ /* 0x000fe40008000000 */
[----:B------:R-:W-:Y:S01]  /*5210*/  IGMMA.64x32x32.S8.S8 R152, gdesc[UR4], R152, gsb0 ;  /* 0x01200000049879f1 */ /* 0x000fe20008041098 */
[----:B0-----:R-:W2:Y:S04]  /*5220*/  LDL.LU.64 R88, [R1+0x110] ;  /* 0x0001100001587983 */ /* 0x001ea80000300a00 */
[----:B-1----:R-:W2:Y:S04]  /*5230*/  LDL.LU.64 R90, [R1+0x118] ;  /* 0x00011800015a7983 */ /* 0x002ea80000300a00 */
[----:B----4-:R-:W2:Y:S04]  /*5240*/  LDL.LU.64 R92, [R1+0x120] ;  /* 0x00012000015c7983 */ /* 0x010ea80000300a00 */
[----:B---3--:R-:W2:Y:S04]  /*5250*/  LDL.LU.64 R94, [R1+0x128] ;  /* 0x00012800015e7983 */ /* 0x008ea80000300a00 */
[----:B------:R-:W2:Y:S04]  /*5260*/  LDL.LU.64 R96, [R1+0x130] ;  /* 0x0001300001607983 */ /* 0x000ea80000300a00 */
[----:B------:R-:W2:Y:S01]  /*5270*/  LDL.LU.64 R98, [R1+0x138] ;  /* 0x0001380001627983 */ /* 0x000ea20000300a00 */
[----:B------:R-:W-:-:S02]  /*5280*/  WARPGROUP.DEPBAR.LE gsb0, 0x0 ;  /* 0x00008000000079c5 */ /* 0x000fc40000010000 */
[----:B------:R-:W-:Y:S02]  /*5290*/  IMAD.MOV.U32 R147, RZ, RZ, R152 ;  /* 0x000000ffff937224 */ /* 0x000fe400078e0098 */
[----:B------:R-:W-:Y:S02]  /*52a0*/  IMAD.MOV.U32 R148, RZ, RZ, R153 ;  /* 0x000000ffff947224 */ /* 0x000fe400078e0099 */
[----:B------:R-:W-:Y:S01]  /*52b0*/  IMAD.MOV.U32 R149, RZ, RZ, R154 ;  /* 0x000000ffff957224 */ /* 0x000fe200078e009a */
[----:B------:R-:W3:Y:S01]  /*52c0*/  LDL.LU.64 R152, [R1] ;  /* 0x0000000001987983 */ /* 0x000ee20000300a00 */
[----:B------:R-:W-:Y:S02]  /*52d0*/  IMAD.MOV.U32 R150, RZ, RZ, R155 ;  /* 0x000000ffff967224 */ /* 0x000fe400078e009b */
[----:B------:R-:W-:Y:S01]  /*52e0*/  IMAD.MOV.U32 R151, RZ, RZ, R156 ;  /* 0x000000ffff977224 */ /* 0x000fe200078e009c */
[----:B------:R-:W3:Y:S01]  /*52f0*/  LDL.LU.64 R154, [R1+0x8] ;  /* 0x00000800019a7983 */ /* 0x000ee20000300a00 */
[----:B------:R-:W-:-:S02]  /*5300*/  IMAD.MOV.U32 R19, RZ, RZ, R157 ;  /* 0x000000ffff137224 */ /* 0x000fc400078e009d */
[----:B------:R-:W-:Y:S01]  /*5310*/  IMAD.MOV.U32 R18, RZ, RZ, R158 ;  /* 0x000000ffff127224 */ /* 0x000fe200078e009e */
[----:B------:R-:W3:Y:S01]  /*5320*/  LDL.LU.64 R156, [R1+0x10] ;  /* 0x00001000019c7983 */ /* 0x000ee20000300a00 */
[----:B------:R-:W-:Y:S02]  /*5330*/  IMAD.MOV.U32 R17, RZ, RZ, R159 ;  /* 0x000000ffff117224 */ /* 0x000fe400078e009f */
[----:B------:R-:W-:Y:S01]  /*5340*/  IMAD.MOV.U32 R16, RZ, RZ, R160 ;  /* 0x000000ffff107224 */ /* 0x000fe200078e00a0 */
[----:B------:R-:W3:Y:S01]  /*5350*/  LDL.LU.64 R158, [R1+0x18] ;  /* 0x00001800019e7983 */ /* 0x000ee20000300a00 */
        /* <DEDUP_REMOVED lines=9> */
[----:B------:R-:W-:-:S03]  /*53f0*/  IMAD.MOV.U32 R232, RZ, RZ, R167 ;  /* 0x000000ffffe87224 */ /* 0x000fc600078e00a7 */
[----:B------:R-:W3:Y:S01]  /*5400*/  LDL.LU.64 R166, [R1+0x38] ;  /* 0x0000380001a67983 */ /* 0x000ee20000300a00 */
[----:B------:R-:W-:Y:S01]  /*5410*/  UIADD3 UR12, UR26, 0x400, URZ ;  /* 0x000004001a0c7890 */ /* 0x000fe2000fffe03f */
[----:B------:R-:W-:Y:S02]  /*5420*/  UMOV UR5, 0x80000020 ;  /* 0x8000002000057882 */ /* 0x000fe40000000000 */
[----:B------:R-:W4:Y:S04]  /*5430*/  LDL.LU.64 R102, [R1+0x440] ;  /* 0x0004400001667983 */ /* 0x000f280000300a00 */
[----:B------:R-:W-:Y:S01]  /*5440*/  UMOV UR4, UR12 ;  /* 0x0000000c00047c82 */ /* 0x000fe20008000000 */
[----:B------:R-:W-:Y:S01]  /*5450*/  UMOV UR9, UR5 ;  /* 0x0000000500097c82 */ /* 0x000fe20008000000 */
[----:B------:R-:W-:Y:S01]  /*5460*/  UMOV UR8, UR4 ;  /* 0x0000000400087c82 */ /* 0x000fe20008000000 */
[----:B------:R-:W-:Y:S01]  /*5470*/  UMOV UR12, UR4 ;  /* 0x00000004000c7c82 */ /* 0x000fe20008000000 */
[----:B------:R-:W-:Y:S01]  /*5480*/  UMOV UR13, UR5 ;  /* 0x00000005000d7c82 */ /* 0x000fe20008000000 */
[----:B------:R-:W4:Y:S01]  /*5490*/  LDL.LU.64 R100, [R1+0x438] ;  /* 0x0004380001647983 */ /* 0x000f220000300a00 */
[----:B------:R-:W-:Y:S01]  /*54a0*/  UMOV UR16, UR4 ;  /* 0x0000000400107c82 */ /* 0x000fe20008000000 */
[----:B------:R-:W-:Y:S01]  /*54b0*/  UMOV UR17, UR5 ;  /* 0x0000000500117c82 */ /* 0x000fe20008000000 */
[----:B--2---:R-:W-:-:S06]  /*54c0*/  WARPGROUP.ARRIVE ;  /* 0x00000000000079c5 */ /* 0x004fcc0000000000 */
[----:B------:R-:W-:Y:S03]  /*54d0*/  IGMMA.64x32x32.S8.S8 R84, gdesc[UR4], R84, gsb0 ;  /* 0x01200000045479f1 */ /* 0x000fe60008041054 */
[----:B------:R-:W-:Y:S02]  /*54e0*/  WARPGROUP.DEPBAR.LE gsb0, 0x0 ;  /* 0x00008000000079c5 */ /* 0x000fe40000010000 */
[----:B---3--:R-:W-:-:S06]  /*54f0*/  WARPGROUP.ARRIVE ;  /* 0x00000000000079c5 */ /* 0x008fcc0000000000 */
[----:B------:R-:W-:Y:S01]  /*5500*/  IGMMA.64x32x32.S8.S8 R152, gdesc[UR8], R152, gsb0 ;  /* 0x01200000089879f1 */ /* 0x000fe20008041098 */
[----:B------:R-:W-:Y:S02]  /*5510*/  IMAD.MOV.U32 R214, RZ, RZ, R98 ;  /* 0x000000ffffd67224 */ /* 0x000fe400078e0062 */
[----:B------:R-:W-:Y:S02]  /*5520*/  IMAD.MOV.U32 R215, RZ, RZ, R99 ;  /* 0x000000ffffd77224 */ /* 0x000fe400078e0063 */
[----:B------:R-:W-:Y:S01]  /*5530*/  IMAD.MOV.U32 R212, RZ, RZ, R96 ;  /* 0x000000ffffd47224 */ /* 0x000fe200078e0060 */
[----:B------:R-:W4:Y:S01]  /*5540*/  LDL.LU.64 R98, [R1+0x430] ;  /* 0x0004300001627983 */ /* 0x000f220000300a00 */
[----:B------:R-:W-:Y:S02]  /*5550*/  IMAD.MOV.U32 R213, RZ, RZ, R97 ;  /* 0x000000ffffd57224 */ /* 0x000fe400078e0061 */
[----:B------:R-:W-:Y:S01]  /*5560*/  IMAD.MOV.U32 R210, RZ, RZ, R94 ;  /* 0x000000ffffd27224 */ /* 0x000fe200078e005e */
[----:B------:R-:W4:Y:S01]  /*5570*/  LDL.LU.64 R96, [R1+0x428] ;  /* 0x0004280001607983 */ /* 0x000f220000300a00 */
[----:B------:R-:W-:-:S02]  /*5580*/  IMAD.MOV.U32 R211, RZ, RZ, R95 ;  /* 0x000000ffffd37224 */ /* 0x000fc400078e005f */
[----:B------:R-:W-:Y:S01]  /*5590*/  IMAD.MOV.U32 R208, RZ, RZ, R92 ;  /* 0x000000ffffd07224 */ /* 0x000fe200078e005c */
[----:B------:R-:W4:Y:S01]  /*55a0*/  LDL.LU.64 R94, [R1+0x420] ;  /* 0x00042000015e7983 */ /* 0x000f220000300a00 */
[----:B------:R-:W-:Y:S02]  /*55b0*/  IMAD.MOV.U32 R209, RZ, RZ, R93 ;  /* 0x000000ffffd17224 */ /* 0x000fe400078e005d */
[----:B------:R-:W-:Y:S01]  /*55c0*/  IMAD.MOV.U32 R206, RZ, RZ, R90 ;  /* 0x000000ffffce7224 */ /* 0x000fe200078e005a */
[----:B------:R-:W4:Y:S01]  /*55d0*/  LDL.LU.64 R92, [R1+0x418] ;  /* 0x00041800015c7983 */ /* 0x000f220000300a00 */
[----:B------:R-:W-:Y:S02]  /*55e0*/  IMAD.MOV.U32 R207, RZ, RZ, R91 ;  /* 0x000000ffffcf7224 */ /* 0x000fe400078e005b */
[----:B------:R-:W-:Y:S01]  /*55f0*/  IMAD.MOV.U32 R204, RZ, RZ, R88 ;  /* 0x000000ffffcc7224 */ /* 0x000fe200078e0058 */
[----:B------:R-:W4:Y:S01]  /*5600*/  LDL.LU.64 R90, [R1+0x410] ;  /* 0x00041000015a7983 */ /* 0x000f220000300a00 */
[----:B------:R-:W-:-:S03]  /*5610*/  IMAD.MOV.U32 R205, RZ, RZ, R89 ;  /* 0x000000ffffcd7224 */ /* 0x000fc600078e0059 */
[----:B------:R-:W4:Y:S01]  /*5620*/  LDL.LU.64 R88, [R1+0x408] ;  /* 0x0004080001587983 */ /* 0x000f220000300a00 */
[----:B------:R-:W-:Y:S02]  /*5630*/  WARPGROUP.DEPBAR.LE gsb0, 0x0 ;  /* 0x00008000000079c5 */ /* 0x000fe40000010000 */
[----:B------:R-:W-:-:S06]  /*5640*/  WARPGROUP.ARRIVE ;  /* 0x00000000000079c5 */ /* 0x000fcc0000000000 */
[----:B------:R-:W-:Y:S01]  /*5650*/  IGMMA.64x32x32.S8.S8 R168, gdesc[UR12], R168, gsb0 ;  /* 0x012000000ca879f1 */ /* 0x000fe200080410a8 */
[----:B------:R-:W-:Y:S02]  /*5660*/  IMAD.MOV.U32 R145, RZ, RZ, R166 ;  /* 0x000000ffff917224 */ /* 0x000fe400078e00a6 */
        /* <DEDUP_REMOVED lines=13> */
[----:B------:R-:W-:Y:S02]  /*5740*/  IMAD.MOV.U32 R138, RZ, RZ, R159 ;  /* 0x000000ffff8a7224 */ /* 0x000fe400078e009f */
[----:B------:R-:W-:Y:S01]  /*5750*/  IMAD.MOV.U32 R201, RZ, RZ, R85 ;  /* 0x000000ffffc97224 */ /* 0x000fe200078e0055 */
[----:B------:R-:W2:Y:S01]  /*5760*/  LDL.LU.64 R158, [R1+0x3e0] ;  /* 0x0003e000019e7983 */ /* 0x000ea20000300a00 */
[----:B------:R-:W-:-:S02]  /*5770*/  IMAD.MOV.U32 R202, RZ, RZ, R86 ;  /* 0x000000ffffca7224 */ /* 0x000fc400078e0056 */
[----:B------:R-:W-:Y:S02]  /*5780*/  IMAD.MOV.U32 R87, RZ, RZ, R156 ;  /* 0x000000ffff577224 */ /* 0x000fe400078e009c */
[----:B------:R-:W-:Y:S02]  /*5790*/  IMAD.MOV.U32 R136, RZ, RZ, R157 ;  /* 0x000000ffff887224 */ /* 0x000fe400078e009d */
[----:B------:R-:W-:Y:S01]  /*57a0*/  IMAD.MOV.U32 R200, RZ, RZ, R84 ;  /* 0x000000ffffc87224 */ /* 0x000fe200078e0054 */
[----:B------:R-:W2:Y:S01]  /*57b0*/  LDL.LU.64 R156, [R1+0x3d8] ;  /* 0x0003d800019c7983 */ /* 0x000ea20000300a00 */
[----:B------:R-:W-:Y:S02]  /*57c0*/  IMAD.MOV.U32 R85, RZ, RZ, R154 ;  /* 0x000000ffff557224 */ /* 0x000fe400078e009a */
[----:B------:R-:W-:Y:S02]  /*57d0*/  IMAD.MOV.U32 R86, RZ, RZ, R155 ;  /* 0x000000ffff567224 */ /* 0x000fe400078e009b */
[----:B------:R-:W-:Y:S01]  /*57e0*/  IMAD.MOV.U32 R83, RZ, RZ, R152 ;  /* 0x000000ffff537224 */ /* 0x000fe200078e0098 */
[----:B------:R-:W2:Y:S01]  /*57f0*/  LDL.LU.64 R154, [R1+0x3d0] ;  /* 0x0003d000019a7983 */ /* 0x000ea20000300a00 */
[----:B------:R-:W-:-:S03]  /*5800*/  IMAD.MOV.U32 R84, RZ, RZ, R153 ;  /* 0x000000ffff547224 */ /* 0x000fc600078e0099 */
[----:B------:R-:W2:Y:S01]  /*5810*/  LDL.LU.64 R152, [R1+0x3c8] ;  /* 0x0003c80001987983 */ /* 0x000ea20000300a00 */
[----:B------:R-:W-:Y:S02]  /*5820*/  WARPGROUP.DEPBAR.LE gsb0, 0x0 ;  /* 0x00008000000079c5 */ /* 0x000fe40000010000 */
[----:B------:R-:W-:-:S06]  /*5830*/  WARPGROUP.ARRIVE ;  /* 0x00000000000079c5 */ /* 0x000fcc0000000000 */
[----:B------:R-:W-:Y:S01]  /*5840*/  IGMMA.64x32x32.S8.S8 R104, gdesc[UR16], R104, gsb0 ;  /* 0x01200000106879f1 */ /* 0x000fe20008041068 */
[----:B------:R-:W-:Y:S04]  /*5850*/  STL.64 [R1+0x250], R182 ;  /* 0x000250b601007387 */ /* 0x000fe80000100a00 */
[----:B------:R-:W-:Y:S04]  /*5860*/  STL.64 [R1+0x248], R180 ;  /* 0x000248b401007387 */ /* 0x000fe80000100a00 */
[----:B------:R-:W-:Y:S04]  /*5870*/  STL.64 [R1+0x240], R178 ;  /* 0x000240b201007387 */ /* 0x000fe80000100a00 */
[----:B------:R-:W-:Y:S04]  /*5880*/  STL.64 [R1+0x238], R176 ;  /* 0x000238b001007387 */ /* 0x000fe80000100a00 */
[----:B------:R0:W-:Y:S04]  /*5890*/  STL.64 [R1+0x230], R174 ;  /* 0x000230ae01007387 */ /* 0x0001e80000100a00 */
[----:B------:R1:W-:Y:S04]  /*58a0*/  STL.64 [R1+0x228], R172 ;  /* 0x000228ac01007387 */ /* 0x0003e80000100a00 */
[----:B------:R3:W-:Y:S04]  /*58b0*/  STL.64 [R1+0x220], R170 ;  /* 0x000220aa01007387 */ /* 0x0007e80000100a00 */
[----:B------:R3:W-:Y:S01]  /*58c0*/  STL.64 [R1+0x218], R168 ;  /* 0x000218a801007387 */ /* 0x0007e20000100a00 */
[----:B0-----:R-:W-:Y:S01]  /*58d0*/  IMAD.MOV.U32 R174, RZ, RZ, R222 ;  /* 0x000000ffffae7224 */ /* 0x001fe200078e00de */
[----:B------:R-:W-:Y:S01]  /*58e0*/  UMOV UR20, UR4 ;  /* 0x0000000400147c82 */ /* 0x000fe20008000000 */
[----:B-1----:R-:W-:-:S02]  /*58f0*/  IMAD.MOV.U32 R172, RZ, RZ, R220 ;  /* 0x000000ffffac7224 */ /* 0x002fc400078e00dc */
[----:B---3--:R-:W-:Y:S02]  /*5900*/  IMAD.MOV.U32 R170, RZ, RZ, R218 ;  /* 0x000000ffffaa7224 */ /* 0x008fe400078e00da */
[----:B------:R-:W-:Y:S02]  /*5910*/  IMAD.MOV.U32 R168, RZ, RZ, R216 ;  /* 0x000000ffffa87224 */ /* 0x000fe400078e00d8 */
[----:B------:R-:W3:Y:S01]  /*5920*/  LDL.LU R216, [R1+0x3c4] ;  /* 0x0003c40001d87983 */ /* 0x000ee20000300800 */
[----:B------:R-:W-:Y:S02]  /*5930*/  IMAD.MOV.U32 R169, RZ, RZ, R217 ;  /* 0x000000ffffa97224 */ /* 0x000fe400078e00d9 */
[----:B------:R-:W-:Y:S01]  /*5940*/  IMAD.MOV.U32 R171, RZ, RZ, R219 ;  /* 0x000000ffffab7224 */ /* 0x000fe200078e00db */
[----:B------:R-:W3:Y:S01]  /*5950*/  LDL.LU R217, [R1+0x3c0] ;  /* 0x0003c00001d97983 */ /* 0x000ee20000300800 */
[----:B------:R-:W-:-:S03]  /*5960*/  IMAD.MOV.U32 R173, RZ, RZ, R221 ;  /* 0x000000ffffad7224 */ /* 0x000fc600078e00dd */
[----:B------:R-:W3:Y:S01]  /*5970*/  LDL.LU R218, [R1+0x3bc] ;  /* 0x0003bc0001da7983 */ /* 0x000ee20000300800 */
[----:B------:R-:W-:-:S03]  /*5980*/  UMOV UR21, UR5 ;  /* 0x0000000500157c82 */ /* 0x000fc60008000000 */
[----:B------:R-:W3:Y:S01]  /*5990*/  LDL.LU R219, [R1+0x3b8] ;  /* 0x0003b80001db7983 */ /* 0x000ee20000300800 */
[----:B------:R-:W-:Y:S02]  /*59a0*/  WARPGROUP.DEPBAR.LE gsb0, 0x0 ;  /* 0x00008000000079c5 */ /* 0x000fe40000010000 */
[----:B------:R-:W-:Y:S01]  /*59b0*/  WARPGROUP.ARRIVE ;  /* 0x00000000000079c5 */ /* 0x000fe20000000000 */
[----:B------:R-:W3:Y:S01]  /*59c0*/  LDL.LU R220, [R1+0x3b4] ;  /* 0x0003b40001dc7983 */ /* 0x000ee20000300800 */
[----:B------:R-:W-:-:S03]  /*59d0*/  IMAD.MOV.U32 R175, RZ, RZ, R223 ;  /* 0x000000ffffaf7224 */ /* 0x000fc600078e00df */
[----:B------:R-:W3:Y:S01]  /*59e0*/  LDL.LU R221, [R1+0x3b0] ;  /* 0x0003b00001dd7983 */ /* 0x000ee20000300800 */
[----:B------:R-:W-:Y:S01]  /*59f0*/  IMAD.MOV.U32 R176, RZ, RZ, R224 ;  /* 0x000000ffffb07224 */ /* 0x000fe200078e00e0 */
[----:B------:R-:W-:Y:S02]  /*5a00*/  IGMMA.64x32x32.S8.S8 R40, gdesc[UR20], R40, gsb0 ;  /* 0x01200000142879f1 */ /* 0x000fe40008041028 */
[----:B------:R-:W3:Y:S01]  /*5a10*/  LDL.LU R222, [R1+0x3ac] ;  /* 0x0003ac0001de7983 */ /* 0x000ee20000300800 */
[----:B------:R-:W-:-:S03]  /*5a20*/  IMAD.MOV.U32 R177, RZ, RZ, R225 ;  /* 0x000000ffffb17224 */ /* 0x000fc600078e00e1 */
        /* <DEDUP_REMOVED lines=12> */
[----:B------:R-:W3:Y:S04]  /*5af0*/  LDL.LU R229, [R1+0x390] ;  /* 0x0003900001e57983 */ /* 0x000ee80000300800 */
[----:B------:R-:W3:Y:S04]  /*5b00*/  LDL.LU R230, [R1+0x38c] ;  /* 0x00038c0001e67983 */ /* 0x000ee80000300800 */
[----:B------:R-:W3:Y:S04]  /*5b10*/  LDL.LU R231, [R1+0x388] ;  /* 0x0003880001e77983 */ /* 0x000ee80000300800 */
[----:B------:R-:W-:Y:S04]  /*5b20*/  STL.64 [R1+0x290], R118 ;  /* 0x0002907601007387 */ /* 0x000fe80000100a00 */
[----:B------:R-:W-:Y:S04]  /*5b30*/  STL.64 [R1+0x288], R116 ;  /* 0x0002887401007387 */ /* 0x000fe80000100a00 */
[----:B------:R-:W-:Y:S04]  /*5b40*/  STL.64 [R1+0x280], R114 ;  /* 0x0002807201007387 */ /* 0x000fe80000100a00 */
[----:B------:R-:W-:Y:S04]  /*5b50*/  STL.64 [R1+0x278], R112 ;  /* 0x0002787001007387 */ /* 0x000fe80000100a00 */
[----:B------:R-:W-:Y:S04]  /*5b60*/  STL.64 [R1+0x270], R110 ;  /* 0x0002706e01007387 */ /* 0x000fe80000100a00 */
[----:B------:R-:W-:Y:S01]  /*5b70*/  STL.64 [R1+0x268], R108 ;  /* 0x0002686c01007387 */ /* 0x000fe20000100a00 */
[----:B------:R-:W-:-:S03]  /*5b80*/  WARPGROUP.DEPBAR.LE gsb0, 0x0 ;  /* 0x00008000000079c5 */ /* 0x000fc60000010000 */
        /* <DEDUP_REMOVED lines=10> */
[----:B0-----:R-:W3:Y:S04]  /*5c30*/  LDL.LU.64 R40, [R1+0xc0] ;  /* 0x0000c00001287983 */ /* 0x001ee80000300a00 */
[----:B------:R-:W3:Y:S04]  /*5c40*/  LDL.LU.64 R42, [R1+0xc8] ;  /* 0x0000c800012a7983 */ /* 0x000ee80000300a00 */
[----:B------:R-:W3:Y:S04]  /*5c50*/  LDL.LU.64 R44, [R1+0xd0] ;  /* 0x0000d000012c7983 */ /* 0x000ee80000300a00 */
[----:B------:R-:W3:Y:S04]  /*5c60*/  LDL.LU.64 R46, [R1+0xd8] ;  /* 0x0000d800012e7983 */ /* 0x000ee80000300a00 */
[----:B------:R-:W3:Y:S04]  /*5c70*/  LDL.LU.64 R48, [R1+0xe0] ;  /* 0x0000e00001307983 */ /* 0x000ee80000300a00 */
[----:B------:R-:W3:Y:S04]  /*5c80*/  LDL.LU.64 R50, [R1+0xe8] ;  /* 0x0000e80001327983 */ /* 0x000ee80000300a00 */
[----:B------:R-:W3:Y:S04]  /*5c90*/  LDL.LU.64 R52, [R1+0xf0] ;  /* 0x0000f00001347983 */ /* 0x000ee80000300a00 */
[----:B------:R-:W3:Y:S01]  /*5ca0*/  LDL.LU.64 R54, [R1+0xf8] ;  /* 0x0000f80001367983 */ /* 0x000ee20000300a00 */
[----:B------:R-:W-:Y:S01]  /*5cb0*/  UIADD3 UR8, UR26, 0x600, URZ ;  /* 0x000006001a087890 */ /* 0x000fe2000fffe03f */
[----:B------:R-:W-:Y:S01]  /*5cc0*/  WARPGROUP.ARRIVE ;  /* 0x00000000000079c5 */ /* 0x000fe20000000000 */
[----:B------:R-:W-:-:S05]  /*5cd0*/  UMOV UR21, 0x80000020 ;  /* 0x8000002000157882 */ /* 0x000fca0000000000 */
[----:B------:R-:W-:Y:S02]  /*5ce0*/  UMOV UR20, UR8 ;  /* 0x0000000800147c82 */ /* 0x000fe40008000000 */
[----:B------:R-:W-:Y:S01]  /*5cf0*/  IGMMA.64x32x32.S8.S8 R24, gdesc[UR20], R24, gsb0 ;  /* 0x01200000141879f1 */ /* 0x000fe20008041018 */
[----:B------:R-:W-:Y:S01]  /*5d00*/  UMOV UR16, UR20 ;  /* 0x0000001400107c82 */ /* 0x000fe20008000000 */
[----:B------:R-:W-:Y:S01]  /*5d10*/  UMOV UR17, UR21 ;  /* 0x0000001500117c82 */ /* 0x000fe20008000000 */
[----:B------:R-:W-:Y:S02]  /*5d20*/  WARPGROUP.DEPBAR.LE gsb0, 0x0 ;  /* 0x00008000000079c5 */ /* 0x000fe40000010000 */
[----:B----4-:R-:W-:-:S06]  /*5d30*/  WARPGROUP.ARRIVE ;  /* 0x00000000000079c5 */ /* 0x010fcc0000000000 */
[----:B------:R-:W-:Y:S01]  /*5d40*/  IGMMA.64x32x32.S8.S8 R88, gdesc[UR16], R88, gsb0 ;  /* 0x01200000105879f1 */ /* 0x000fe20008041058 */
[----:B------:R-:W-:Y:S01]  /*5d50*/  UMOV UR12, UR20 ;  /* 0x00000014000c7c82 */ /* 0x000fe20008000000 */
[----:B------:R-:W-:Y:S01]  /*5d60*/  UMOV UR13, UR21 ;  /* 0x00000015000d7c82 */ /* 0x000fe20008000000 */
[----:B------:R-:W-:Y:S02]  /*5d70*/  WARPGROUP.DEPBAR.LE gsb0, 0x0 ;  /* 0x00008000000079c5 */ /* 0x000fe40000010000 */
[----:B--2---:R-:W-:-:S06]  /*5d80*/  WARPGROUP.ARRIVE ;  /* 0x00000000000079c5 */ /* 0x004fcc0000000000 */
[----:B------:R-:W-:Y:S01]  /*5d90*/  IGMMA.64x32x32.S8.S8 R152, gdesc[UR12], R152, gsb0 ;  /* 0x012000000c9879f1 */ /* 0x000fe20008041098 */
[----:B------:R-:W-:Y:S01]  /*5da0*/  UMOV UR8, UR20 ;  /* 0x0000001400087c82 */ /* 0x000fe20008000000 */
[----:B------:R-:W-:Y:S01]  /*5db0*/  UMOV UR9, UR21 ;  /* 0x0000001500097c82 */ /* 0x000fe20008000000 */
[----:B------:R-:W-:Y:S02]  /*5dc0*/  WARPGROUP.DEPBAR.LE gsb0, 0x0 ;  /* 0x00008000000079c5 */ /* 0x000fe40000010000 */
[----:B---3--:R-:W-:-:S06]  /*5dd0*/  WARPGROUP.ARRIVE ;  /* 0x00000000000079c5 */ /* 0x008fcc0000000000 */
        /* <DEDUP_REMOVED lines=22> */
[----:B------:R-:W-:Y:S02]  /*5f40*/  UIADD3 UR4, UR26, 0x2, URZ ;  /* 0x000000021a047890 */ /* 0x000fe4000fffe03f */
[----:B------:R-:W-:Y:S01]  /*5f50*/  UIADD3 UR12, UR27, 0x2, URZ ;  /* 0x000000021b0c7890 */ /* 0x000fe2000fffe03f */
[----:B------:R-:W-:Y:S01]  /*5f60*/  UMOV UR5, 0x80000020 ;  /* 0x8000002000057882 */ /* 0x000fe20000000000 */
[----:B------:R-:W-:-:S05]  /*5f70*/  UMOV UR7, 0x80000020 ;  /* 0x8000002000077882 */ /* 0x000fca0000000000 */
[----:B------:R-:W-:Y:S01]  /*5f80*/  UMOV UR6, UR12 ;  /* 0x0000000c00067c82 */ /* 0x000fe20008000000 */
[----:B------:R-:W-:Y:S02]  /*5f90*/  WARPGROUP.DEPBAR.LE gsb0, 0x0 ;  /* 0x00008000000079c5 */ /* 0x000fe40000010000 */
[----:B------:R-:W-:-:S06]  /*5fa0*/  WARPGROUP.ARRIVE ;  /* 0x00000000000079c5 */ /* 0x000fcc0000000000 */
[----:B------:R-:W-:Y:S01]  /*5fb0*/  IGMMA.64x32x32.S8.S8 R104, gdesc[UR4], R104, gsb0 ;  /* 0x01200000046879f1 */ /* 0x000fe20008041068 */
[----:B------:R-:W-:Y:S01]  /*5fc0*/  UIADD3 UR10, UR27, 0x82, URZ ;  /* 0x000000821b0a7890 */ /* 0x000fe2000fffe03f */
[----:B------:R-:W-:Y:S01]  /*5fd0*/  UMOV UR8, UR4 ;  /* 0x0000000400087c82 */ /* 0x000fe20008000000 */
[----:B------:R-:W-:Y:S01]  /*5fe0*/  UMOV UR9, UR5 ;  /* 0x0000000500097c82 */ /* 0x000fe20008000000 */
[----:B------:R-:W-:Y:S01]  /*5ff0*/  UMOV UR11, 0x80000020 ;  /* 0x80000020000b7882 */ /* 0x000fe20000000000 */
[----:B------:R-:W-:Y:S02]  /*6000*/  WARPGROUP.DEPBAR.LE gsb0, 0x0 ;  /* 0x00008000000079c5 */ /* 0x000fe40000010000 */
[----:B------:R-:W-:-:S06]  /*6010*/  WARPGROUP.ARRIVE ;  /* 0x00000000000079c5 */ /* 0x000fcc0000000000 */
[----:B------:R-:W-:Y:S01]  /*6020*/  IGMMA.64x32x32.S8.S8 R168, gdesc[UR8], R168, gsb0 ;  /* 0x0120000008a879f1 */ /* 0x000fe200080410a8 */
[----:B------:R0:W-:Y:S04]  /*6030*/  STL.64 [R1+0x180], R104 ;  /* 0x0001806801007387 */ /* 0x0001e80000100a00 */
[----:B------:R1:W-:Y:S04]  /*6040*/  STL.64 [R1+0x188], R106 ;  /* 0x0001886a01007387 */ /* 0x0003e80000100a00 */
[----:B------:R-:W-:Y:S04]  /*6050*/  STL.64 [R1+0x190], R108 ;  /* 0x0001906c01007387 */ /* 0x000fe80000100a00 */
[----:B------:R-:W-:Y:S04]  /*6060*/  STL.64 [R1+0x198], R110 ;  /* 0x0001986e01007387 */ /* 0x000fe80000100a00 */
[----:B------:R-:W-:Y:S04]  /*6070*/  STL.64 [R1+0x1a0], R112 ;  /* 0x0001a07001007387 */ /* 0x000fe80000100a00 */
[----:B------:R-:W-:Y:S04]  /*6080*/  STL.64 [R1+0x1a8], R114 ;  /* 0x0001a87201007387 */ /* 0x000fe80000100a00 */
[----:B------:R-:W-:Y:S04]  /*6090*/  STL.64 [R1+0x1b0], R116 ;  /* 0x0001b07401007387 */ /* 0x000fe80000100a00 */
[----:B------:R-:W-:Y:S01]  /*60a0*/  STL.64 [R1+0x1b8], R118 ;  /* 0x0001b87601007387 */ /* 0x000fe20000100a00 */
[----:B0-----:R-:W-:-:S02]  /*60b0*/  IMAD.MOV.U32 R104, RZ, RZ, R200 ;  /* 0x000000ffff687224 */ /* 0x001fc400078e00c8 */
[----:B------:R-:W-:Y:S02]  /*60c0*/  IMAD.MOV.U32 R105, RZ, RZ, R201 ;  /* 0x000000ffff697224 */ /* 0x000fe400078e00c9 */
[----:B-1----:R-:W-:Y:S01]  /*60d0*/  IMAD.MOV.U32 R106, RZ, RZ, R202 ;  /* 0x000000ffff6a7224 */ /* 0x002fe200078e00ca */
[----:B------:R-:W-:Y:S02]  /*60e0*/  WARPGROUP.DEPBAR.LE gsb0, 0x0 ;  /* 0x00008000000079c5 */ /* 0x000fe40000010000 */
        /* <DEDUP_REMOVED lines=8> */
[----:B-1----:R-:W-:-:S03]  /*6170*/  IMAD.MOV.U32 R170, RZ, RZ, R85 ;  /* 0x000000ffffaa7224 */ /* 0x002fc600078e0055 */
[----:B------:R1:W-:Y:S01]  /*6180*/  STL.64 [R1+0xb0], R180 ;  /* 0x0000b0b401007387 */ /* 0x0003e20000100a00 */
[----:B------:R-:W-:-:S03]  /*6190*/  IMAD.MOV.U32 R171, RZ, RZ, R86 ;  /* 0x000000ffffab7224 */ /* 0x000fc600078e0056 */
[----:B------:R1:W-:Y:S01]  /*61a0*/  STL.64 [R1+0xb8], R182 ;  /* 0x0000b8b601007387 */ /* 0x0003e20000100a00 */
[----:B--2---:R-:W-:-:S03]  /*61b0*/  IMAD.MOV.U32 R172, RZ, RZ, R87 ;  /* 0x000000ffffac7224 */ /* 0x004fc600078e0057 */
[----:B------:R-:W2:Y:S01]  /*61c0*/  LDL.LU R83, [R1+0x384] ;  /* 0x0003840001537983 */ /* 0x000ea20000300800 */
[----:B------:R-:W-:-:S03]  /*61d0*/  IMAD.MOV.U32 R173, RZ, RZ, R136 ;  /* 0x000000ffffad7224 */ /* 0x000fc600078e0088 */
[----:B------:R-:W2:Y:S01]  /*61e0*/  LDL.LU R84, [R1+0x380] ;  /* 0x0003800001547983 */ /* 0x000ea20000300800 */
[----:B---3--:R-:W-:-:S03]  /*61f0*/  IMAD.MOV.U32 R174, RZ, RZ, R137 ;  /* 0x000000ffffae7224 */ /* 0x008fc600078e0089 */
[----:B------:R-:W2:Y:S01]  /*6200*/  LDL.LU R85, [R1+0x37c] ;  /* 0x00037c0001557983 */ /* 0x000ea20000300800 */
[----:B------:R-:W-:-:S03]  /*6210*/  IMAD.MOV.U32 R175, RZ, RZ, R138 ;  /* 0x000000ffffaf7224 */ /* 0x000fc600078e008a */
[----:B------:R-:W2:Y:S01]  /*6220*/  LDL.LU R86, [R1+0x378] ;  /* 0x0003780001567983 */ /* 0x000ea20000300800 */
[----:B0-----:R-:W-:-:S03]  /*6230*/  IMAD.MOV.U32 R176, RZ, RZ, R139 ;  /* 0x000000ffffb07224 */ /* 0x001fc600078e008b */
[----:B------:R-:W2:Y:S01]  /*6240*/  LDL.LU R87, [R1+0x374] ;  /* 0x0003740001577983 */ /* 0x000ea20000300800 */
[----:B------:R-:W-:-:S03]  /*6250*/  IMAD.MOV.U32 R177, RZ, RZ, R140 ;  /* 0x000000ffffb17224 */ /* 0x000fc600078e008c */
[----:B------:R-:W3:Y:S01]  /*6260*/  LDL.LU R136, [R1+0x370] ;  /* 0x0003700001887983 */ /* 0x000ee20000300800 */
[----:B----4-:R-:W-:-:S03]  /*6270*/  IMAD.MOV.U32 R178, RZ, RZ, R141 ;  /* 0x000000ffffb27224 */ /* 0x010fc600078e008d */
[----:B------:R-:W3:Y:S01]  /*6280*/  LDL.LU R137, [R1+0x36c] ;  /* 0x00036c0001897983 */ /* 0x000ee20000300800 */
[----:B------:R-:W-:-:S03]  /*6290*/  IMAD.MOV.U32 R179, RZ, RZ, R142 ;  /* 0x000000ffffb37224 */ /* 0x000fc600078e008e */
[----:B------:R-:W3:Y:S01]  /*62a0*/  LDL.LU R138, [R1+0x368] ;  /* 0x00036800018a7983 */ /* 0x000ee20000300800 */
[----:B-1----:R-:W-:-:S03]  /*62b0*/  IMAD.MOV.U32 R180, RZ, RZ, R143 ;  /* 0x000000ffffb47224 */ /* 0x002fc600078e008f */
        /* <DEDUP_REMOVED lines=9> */
[----:B------:R-:W3:Y:S01]  /*6350*/  LDL.LU R145, [R1+0x34c] ;  /* 0x00034c0001917983 */ /* 0x000ee20000300800 */
[----:B------:R-:W-:-:S03]  /*6360*/  IMAD.MOV.U32 R107, RZ, RZ, R203 ;  /* 0x000000ffff6b7224 */ /* 0x000fc600078e00cb */
[----:B------:R-:W3:Y:S01]  /*6370*/  LDL.LU R146, [R1+0x348] ;  /* 0x0003480001927983 */ /* 0x000ee20000300800 */
[----:B------:R-:W-:-:S03]  /*6380*/  IMAD.MOV.U32 R108, RZ, RZ, R204 ;  /* 0x000000ffff6c7224 */ /* 0x000fc600078e00cc */
[----:B------:R-:W4:Y:S01]  /*6390*/  LDL.LU R200, [R1+0x344] ;  /* 0x0003440001c87983 */ /* 0x000f220000300800 */
        /* <DEDUP_REMOVED lines=21> */
[----:B------:R-:W4:Y:S04]  /*64f0*/  LDL.LU R211, [R1+0x318] ;  /* 0x0003180001d37983 */ /* 0x000f280000300800 */
        /* <DEDUP_REMOVED lines=8> */
[----:B------:R-:W-:-:S02]  /*6580*/  IMAD.MOV.U32 R23, RZ, RZ, R40 ;  /* 0x000000ffff177224 */ /* 0x000fc400078e0028 */
[----:B------:R-:W-:Y:S01]  /*6590*/  IMAD.MOV.U32 R22, RZ, RZ, R41 ;  /* 0x000000ffff167224 */ /* 0x000fe200078e0029 */
[----:B------:R-:W2:Y:S01]  /*65a0*/  LDL.LU R40, [R1+0x40] ;  /* 0x0000400001287983 */ /* 0x000ea20000300800 */
[----:B------:R-:W-:Y:S02]  /*65b0*/  IMAD.MOV.U32 R21, RZ, RZ, R42 ;  /* 0x000000ffff157224 */ /* 0x000fe400078e002a */
[----:B------:R-:W-:Y:S01]  /*65c0*/  IMAD.MOV.U32 R20, RZ, RZ, R43 ;  /* 0x000000ffff147224 */ /* 0x000fe200078e002b */
[----:B------:R-:W2:Y:S01]  /*65d0*/  LDL.LU R41, [R1+0x44] ;  /* 0x0000440001297983 */ /* 0x000ea20000300800 */
[----:B------:R-:W-:-:S03]  /*65e0*/  IMAD.MOV.U32 R15, RZ, RZ, R44 ;  /* 0x000000ffff0f7224 */ /* 0x000fc600078e002c */
        /* <DEDUP_REMOVED lines=22> */
[----:B------:R-:W2:Y:S04]  /*6750*/  LDL.LU R53, [R1+0x74] ;  /* 0x0000740001357983 */ /* 0x000ea80000300800 */
[----:B------:R-:W2:Y:S04]  /*6760*/  LDL.LU R54, [R1+0x78] ;  /* 0x0000780001367983 */ /* 0x000ea80000300800 */
[----:B------:R-:W2:Y:S01]  /*6770*/  LDL.LU R55, [R1+0x7c] ;  /* 0x00007c0001377983 */ /* 0x000ea20000300800 */
[----:B----4-:R-:W-:-:S06]  /*6780*/  WARPGROUP.ARRIVE ;  /* 0x00000000000079c5 */ /* 0x010fcc0000000000 */
        /* <DEDUP_REMOVED lines=12> */
[----:B----4-:R-:W-:Y:S02]  /*6850*/  IMAD.MOV.U32 R200, RZ, RZ, R147 ;  /* 0x000000ffffc87224 */ /* 0x010fe400078e0093 */
[----:B------:R-:W3:Y:S01]  /*6860*/  LDL.LU R147, [R1+0x304] ;  /* 0x0003040001937983 */ /* 0x000ee20000300800 */
[----:B------:R-:W-:Y:S02]  /*6870*/  IMAD.MOV.U32 R201, RZ, RZ, R148 ;  /* 0x000000ffffc97224 */ /* 0x000fe400078e0094 */
[----:B------:R-:W-:Y:S01]  /*6880*/  IMAD.MOV.U32 R203, RZ, RZ, R150 ;  /* 0x000000ffffcb7224 */ /* 0x000fe200078e0096 */
[----:B------:R-:W3:Y:S04]  /*6890*/  LDL.LU R148, [R1+0x300] ;  /* 0x0003000001947983 */ /* 0x000ee80000300800 */
[----:B------:R-:W3:Y:S04]  /*68a0*/  LDL.LU R149, [R1+0x2fc] ;  /* 0x0002fc0001957983 */ /* 0x000ee80000300800 */
[----:B------:R-:W3:Y:S04]  /*68b0*/  LDL.LU R150, [R1+0x2f8] ;  /* 0x0002f80001967983 */ /* 0x000ee80000300800 */
[----:B------:R-:W3:Y:S01]  /*68c0*/  LDL.LU R151, [R1+0x2f4] ;  /* 0x0002f40001977983 */ /* 0x000ee20000300800 */
        /* <DEDUP_REMOVED lines=199> */
[----:B------:R-:W-:Y:S01]  /*7540*/  BPT.TRAP 0x1 ;  /* 0x000000040000795c */ /* 0x000fe20000300000 */
.L_x_23:
[----:B------:R-:W-:Y:S01]  /*7550*/  UISETP.GT.U32.AND UP0, UPT, UR36, 0x1, UPT ;  /* 0x000000012400788c */ /* 0x000fe2000bf04070 */
[----:B------:R-:W-:-:S04]  /*7560*/  IMAD.U32 R4, RZ, RZ, UR24 ;  /* 0x00000018ff047e24 */ /* 0x000fc8000f8e00ff */
[----:B-----5:R-:W-:Y:S01]  /*7570*/  IMAD R4, R4, 0x8, R0 ;  /* 0x0000000804047824 */ /* 0x020fe200078e0200 */
[----:B------:R-:W-:-:S03]  /*7580*/  PLOP3.LUT P1, PT, PT, PT, UP0, 0x80, 0x0 ;  /* 0x000000000000781c */ /* 0x000fc60003f2f008 */
[----:B------:R-:W-:-:S05]  /*7590*/  VIADD R4, R4, 0x28 ;  /* 0x0000002804047836 */ /* 0x000fca0000000000 */
[----:B------:R-:W-:-:S04]  /*75a0*/  PRMT R4, RZ, 0x654, R4 ;  /* 0x00000654ff047816 */ /* 0x000fc80000000004 */
[----:B------:R1:W-:Y:S01]  /*75b0*/  SYNCS.ARRIVE.TRANS64.RED.A1T0 RZ, [R4+URZ], RZ ;  /* 0x000000ff04ff79a7 */ /* 0x0003e2000810043f */
[----:B------:R-:W-:Y:S05]  /*75c0*/  @P1 BRA `(.L_x_24) ;  /* 0x0000000000041947 */ /* 0x000fea0003800000 */
[----:B------:R-:W-:Y:S01]  /*75d0*/  BPT.TRAP 0x1 ;  /* 0x000000040000795c */ /* 0x000fe20000300000 */
.L_x_24:
[----:B------:R-:W-:Y:S01]  /*75e0*/  UIADD3 UR25, UR25, 0x1, URZ ;  /* 0x0000000119197890 */ /* 0x000fe2000fffe03f */
[C---:B------:R-:W-:Y:S01]  /*75f0*/  ISETP.GT.AND P1, PT, R3.reuse, 0x1, PT ;  /* 0x000000010300780c */ /* 0x040fe20003f24270 */
[----:B------:R-:W-:Y:S01]  /*7600*/  UIADD3 UR24, UR24, 0x1, URZ ;  /* 0x0000000118187890 */ /* 0x000fe2000fffe03f */
[----:B------:R-:W-:Y:S01]  /*7610*/  VIADD R3, R3, 0xffffffff ;  /* 0xffffffff03037836 */ /* 0x000fe20000000000 */
[----:B------:R-:W-:Y:S02]  /*7620*/  UISETP.NE.AND UP0, UPT, UR25, 0x5, UPT ;  /* 0x000000051900788c */ /* 0x000fe4000bf05270 */
[----:B------:R-:W-:Y:S02]  /*7630*/  UISETP.NE.AND UP1, UPT, UR24, 0x5, UPT ;  /* 0x000000051800788c */ /* 0x000fe4000bf25270 */
[----:B------:R-:W-:Y:S02]  /*7640*/  USEL UR4, URZ, 0x1, UP0 ;  /* 0x000000013f047887 */ /* 0x000fe40008000000 */
[----:B------:R-:W-:-:S02]  /*7650*/  USEL UR25, UR25, URZ, UP0 ;  /* 0x0000003f19197287 */ /* 0x000fc40008000000 */
[----:B------:R-:W-:Y:S02]  /*7660*/  USEL UR24, UR24, URZ, UP1 ;  /* 0x0000003f18187287 */ /* 0x000fe40008800000 */
[----:B------:R-:W-:Y:S01]  /*7670*/  LOP3.LUT R2, R2, UR4, RZ, 0x3c, !PT ;  /* 0x0000000402027c12 */ /* 0x000fe2000f8e3cff */
[----:B------:R-:W-:Y:S09]  /*7680*/  @P1 BRA `(.L_x_25) ;  /* 0xffffffcc00581947 */ /* 0x000ff2000383ffff */
.L_x_18:
[----:B------:R-:W2:Y:S02]  /*7690*/  LDC R2, c[0x0][0x28c] ;  /* 0x0000a300ff027b82 */ /* 0x000ea40000000800 */
[----:B--2---:R-:W-:-:S13]  /*76a0*/  ISETP.GE.AND P1, PT, R2, 0x1, PT ;  /* 0x000000010200780c */ /* 0x004fda0003f26270 */
[----:B------:R-:W-:Y:S05]  /*76b0*/  @!P1 BRA `(.L_x_26) ;  /* 0x0000000000449947 */ /* 0x000fea0003800000 */
[----:B------:R-:W-:Y:S05]  /*76c0*/  @!P0 BRA `(.L_x_27) ;  /* 0x0000000000048947 */ /* 0x000fea0003800000 */
[----:B------:R-:W-:Y:S01]  /*76d0*/  BPT.TRAP 0x1 ;  /* 0x000000040000795c */ /* 0x000fe20000300000 */
.L_x_27:
[----:B------:R-:W-:-:S04]  /*76e0*/  UISETP.LT.AND UP0, UPT, UR46, 0x1, UPT ;  /* 0x000000012e00788c */ /* 0x000fc8000bf01270 */
[----:B------:R-:W-:Y:S02]  /*76f0*/  USEL UR6, UR46, 0x1, UP0 ;  /* 0x000000012e067887 */ /* 0x000fe40008000000 */
[----:B------:R-:W-:Y:S02]  /*7700*/  UISETP.GT.U32.AND UP0, UPT, UR36, 0x1, UPT ;  /* 0x000000012400788c */ /* 0x000fe4000bf04070 */
[----:B------:R-:W-:-:S04]  /*7710*/  UIADD3 UR6, UR44, UR46, -UR6 ;  /* 0x0000002e2c067290 */ /* 0x000fc8000fffe806 */
[----:B------:R-:W-:Y:S01]  /*7720*/  UIMAD.WIDE.U32 UR4, UR6, -0x33333333, URZ ;  /* 0xcccccccd060478a5 */ /* 0x000fe2000f8e003f */
[----:B------:R-:W-:-:S03]  /*7730*/  PLOP3.LUT P0, PT, PT, PT, UP0, 0x80, 0x0 ;  /* 0x000000000000781c */ /* 0x000fc60003f0f008 */
[----:B------:R-:W-:-:S04]  /*7740*/  USHF.R.U32.HI UR4, URZ, 0x2, UR5 ;  /* 0x000000023f047899 */ /* 0x000fc80008011605 */
[----:B------:R-:W-:-:S06]  /*7750*/  UIMAD UR6, UR4, -0x5, UR6 ;  /* 0xfffffffb040678a4 */ /* 0x000fcc000f8e0206 */
[----:B------:R-:W-:-:S04]  /*7760*/  IMAD.U32 R2, RZ, RZ, UR6 ;  /* 0x00000006ff027e24 */ /* 0x000fc8000f8e00ff */
[----:B-----5:R-:W-:-:S04]  /*7770*/  IMAD R0, R2, 0x8, R0 ;  /* 0x0000000802007824 */ /* 0x020fc800078e0200 */
[----:B------:R-:W-:-:S05]  /*7780*/  VIADD R0, R0, 0x28 ;  /* 0x0000002800007836 */ /* 0x000fca0000000000 */
[----:B------:R-:W-:-:S04]  /*7790*/  PRMT R0, RZ, 0x654, R0 ;  /* 0x00000654ff007816 */ /* 0x000fc80000000000 */
[----:B------:R2:W-:Y:S01]  /*77a0*/  SYNCS.ARRIVE.TRANS64.RED.A1T0 RZ, [R0+URZ], RZ ;  /* 0x000000ff00ff79a7 */ /* 0x0005e2000810043f */
[----:B------:R-:W-:Y:S05]  /*77b0*/  @P0 BRA `(.L_x_26) ;  /* 0x0000000000040947 */ /* 0x000fea0003800000 */
[----:B------:R-:W-:Y:S01]  /*77c0*/  BPT.TRAP 0x1 ;  /* 0x000000040000795c */ /* 0x000fe20000300000 */
.L_x_26:
[----:B------:R-:W3:Y:S01]  /*77d0*/  S2R R6, SR_TID.X ;  /* 0x0000000000067919 */ /* 0x000ee20000002100 */
[----:B------:R-:W-:Y:S01]  /*77e0*/  UIMAD UR48, UR48, 0xa0, URZ ;  /* 0x000000a0303078a4 */ /* 0x000fe2000f8e023f */
[----:B------:R-:W-:Y:S01]  /*77f0*/  IMAD.MOV.U32 R7, RZ, RZ, -0x2 ;  /* 0xfffffffeff077424 */ /* 0x000fe200078e00ff */
[----:B------:R-:W-:Y:S02]  /*7800*/  UIMAD.WIDE UR6, UR49, 0x200, URZ ;  /* 0x00000200310678a5 */ /* 0x000fe4000f8e023f */
[----:B------:R-:W-:Y:S02]  /*7810*/  USHF.R.S32.HI UR10, URZ, 0x1f, UR47 ;  /* 0x0000001f3f0a7899 */ /* 0x000fe4000801142f */
[----:B------:R-:W-:Y:S01]  /*7820*/  IMAD.U32 R20, RZ, RZ, UR48 ;  /* 0x00000030ff147e24 */ /* 0x000fe2000f8e00ff */
[----:B------:R-:W-:Y:S01]  /*7830*/  ULDC.64 UR8, c[0x0][0x5d0] ;  /* 0x0001740000087ab9 */ /* 0x000fe20000000a00 */
[----:B------:R-:W-:Y:S02]  /*7840*/  USHF.L.U32 UR49, UR49, 0x9, URZ ;  /* 0x0000000931317899 */ /* 0x000fe4000800063f */
[----:B------:R-:W-:-:S02]  /*7850*/  UIMAD UR4, UR10, UR8, URZ ;  /* 0x000000080a0472a4 */ /* 0x000fc4000f8e023f */
[----:B------:R-:W-:Y:S02]  /*7860*/  UIADD3 UR44, UR46, UR44, URZ ;  /* 0x0000002c2e2c7290 */ /* 0x000fe4000fffe03f */
[----:B------:R-:W-:Y:S02]  /*7870*/  UIMAD UR4, UR47, UR9, UR4 ;  /* 0x000000092f0472a4 */ /* 0x000fe4000f8e0204 */
[----:B------:R-:W-:Y:S02]  /*7880*/  UISETP.GT.U32.AND UP1, UPT, UR44, 0x4, UPT ;  /* 0x000000042c00788c */ /* 0x000fe4000bf24070 */
[----:B------:R-:W-:Y:S02]  /*7890*/  UISETP.GE.U32.AND UP2, UPT, UR46, 0x5, UPT ;  /* 0x000000052e00788c */ /* 0x000fe4000bf46070 */
[----:B------:R-:W-:Y:S01]  /*78a0*/  UISETP.LT.U32.AND UP1, UPT, UR46, 0x5, UP1 ;  /* 0x000000052e00788c */ /* 0x000fe20008f21070 */
[--C-:B---3--:R-:W-:Y:S01]  /*78b0*/  SHF.R.U32.HI R2, RZ, 0x7, R6.reuse ;  /* 0x00000007ff027819 */ /* 0x108fe20000011606 */
[----:B------:R-:W-:Y:S01]  /*78c0*/  IMAD.SHL.U32 R21, R6, 0x2, RZ ;  /* 0x0000000206157824 */ /* 0x000fe200078e00ff */
[----:B--2--5:R-:W-:-:S02]  /*78d0*/  SHF.R.U32.HI R0, RZ, 0x2, R6 ;  /* 0x00000002ff007819 */ /* 0x024fc40000011606 */
[----:B------:R-:W-:Y:S02]  /*78e0*/  LOP3.LUT R2, R2, 0x1, RZ, 0xc0, !PT ;  /* 0x0000000102027812 */ /* 0x000fe400078ec0ff */
[----:B-1----:R-:W-:Y:S02]  /*78f0*/  LOP3.LUT R4, R6, 0x60, RZ, 0xc0, !PT ;  /* 0x0000006006047812 */ /* 0x002fe400078ec0ff */
[----:B------:R-:W-:Y:S01]  /*7900*/  LOP3.LUT R0, R0, 0x7, RZ, 0xc0, !PT ;  /* 0x0000000700007812 */ /* 0x000fe200078ec0ff */
[----:B------:R-:W-:Y:S01]  /*7910*/  IMAD.SHL.U32 R3, R2, 0x40, RZ ;  /* 0x0000004002037824 */ /* 0x000fe200078e00ff */
[----:B------:R-:W-:Y:S02]  /*7920*/  SHF.R.U32.HI R4, RZ, 0x1, R4 ;  /* 0x00000001ff047819 */ /* 0x000fe40000011604 */
[----:B------:R-:W-:Y:S02]  /*7930*/  LOP3.LUT R20, R20, 0x6, R21, 0xf8, !PT ;  /* 0x0000000614147812 */ /* 0x000fe400078ef815 */
[----:B------:R-:W-:-:S02]  /*7940*/  LOP3.LUT R3, R3, 0x40, R0, 0xe2, !PT ;  /* 0x0000004003037812 */ /* 0x000fc400078ee200 */
[----:B------:R-:W-:Y:S02]  /*7950*/  IADD3 R0, RZ, -R4, -R0 ;  /* 0x80000004ff007210 */ /* 0x000fe40007ffe800 */
[----:B------:R-:W-:Y:S01]  /*7960*/  LOP3.LUT R3, R3, UR6, R4, 0xfe, !PT ;  /* 0x0000000603037c12 */ /* 0x000fe2000f8efe04 */
[----:B------:R-:W-:Y:S01]  /*7970*/  IMAD.U32 R4, RZ, RZ, UR8 ;  /* 0x00000008ff047e24 */ /* 0x000fe2000f8e00ff */
[----:B------:R-:W-:Y:S01]  /*7980*/  SHF.R.S32.HI R21, RZ, 0x1f, R20 ;  /* 0x0000001fff157819 */ /* 0x000fe20000011414 */
[----:B------:R-:W-:Y:S01]  /*7990*/  ULDC UR8, c[0x0][0x284] ;  /* 0x0000a10000087ab9 */ /* 0x000fe20000000800 */
[----:B------:R-:W-:Y:S02]  /*79a0*/  IMAD R0, R2, -0x40, R0 ;  /* 0xffffffc002007824 */ /* 0x000fe400078e0200 */
[----:B------:R-:W-:Y:S02]  /*79b0*/  IMAD.U32 R22, RZ, RZ, UR8 ;  /* 0x00000008ff167e24 */ /* 0x000fe4000f8e00ff */
[----:B------:R-:W-:-:S03]  /*79c0*/  IMAD.WIDE.U32 R4, R4, UR47, R20 ;  /* 0x0000002f04047c25 */ /* 0x000fc6000f8e0014 */
[----:B------:R-:W-:Y:S01]  /*79d0*/  IADD3 R22, R22, -UR49, R0 ;  /* 0x8000003116167c10 */ /* 0x000fe2000fffe000 */
[----:B------:R-:W-:Y:S01]  /*79e0*/  VIADD R5, R5, UR4 ;  /* 0x0000000405057c36 */ /* 0x000fe20008000000 */
[----:B------:R-:W-:Y:S01]  /*79f0*/  ULDC UR4, c[0x0][0x288] ;  /* 0x0000a20000047ab9 */ /* 0x000fe20000000800 */
[----:B------:R-:W-:Y:S01]  /*7a00*/  LOP3.LUT R0, R6, 0x3, RZ, 0xc0, !PT ;  /* 0x0000000306007812 */ /* 0x000fe200078ec0ff */
[----:B------:R-:W-:-:S04]  /*7a10*/  UISETP.GE.AND UP0, UPT, UR48, UR4, UPT ;  /* 0x000000043000728c */ /* 0x000fc8000bf06270 */
[----:B------:R-:W-:Y:S01]  /*7a20*/  UISETP.GE.OR UP0, UPT, UR49, UR8, UP0 ;  /* 0x000000083100728c */ /* 0x000fe20008706670 */
[----:B------:R-:W-:Y:S01]  /*7a30*/  IMAD R0, R0, R7, UR4 ;  /* 0x0000000400007e24 */ /* 0x000fe2000f8e0207 */
[----:B------:R-:W-:Y:S02]  /*7a40*/  UIMAD.WIDE.U32 UR4, UR44, -0x33333333, URZ ;  /* 0xcccccccd2c0478a5 */ /* 0x000fe4000f8e003f */
[----:B------:R-:W-:Y:S01]  /*7a50*/  USEL UR8, URZ, 0x1, !UP1 ;  /* 0x000000013f087887 */ /* 0x000fe2000c800000 */
[----:B------:R-:W-:Y:S01]  /*7a60*/  VIADD R0, R0, -UR48 ;  /* 0x8000003000007c36 */ /* 0x000fe20008000000 */
[----:B------:R-:W-:Y:S01]  /*7a70*/  PLOP3.LUT P0, PT, PT, PT, UP0, 0x80, 0x0 ;  /* 0x000000000000781c */ /* 0x000fe20003f0f008 */
[----:B------:R-:W-:Y:S02]  /*7a80*/  USHF.R.U32.HI UR4, URZ, 0x2, UR5 ;  /* 0x000000023f047899 */ /* 0x000fe40008011605 */
[----:B------:R-:W-:Y:S02]  /*7a90*/  ULOP3.LUT UR45, UR45, UR8, URZ, 0x3c, !UPT ;  /* 0x000000082d2d7292 */ /* 0x000fe4000f8e3c3f */
[----:B------:R-:W-:-:S02]  /*7aa0*/  UIMAD UR44, UR4, -0x5, UR44 ;  /* 0xfffffffb042c78a4 */ /* 0x000fc4000f8e022c */
[----:B------:R-:W-:Y:S01]  /*7ab0*/  @UP2 ULOP3.LUT UR45, UR45, 0x1, UR4, 0x78, !UPT ;  /* 0x000000012d2d2892 */ /* 0x000fe2000f8e7804 */
[----:B------:R-:W-:-:S05]  /*7ac0*/  UMOV UR49, 0xffffffff ;  /* 0xffffffff00317882 */ /* 0x000fca0000000000 */
[----:B------:R-:W-:Y:S06]  /*7ad0*/  @P0 BRA `(.L_x_28) ;  /* 0x0000011c00440947 */ /* 0x000fec0003800000 */
[----:B------:R-:W-:Y:S01]  /*7ae0*/  ISETP.NE.AND P0, PT, R18, RZ, PT ;  /* 0x000000ff1200720c */ /* 0x000fe20003f05270 */
[----:B------:R-:W-:Y:S01]  /*7af0*/  ULDC.64 UR12, c[0x0][0x5c8] ;  /* 0x00017200000c7ab9 */ /* 0x000fe20000000a00 */
[----:B------:R-:W-:Y:S01]  /*7b00*/  BSSY B0, `(.L_x_28) ;  /* 0x00011ce000007945 */ /* 0x000fe20003800000 */
[----:B------:R-:W-:Y:S01]  /*7b10*/  UIMAD UR4, UR7, UR12, URZ ;  /* 0x0000000c070472a4 */ /* 0x000fe2000f8e023f */
[----:B------:R-:W-:Y:S02]  /*7b20*/  IMAD.U32 R11, RZ, RZ, UR13 ;  /* 0x0000000dff0b7e24 */ /* 0x000fe4000f8e00ff */
[----:B------:R-:W-:-:S04]  /*7b30*/  IMAD.WIDE.U32 R4, R3, UR12, R4 ;  /* 0x0000000c03047c25 */ /* 0x000fc8000f8e0004 */
[----:B------:R-:W-:-:S04]  /*7b40*/  IMAD R11, R3, R11, UR4 ;  /* 0x00000004030b7e24 */ /* 0x000fc8000f8e020b */
[----:B------:R-:W-:Y:S01]  /*7b50*/  IMAD.IADD R11, R5, 0x1, R11 ;  /* 0x00000001050b7824 */ /* 0x000fe200078e020b */
[----:B------:R-:W-:Y:S06]  /*7b60*/  @!P0 BRA `(.L_x_29) ;  /* 0x000000bc00908947 */ /* 0x000fec0003800000 */
[----:B------:R-:W1:Y:S01]  /*7b70*/  LDC.64 R6, c[0x0][0x5b0] ;  /* 0x00016c00ff067b82 */ /* 0x000e620000000a00 */
[----:B------:R-:W-:Y:S01]  /*7b80*/  ULDC.64 UR8, c[0x0][0x5b8] ;  /* 0x00016e0000087ab9 */ /* 0x000fe20000000a00 */
[----:B------:R-:W-:Y:S01]  /*7b90*/  ISETP.GE.AND P5, PT, R22, 0x1, PT ;  /* 0x000000011600780c */ /* 0x000fe20003fa6270 */
[----:B------:R-:W-:Y:S02]  /*7ba0*/  UIMAD UR4, UR10, UR8, URZ ;  /* 0x000000080a0472a4 */ /* 0x000fe4000f8e023f */
[----:B------:R-:W-:Y:S01]  /*7bb0*/  IMAD.U32 R2, RZ, RZ, UR8 ;  /* 0x00000008ff027e24 */ /* 0x000fe2000f8e00ff */
[----:B------:R-:W-:Y:S01]  /*7bc0*/  LOP3.LUT R19, R19, 0xffffffef, RZ, 0xc0, !PT ;  /* 0xffffffef13137812 */ /* 0x000fe200078ec0ff */
[----:B------:R-:W-:Y:S01]  /*7bd0*/  BSSY B1, `(.L_x_30) ;  /* 0x0000011000017945 */ /* 0x000fe20003800000 */
[----:B------:R-:W-:Y:S01]  /*7be0*/  UIMAD UR4, UR47, UR9, UR4 ;  /* 0x000000092f0472a4 */ /* 0x000fe2000f8e0204 */
[----:B------:R-:W2:Y:S01]  /*7bf0*/  LDC.64 R12, c[0x0][0x5a8] ;  /* 0x00016a00ff0c7b82 */ /* 0x000ea20000000a00 */
[----:B------:R-:W-:Y:S01]  /*7c00*/  IMAD.WIDE.U32 R20, R2, UR47, R20 ;  /* 0x0000002f02147c25 */ /* 0x000fe2000f8e0014 */
[----:B------:R-:W-:-:S03]  /*7c10*/  ISETP.LT.OR P1, PT, R0, 0x1, !P5 ;  /* 0x000000010000780c */ /* 0x000fc60006f21670 */
[----:B------:R-:W-:Y:S02]  /*7c20*/  VIADD R233, R21, UR4 ;  /* 0x0000000415e97c36 */ /* 0x000fe40008000000 */
[----:B------:R-:W-:Y:S01]  /*7c30*/  IMAD.MOV.U32 R232, RZ, RZ, R20 ;  /* 0x000000ffffe87224 */ /* 0x000fe200078e0014 */
[----:B------:R-:W-:-:S04]  /*7c40*/  @P5 LOP3.LUT R19, R19, 0x10, RZ, 0xfc, !PT ;  /* 0x0000001013135812 */ /* 0x000fc800078efcff */
[----:B------:R3:W-:Y:S01]  /*7c50*/  STL.64 [R1+0x1c8], R232 ;  /* 0x0001c8e801007387 */ /* 0x0007e20000100a00 */
[----:B-1----:R-:W-:Y:S02]  /*7c60*/  IMAD R14, R6, UR7, RZ ;  /* 0x00000007060e7c24 */ /* 0x002fe4000f8e02ff */
[----:B------:R-:W-:-:S04]  /*7c70*/  IMAD.WIDE.U32 R8, R3, R6, R232 ;  /* 0x0000000603087225 */ /* 0x000fc800078e00e8 */
[----:B------:R-:W-:Y:S01]  /*7c80*/  IMAD R14, R3, R7, R14 ;  /* 0x00000007030e7224 */ /* 0x000fe200078e020e */
[----:B--2---:R-:W-:-:S04]  /*7c90*/  IADD3 R234, P0, R8, R12, RZ ;  /* 0x0000000c08ea7210 */ /* 0x004fc80007f1e0ff */
[----:B------:R-:W-:-:S05]  /*7ca0*/  IADD3.X R235, R13, R9, R14, P0, !PT ;  /* 0x000000090deb7210 */ /* 0x000fca00007fe40e */
[----:B------:R3:W-:Y:S01]  /*7cb0*/  STL.64 [R1+0x1c0], R234 ;  /* 0x0001c0ea01007387 */ /* 0x0007e20000100a00 */
[----:B------:R-:W-:Y:S05]  /*7cc0*/  @P1 BRA `(.L_x_31) ;  /* 0x0000000000041947 */ /* 0x000fea0003800000 */
[----:B------:R1:W5:Y:S02]  /*7cd0*/  LDG.E.U8 R16, desc[UR50][R234.64] ;  /* 0x00000032ea107981 */ /* 0x000364000c1e1100 */
.L_x_31:
[----:B------:R-:W-:Y:S05]  /*7ce0*/  BSYNC B1 ;  /* 0x0000000000017941 */ /* 0x000fea0003800000 */
.L_x_30:
[----:B------:R-:W2:Y:S01]  /*7cf0*/  LDL.LU R8, [R1+0x180] ;  /* 0x0001800001087983 */ /* 0x000ea20000300800 */
[----:B-----5:R-:W-:Y:S01]  /*7d00*/  LOP3.LUT R2, R16, 0xffff, RZ, 0xc0, !PT ;  /* 0x0000ffff10027812 */ /* 0x020fe200078ec0ff */
[----:B------:R-:W-:Y:S01]  /*7d10*/  ULDC.64 UR4, c[0x0][0x5c0] ;  /* 0x0001700000047ab9 */ /* 0x000fe20000000a00 */
[----:B------:R-:W-:Y:S01]  /*7d20*/  ISETP.LT.OR P2, PT, R0, 0x2, !P5 ;  /* 0x000000020000780c */ /* 0x000fe20006f41670 */
[----:B------:R-:W-:Y:S01]  /*7d30*/  BSSY B1, `(.L_x_32) ;  /* 0x000000b000017945 */ /* 0x000fe20003800000 */
[----:B------:R-:W-:Y:S02]  /*7d40*/  PRMT R2, R2, 0x8880, RZ ;  /* 0x0000888002027816 */ /* 0x000fe400000000ff */
[----:B------:R-:W-:-:S03]  /*7d50*/  IADD3 R10, P0, R4, UR4, RZ ;  /* 0x00000004040a7c10 */ /* 0x000fc6000ff1e0ff */
[----:B------:R-:W-:Y:S01]  /*7d60*/  IMAD R2, R2, R18, RZ ;  /* 0x0000001202027224 */ /* 0x000fe200078e02ff */
[----:B------:R-:W-:-:S03]  /*7d70*/  IADD3.X R11, R11, UR5, RZ, P0, !PT ;  /* 0x000000050b0b7c10 */ /* 0x000fc600087fe4ff */
[----:B--2---:R-:W-:-:S05]  /*7d80*/  @!P1 IMAD R4, R8, R17, R2 ;  /* 0x0000001108049224 */ /* 0x004fca00078e0202 */
[----:B------:R2:W-:Y:S01]  /*7d90*/  @!P1 STG.E.U8 desc[UR50][R10.64], R4 ;  /* 0x000000040a009986 */ /* 0x0005e2000c101132 */
[----:B------:R-:W-:Y:S05]  /*7da0*/  @P2 BRA `(.L_x_33) ;  /* 0x00000000000c2947 */ /* 0x000fea0003800000 */
[----:B------:R-:W4:Y:S02]  /*7db0*/  LDG.E.U8 R16, desc[UR50][R234.64+0x1] ;  /* 0x00000132ea107981 */ /* 0x000f24000c1e1100 */
[----:B----4-:R-:W-:-:S05]  /*7dc0*/  PRMT R2, R16, 0x8880, RZ ;  /* 0x0000888010027816 */ /* 0x010fca00000000ff */
[----:B------:R-:W-:-:S07]  /*7dd0*/  IMAD R2, R2, R18, RZ ;  /* 0x0000001202027224 */ /* 0x000fce00078e02ff */
.L_x_33:
[----:B------:R-:W-:Y:S05]  /*7de0*/  BSYNC B1 ;  /* 0x0000000000017941 */ /* 0x000fea0003800000 */
.L_x_32:
[----:B--2---:R-:W2:Y:S01]  /*7df0*/  LDL.LU R4, [R1+0x184] ;  /* 0x0001840001047983 */ /* 0x004ea20000300800 */
[----:B------:R-:W-:Y:S01]  /*7e00*/  @!P2 IMAD.MOV.U32 R5, RZ, RZ, R11 ;  /* 0x000000ffff05a224 */ /* 0x000fe200078e000b */
[----:B------:R-:W-:Y:S01]  /*7e10*/  ISETP.GE.AND P6, PT, R22, 0x9, PT ;  /* 0x000000091600780c */ /* 0x000fe20003fc6270 */
[----:B------:R-:W-:Y:S03]  /*7e20*/  BSSY B1, `(.L_x_34) ;  /* 0x0000012000017945 */ /* 0x000fe60003800000 */
[C---:B------:R-:W-:Y:S02]  /*7e30*/  ISETP.LT.OR P4, PT, R0.reuse, 0x1, !P6 ;  /* 0x000000010000780c */ /* 0x040fe40007781670 */
[----:B------:R-:W-:Y:S01]  /*7e40*/  ISETP.LT.OR P0, PT, R0, 0x2, !P6 ;  /* 0x000000020000780c */ /* 0x000fe20007701670 */
[----:B--2---:R-:W-:Y:S02]  /*7e50*/  @!P2 IMAD R8, R4, R17, R2 ;  /* 0x000000110408a224 */ /* 0x004fe400078e0202 */
[----:B------:R-:W-:-:S05]  /*7e60*/  @!P2 IMAD.MOV.U32 R4, RZ, RZ, R10 ;  /* 0x000000ffff04a224 */ /* 0x000fca00078e000a */
[----:B------:R2:W-:Y:S02]  /*7e70*/  @!P2 STG.E.U8 desc[UR50][R4.64+0x1], R8 ;  /* 0x000001080400a986 */ /* 0x0005e4000c101132 */
[C---:B--2---:R-:W-:Y:S01]  /*7e80*/  SHF.L.U64.HI R5, R6.reuse, 0x3, R7 ;  /* 0x0000000306057819 */ /* 0x044fe20000010207 */
[----:B------:R-:W-:-:S04]  /*7e90*/  IMAD.SHL.U32 R4, R6, 0x8, RZ ;  /* 0x0000000806047824 */ /* 0x000fc800078e00ff */
[----:B------:R-:W-:-:S04]  /*7ea0*/  IMAD.WIDE.U32 R8, R3, R6, R4 ;  /* 0x0000000603087225 */ /* 0x000fc800078e0004 */
[----:B------:R-:W-:Y:S01]  /*7eb0*/  IMAD.IADD R14, R14, 0x1, R9 ;  /* 0x000000010e0e7824 */ /* 0x000fe200078e0209 */
[----:B-1-3--:R-:W-:Y:S02]  /*7ec0*/  IADD3 R234, P1, P2, R20, R12, R8 ;  /* 0x0000000c14ea7210 */ /* 0x00afe40007a3e008 */
[----:B------:R-:W-:Y:S02]  /*7ed0*/  @!P4 IADD3 R8, P3, R10, UR41, RZ ;  /* 0x000000290a08cc10 */ /* 0x000fe4000ff7e0ff */
[----:B------:R-:W-:-:S05]  /*7ee0*/  IADD3.X R235, R233, R13, R14, P1, P2 ;  /* 0x0000000de9eb7210 */ /* 0x000fca0000fe440e */
[----:B------:R1:W-:Y:S01]  /*7ef0*/  STL.64 [R1+0x180], R234 ;  /* 0x000180ea01007387 */ /* 0x0003e20000100a00 */
[----:B------:R-:W-:Y:S05]  /*7f00*/  @P4 BRA `(.L_x_35) ;  /* 0x00000000000c4947 */ /* 0x000fea0003800000 */
[----:B------:R-:W2:Y:S02]  /*7f10*/  LDG.E.U8 R16, desc[UR50][R234.64] ;  /* 0x00000032ea107981 */ /* 0x000ea4000c1e1100 */
[----:B--2---:R-:W-:-:S05]  /*7f20*/  PRMT R2, R16, 0x8880, RZ ;  /* 0x0000888010027816 */ /* 0x004fca00000000ff */
[----:B------:R-:W-:-:S07]  /*7f30*/  IMAD R2, R2, R18, RZ ;  /* 0x0000001202027224 */ /* 0x000fce00078e02ff */
.L_x_35:
[----:B------:R-:W-:Y:S05]  /*7f40*/  BSYNC B1 ;  /* 0x0000000000017941 */ /* 0x000fea0003800000 */
.L_x_34:
[----:B------:R-:W2:Y:S01]  /*7f50*/  LDL.LU R14, [R1+0x188] ;  /* 0x00018800010e7983 */ /* 0x000ea20000300800 */
[----:B------:R-:W-:Y:S01]  /*7f60*/  @!P4 IADD3.X R9, R11, UR40, RZ, P3, !PT ;  /* 0x000000280b09cc10 */ /* 0x000fe20009ffe4ff */
[----:B------:R-:W-:Y:S01]  /*7f70*/  BSSY B1, `(.L_x_36) ;  /* 0x000000b000017945 */ /* 0x000fe20003800000 */
[C---:B------:R-:W-:Y:S02]  /*7f80*/  ISETP.LT.OR P2, PT, R0.reuse, 0x9, !P5 ;  /* 0x000000090000780c */ /* 0x040fe40006f41670 */
[C---:B------:R-:W-:Y:S02]  /*7f90*/  ISETP.LT.OR P3, PT, R0.reuse, 0xa, !P5 ;  /* 0x0000000a0000780c */ /* 0x040fe40006f61670 */
[----:B------:R-:W-:Y:S01]  /*7fa0*/  ISETP.LT.OR P1, PT, R0, 0x9, !P6 ;  /* 0x000000090000780c */ /* 0x000fe20007721670 */
[----:B--2---:R-:W-:-:S05]  /*7fb0*/  @!P4 IMAD R14, R14, R17, R2 ;  /* 0x000000110e0ec224 */ /* 0x004fca00078e0202 */
[----:B------:R2:W-:Y:S02]  /*7fc0*/  @!P4 STG.E.U8 desc[UR50][R8.64], R14 ;  /* 0x0000000e0800c986 */ /* 0x0005e4000c101132 */
[----:B--2---:R-:W-:Y:S01]  /*7fd0*/  @!P0 IADD3 R8, P4, R10, UR41, RZ ;  /* 0x000000290a088c10 */ /* 0x004fe2000ff9e0ff */
[----:B------:R-:W-:-:S12]  /*7fe0*/  @P0 BRA `(.L_x_37) ;  /* 0x00000000000c0947 */ /* 0x000fd80003800000 */
[----:B------:R-:W2:Y:S02]  /*7ff0*/  LDG.E.U8 R16, desc[UR50][R234.64+0x1] ;  /* 0x00000132ea107981 */ /* 0x000ea4000c1e1100 */
[----:B--2---:R-:W-:-:S05]  /*8000*/  PRMT R2, R16, 0x8880, RZ ;  /* 0x0000888010027816 */ /* 0x004fca00000000ff */
[----:B------:R-:W-:-:S07]  /*8010*/  IMAD R2, R2, R18, RZ ;  /* 0x0000001202027224 */ /* 0x000fce00078e02ff */
.L_x_37:
[----:B------:R-:W-:Y:S05]  /*8020*/  BSYNC B1 ;  /* 0x0000000000017941 */ /* 0x000fea0003800000 */
.L_x_36:
[----:B------:R-:W2:Y:S01]  /*8030*/  LDL.LU R14, [R1+0x18c] ;  /* 0x00018c00010e7983 */ /* 0x000ea20000300800 */
[----:B------:R-:W-:Y:S01]  /*8040*/  @!P0 IADD3.X R9, R11, UR40, RZ, P4, !PT ;  /* 0x000000280b098c10 */ /* 0x000fe2000a7fe4ff */
[----:B------:R-:W-:Y:S01]  /*8050*/  BSSY B1, `(.L_x_38) ;  /* 0x0000008000017945 */ /* 0x000fe20003800000 */
[----:B--2---:R-:W-:-:S05]  /*8060*/  @!P0 IMAD R14, R14, R17, R2 ;  /* 0x000000110e0e8224 */ /* 0x004fca00078e0202 */
[----:B------:R2:W-:Y:S01]  /*8070*/  @!P0 STG.E.U8 desc[UR50][R8.64+0x1], R14 ;  /* 0x0000010e08008986 */ /* 0x0005e2000c101132 */
[----:B------:R-:W-:Y:S05]  /*8080*/  @P2 BRA `(.L_x_39) ;  /* 0x0000000000102947 */ /* 0x000fea0003800000 */
[----:B--2---:R-:W2:Y:S04]  /*8090*/  LDL.64 R8, [R1+0x1c0] ;  /* 0x0001c00001087983 */ /* 0x004ea80000100a00 */
[----:B--2---:R-:W2:Y:S02]  /*80a0*/  LDG.E.U8 R16, desc[UR50][R8.64+0x8] ;  /* 0x0000083208107981 */ /* 0x004ea4000c1e1100 */
[----:B--2---:R-:W-:-:S05]  /*80b0*/  PRMT R2, R16, 0x8880, RZ ;  /* 0x0000888010027816 */ /* 0x004fca00000000ff */
[----:B------:R-:W-:-:S07]  /*80c0*/  IMAD R2, R2, R18, RZ ;  /* 0x0000001202027224 */ /* 0x000fce00078e02ff */
.L_x_39:
[----:B------:R-:W-:Y:S05]  /*80d0*/  BSYNC B1 ;  /* 0x0000000000017941 */ /* 0x000fea0003800000 */
.L_x_38:
[----:B--2---:R-:W2:Y:S01]  /*80e0*/  LDL.LU R8, [R1+0x190] ;  /* 0x0001900001087983 */ /* 0x004ea20000300800 */
[----:B------:R-:W-:Y:S01]  /*80f0*/  @!P2 IMAD.MOV.U32 R9, RZ, RZ, R11 ;  /* 0x000000ffff09a224 */ /* 0x000fe200078e000b */
[----:B------:R-:W-:Y:S01]  /*8100*/  BSSY B1, `(.L_x_40) ;  /* 0x0000009000017945 */ /* 0x000fe20003800000 */
[----:B--2---:R-:W-:Y:S02]  /*8110*/  @!P2 IMAD R14, R8, R17, R2 ;  /* 0x00000011080ea224 */ /* 0x004fe400078e0202 */
[----:B------:R-:W-:-:S05]  /*8120*/  @!P2 IMAD.MOV.U32 R8, RZ, RZ, R10 ;  /* 0x000000ffff08a224 */ /* 0x000fca00078e000a */
[----:B------:R2:W-:Y:S01]  /*8130*/  @!P2 STG.E.U8 desc[UR50][R8.64+0x8], R14 ;  /* 0x0000080e0800a986 */ /* 0x0005e2000c101132 */
[----:B------:R-:W-:Y:S05]  /*8140*/  @P3 BRA `(.L_x_41) ;  /* 0x0000000000103947 */ /* 0x000fea0003800000 */
[----:B--2---:R-:W2:Y:S04]  /*8150*/  LDL.64 R8, [R1+0x1c0] ;  /* 0x0001c00001087983 */ /* 0x004ea80000100a00 */
[----:B--2---:R-:W2:Y:S02]  /*8160*/  LDG.E.U8 R16, desc[UR50][R8.64+0x9] ;  /* 0x0000093208107981 */ /* 0x004ea4000c1e1100 */
[----:B--2---:R-:W-:-:S05]  /*8170*/  PRMT R2, R16, 0x8880, RZ ;  /* 0x0000888010027816 */ /* 0x004fca00000000ff */
[----:B------:R-:W-:-:S07]  /*8180*/  IMAD R2, R2, R18, RZ ;  /* 0x0000001202027224 */ /* 0x000fce00078e02ff */
.L_x_41:
[----:B------:R-:W-:Y:S05]  /*8190*/  BSYNC B1 ;  /* 0x0000000000017941 */ /* 0x000fea0003800000 */
.L_x_40:
[----:B--2---:R-:W2:Y:S01]  /*81a0*/  LDL.LU R8, [R1+0x194] ;  /* 0x0001940001087983 */ /* 0x004ea20000300800 */
[----:B------:R-:W-:Y:S01]  /*81b0*/  @!P3 IMAD.MOV.U32 R9, RZ, RZ, R11 ;  /* 0x000000ffff09b224 */ /* 0x000fe200078e000b */
[----:B------:R-:W-:Y:S01]  /*81c0*/  BSSY B1, `(.L_x_42) ;  /* 0x000000a000017945 */ /* 0x000fe20003800000 */
[----:B------:R-:W-:Y:S01]  /*81d0*/  ISETP.LT.OR P0, PT, R0, 0xa, !P6 ;  /* 0x0000000a0000780c */ /* 0x000fe20007701670 */
[----:B--2---:R-:W-:Y:S02]  /*81e0*/  @!P3 IMAD R14, R8, R17, R2 ;  /* 0x00000011080eb224 */ /* 0x004fe400078e0202 */
[----:B------:R-:W-:-:S05]  /*81f0*/  @!P3 IMAD.MOV.U32 R8, RZ, RZ, R10 ;  /* 0x000000ffff08b224 */ /* 0x000fca00078e000a */
[----:B------:R2:W-:Y:S02]  /*8200*/  @!P3 STG.E.U8 desc[UR50][R8.64+0x9], R14 ;  /* 0x0000090e0800b986 */ /* 0x0005e4000c101132 */
[----:B--2---:R-:W-:Y:S01]  /*8210*/  @!P1 IADD3 R8, P2, R10, UR41, RZ ;  /* 0x000000290a089c10 */ /* 0x004fe2000ff5e0ff */
[----:B------:R-:W-:-:S12]  /*8220*/  @P1 BRA `(.L_x_43) ;  /* 0x00000000000c1947 */ /* 0x000fd80003800000 */
[----:B------:R-:W2:Y:S02]  /*8230*/  LDG.E.U8 R16, desc[UR50][R234.64+0x8] ;  /* 0x00000832ea107981 */ /* 0x000ea4000c1e1100 */
[----:B--2---:R-:W-:-:S05]  /*8240*/  PRMT R2, R16, 0x8880, RZ ;  /* 0x0000888010027816 */ /* 0x004fca00000000ff */
[----:B------:R-:W-:-:S07]  /*8250*/  IMAD R2, R2, R18, RZ ;  /* 0x0000001202027224 */ /* 0x000fce00078e02ff */
.L_x_43:
[----:B------:R-:W-:Y:S05]  /*8260*/  BSYNC B1 ;  /* 0x0000000000017941 */ /* 0x000fea0003800000 */
.L_x_42:
[----:B------:R-:W2:Y:S01]  /*8270*/  LDL.LU R14, [R1+0x198] ;  /* 0x00019800010e7983 */ /* 0x000ea20000300800 */
[----:B------:R-:W-:Y:S01]  /*8280*/  @!P1 IADD3.X R9, R11, UR40, RZ, P2, !PT ;  /* 0x000000280b099c10 */ /* 0x000fe200097fe4ff */
[----:B------:R-:W-:Y:S01]  /*8290*/  BSSY B1, `(.L_x_44) ;  /* 0x000000b000017945 */ /* 0x000fe20003800000 */
[C---:B------:R-:W-:Y:S02]  /*82a0*/  ISETP.LT.OR P2, PT, R0.reuse, 0x11, !P5 ;  /* 0x000000110000780c */ /* 0x040fe40006f41670 */
[----:B------:R-:W-:Y:S01]  /*82b0*/  ISETP.LT.OR P3, PT, R0, 0x12, !P5 ;  /* 0x000000120000780c */ /* 0x000fe20006f61670 */
[----:B--2---:R-:W-:-:S05]  /*82c0*/  @!P1 IMAD R14, R14, R17, R2 ;  /* 0x000000110e0e9224 */ /* 0x004fca00078e0202 */
[----:B------:R2:W-:Y:S01]  /*82d0*/  @!P1 STG.E.U8 desc[UR50][R8.64+0x8], R14 ;  /* 0x0000080e08009986 */ /* 0x0005e2000c101132 */
[----:B------:R-:W-:Y:S02]  /*82e0*/  ISETP.LT.OR P1, PT, R0, 0x11, !P6 ;  /* 0x000000110000780c */ /* 0x000fe40007721670 */
[----:B--2---:R-:W-:Y:S01]  /*82f0*/  @!P0 IADD3 R8, P4, R10, UR41, RZ ;  /* 0x000000290a088c10 */ /* 0x004fe2000ff9e0ff */
[----:B------:R-:W-:-:S12]  /*8300*/  @P0 BRA `(.L_x_45) ;  /* 0x00000000000c0947 */ /* 0x000fd80003800000 */
[----:B------:R-:W2:Y:S02]  /*8310*/  LDG.E.U8 R16, desc[UR50][R234.64+0x9] ;  /* 0x00000932ea107981 */ /* 0x000ea4000c1e1100 */
[----:B--2---:R-:W-:-:S05]  /*8320*/  PRMT R2, R16, 0x8880, RZ ;  /* 0x0000888010027816 */ /* 0x004fca00000000ff */
[----:B------:R-:W-:-:S07]  /*8330*/  IMAD R2, R2, R18, RZ ;  /* 0x0000001202027224 */ /* 0x000fce00078e02ff */
.L_x_45:
[----:B------:R-:W-:Y:S05]  /*8340*/  BSYNC B1 ;  /* 0x0000000000017941 */ /* 0x000fea0003800000 */
.L_x_44:
        /* <DEDUP_REMOVED lines=10> */
.L_x_47:
[----:B------:R-:W-:Y:S05]  /*83f0*/  BSYNC B1 ;  /* 0x0000000000017941 */ /* 0x000fea0003800000 */
.L_x_46:
        /* <DEDUP_REMOVED lines=11> */
.L_x_49:
[----:B------:R-:W-:Y:S05]  /*84b0*/  BSYNC B1 ;  /* 0x0000000000017941 */ /* 0x000fea0003800000 */
.L_x_48:
        /* <DEDUP_REMOVED lines=12> */
.L_x_51:
[----:B------:R-:W-:Y:S05]  /*8580*/  BSYNC B1 ;  /* 0x0000000000017941 */ /* 0x000fea0003800000 */
.L_x_50:
        /* <DEDUP_REMOVED lines=13> */
.L_x_53:
[----:B------:R-:W-:Y:S05]  /*8660*/  BSYNC B1 ;  /* 0x0000000000017941 */ /* 0x000fea0003800000 */
.L_x_52:
        /* <DEDUP_REMOVED lines=10> */
.L_x_55:
[----:B------:R-:W-:Y:S05]  /*8710*/  BSYNC B1 ;  /* 0x0000000000017941 */ /* 0x000fea0003800000 */
.L_x_54:
        /* <DEDUP_REMOVED lines=11> */
.L_x_57:
[----:B------:R-:W-:Y:S05]  /*87d0*/  BSYNC B1 ;  /* 0x0000000000017941 */ /* 0x000fea0003800000 */
.L_x_56:
        /* <DEDUP_REMOVED lines=12> */
.L_x_59:
[----:B------:R-:W-:Y:S05]  /*88a0*/  BSYNC B1 ;  /* 0x0000000000017941 */ /* 0x000fea0003800000 */
.L_x_58:
[----:B------:R-:W2:Y:S01]  /*88b0*/  LDL.LU R14, [R1+0x1b8] ;  /* 0x0001b800010e7983 */ /* 0x000ea20000300800 */
[----:B------:R-:W-:Y:S01]  /*88c0*/  @!P1 IADD3.X R9, R11, UR40, RZ, P2, !PT ;  /* 0x000000280b099c10 */ /* 0x000fe200097fe4ff */
[----:B------:R-:W-:Y:S01]  /*88d0*/  BSSY B1, `(.L_x_60) ;  /* 0x0000008000017945 */ /* 0x000fe20003800000 */
[----:B--2---:R-:W-:-:S05]  /*88e0*/  @!P1 IMAD R14, R14, R17, R2 ;  /* 0x000000110e0e9224 */ /* 0x004fca00078e0202 */
[----:B------:R2:W-:Y:S02]  /*88f0*/  @!P1 STG.E.U8 desc[UR50][R8.64+0x18], R14 ;  /* 0x0000180e08009986 */ /* 0x0005e4000c101132 */
[----:B--2---:R-:W-:Y:S01]  /*8900*/  @!P0 IADD3 R8, P1, R10, UR41, RZ ;  /* 0x000000290a088c10 */ /* 0x004fe2000ff3e0ff */
[----:B------:R-:W-:-:S12]  /*8910*/  @P0 BRA `(.L_x_61) ;  /* 0x00000000000c0947 */ /* 0x000fd80003800000 */
[----:B------:R-:W2:Y:S02]  /*8920*/  LDG.E.U8 R16, desc[UR50][R234.64+0x19] ;  /* 0x00001932ea107981 */ /* 0x000ea4000c1e1100 */
[----:B--2---:R-:W-:-:S05]  /*8930*/  PRMT R2, R16, 0x8880, RZ ;  /* 0x0000888010027816 */ /* 0x004fca00000000ff */
[----:B------:R-:W-:-:S07]  /*8940*/  IMAD R2, R2, R18, RZ ;  /* 0x0000001202027224 */ /* 0x000fce00078e02ff */
.L_x_61:
[----:B------:R-:W-:Y:S05]  /*8950*/  BSYNC B1 ;  /* 0x0000000000017941 */ /* 0x000fea0003800000 */
.L_x_60:
[----:B------:R-:W2:Y:S01]  /*8960*/  LDL.LU R14, [R1+0x1bc] ;  /* 0x0001bc00010e7983 */ /* 0x000ea20000300800 */
[----:B------:R-:W-:Y:S01]  /*8970*/  @!P0 IADD3.X R9, R11, UR40, RZ, P1, !PT ;  /* 0x000000280b098c10 */ /* 0x000fe20008ffe4ff */
[----:B------:R-:W-:Y:S01]  /*8980*/  BSSY B1, `(.L_x_62) ;  /* 0x0000014000017945 */ /* 0x000fe20003800000 */
[----:B------:R-:W-:Y:S02]  /*8990*/  ISETP.GE.AND P4, PT, R22, 0x81, PT ;  /* 0x000000811600780c */ /* 0x000fe40003f86270 */
[----:B------:R-:W-:Y:S02]  /*89a0*/  LOP3.LUT R19, R19, 0xfffffff7, RZ, 0xc0, !PT ;  /* 0xfffffff713137812 */ /* 0x000fe400078ec0ff */
[C---:B------:R-:W-:Y:S02]  /*89b0*/  ISETP.LT.OR P1, PT, R0.reuse, 0x1, !P4 ;  /* 0x000000010000780c */ /* 0x040fe40006721670 */
[----:B------:R-:W-:-:S07]  /*89c0*/  ISETP.LT.OR P2, PT, R0, 0x2, !P4 ;  /* 0x000000020000780c */ /* 0x000fce0006741670 */
[----:B------:R-:W-:Y:S01]  /*89d0*/  @P4 LOP3.LUT R19, R19, 0x8, RZ, 0xfc, !PT ;  /* 0x0000000813134812 */ /* 0x000fe200078efcff */
[----:B--2---:R-:W-:-:S05]  /*89e0*/  @!P0 IMAD R14, R14, R17, R2 ;  /* 0x000000110e0e8224 */ /* 0x004fca00078e0202 */
[----:B------:R2:W-:Y:S01]  /*89f0*/  @!P0 STG.E.U8 desc[UR50][R8.64+0x19], R14 ;  /* 0x0000190e08008986 */ /* 0x0005e2000c101132 */
[----:B-1----:R-:W-:-:S05]  /*8a00*/  IADD3 R234, P0, R3, 0x80, RZ ;  /* 0x0000008003ea7810 */ /* 0x002fca0007f1e0ff */
[----:B--2---:R-:W-:-:S04]  /*8a10*/  IMAD.X R8, RZ, RZ, UR7, P0 ;  /* 0x00000007ff087e24 */ /* 0x004fc800080e06ff */
[-C--:B------:R-:W-:Y:S02]  /*8a20*/  IMAD R14, R8, R6.reuse, RZ ;  /* 0x00000006080e7224 */ /* 0x080fe400078e02ff */
[----:B------:R-:W-:-:S04]  /*8a30*/  IMAD.WIDE.U32 R8, R234, R6, R232 ;  /* 0x00000006ea087225 */ /* 0x000fc800078e00e8 */
[----:B------:R-:W-:Y:S01]  /*8a40*/  IMAD R14, R234, R7, R14 ;  /* 0x00000007ea0e7224 */ /* 0x000fe200078e020e */
[----:B------:R-:W-:-:S04]  /*8a50*/  IADD3 R236, P0, R8, R12, RZ ;  /* 0x0000000c08ec7210 */ /* 0x000fc80007f1e0ff */
[----:B------:R-:W-:Y:S02]  /*8a60*/  IADD3.X R237, R13, R9, R14, P0, !PT ;  /* 0x000000090ded7210 */ /* 0x000fe400007fe40e */
[----:B------:R-:W-:Y:S01]  /*8a70*/  IADD3 R8, P0, R10, UR39, RZ ;  /* 0x000000270a087c10 */ /* 0x000fe2000ff1e0ff */
[----:B------:R-:W-:-:S12]  /*8a80*/  @P1 BRA `(.L_x_63) ;  /* 0x00000000000c1947 */ /* 0x000fd80003800000 */
[----:B------:R-:W2:Y:S02]  /*8a90*/  LDG.E.U8 R16, desc[UR50][R236.64] ;  /* 0x00000032ec107981 */ /* 0x000ea4000c1e1100 */
[----:B--2---:R-:W-:-:S05]  /*8aa0*/  PRMT R2, R16, 0x8880, RZ ;  /* 0x0000888010027816 */ /* 0x004fca00000000ff */
[----:B------:R-:W-:-:S07]  /*8ab0*/  IMAD R2, R2, R18, RZ ;  /* 0x0000001202027224 */ /* 0x000fce00078e02ff */
.L_x_63:
[----:B------:R-:W-:Y:S05]  /*8ac0*/  BSYNC B1 ;  /* 0x0000000000017941 */ /* 0x000fea0003800000 */
.L_x_62:
[----:B------:R-:W2:Y:S01]  /*8ad0*/  LDL.LU R15, [R1+0x140] ;  /* 0x00014000010f7983 */ /* 0x000ea20000300800 */
[----:B------:R-:W-:Y:S01]  /*8ae0*/  IADD3.X R9, R11, UR38, RZ, P0, !PT ;  /* 0x000000260b097c10 */ /* 0x000fe200087fe4ff */
[----:B------:R-:W-:Y:S01]  /*8af0*/  BSSY B1, `(.L_x_64) ;  /* 0x0000007000017945 */ /* 0x000fe20003800000 */
[----:B--2---:R-:W-:-:S05]  /*8b00*/  @!P1 IMAD R15, R15, R17, R2 ;  /* 0x000000110f0f9224 */ /* 0x004fca00078e0202 */
[----:B------:R1:W-:Y:S01]  /*8b10*/  @!P1 STG.E.U8 desc[UR50][R8.64], R15 ;  /* 0x0000000f08009986 */ /* 0x0003e2000c101132 */
[----:B------:R-:W-:Y:S05]  /*8b20*/  @P2 BRA `(.L_x_65) ;  /* 0x00000000000c2947 */ /* 0x000fea0003800000 */
[----:B------:R-:W2:Y:S02]  /*8b30*/  LDG.E.U8 R16, desc[UR50][R236.64+0x1] ;  /* 0x00000132ec107981 */ /* 0x000ea4000c1e1100 */
[----:B--2---:R-:W-:-:S05]  /*8b40*/  PRMT R2, R16, 0x8880, RZ ;  /* 0x0000888010027816 */ /* 0x004fca00000000ff */
[----:B------:R-:W-:-:S07]  /*8b50*/  IMAD R2, R2, R18, RZ ;  /* 0x0000001202027224 */ /* 0x000fce00078e02ff */
.L_x_65:
[----:B------:R-:W-:Y:S05]  /*8b60*/  BSYNC B1 ;  /* 0x0000000000017941 */ /* 0x000fea0003800000 */
.L_x_64:
[----:B-1----:R-:W2:Y:S01]  /*8b70*/  LDL.LU R15, [R1+0x144] ;  /* 0x00014400010f7983 */ /* 0x002ea20000300800 */
[----:B------:R-:W-:Y:S01]  /*8b80*/  ISETP.GE.AND P3, PT, R22, 0x89, PT ;  /* 0x000000891600780c */ /* 0x000fe20003f66270 */
[----:B------:R-:W-:Y:S01]  /*8b90*/  IMAD.WIDE.U32 R234, R234, R6, R4 ;  /* 0x00000006eaea7225 */ /* 0x000fe200078e0004 */
[----:B------:R-:W-:Y:S02]  /*8ba0*/  BSSY B1, `(.L_x_66) ;  /* 0x000000d000017945 */ /* 0x000fe40003800000 */
[----:B------:R-:W-:Y:S01]  /*8bb0*/  ISETP.LT.OR P0, PT, R0, 0x1, !P3 ;  /* 0x000000010000780c */ /* 0x000fe20005f01670 */
[----:B------:R-:W-:Y:S02]  /*8bc0*/  IMAD.IADD R14, R14, 0x1, R235 ;  /* 0x000000010e0e7824 */ /* 0x000fe400078e02eb */
[----:B--2---:R-:W-:-:S05]  /*8bd0*/  @!P2 IMAD R15, R15, R17, R2 ;  /* 0x000000110f0fa224 */ /* 0x004fca00078e0202 */
[----:B------:R1:W-:Y:S01]  /*8be0*/  @!P2 STG.E.U8 desc[UR50][R8.64+0x1], R15 ;  /* 0x0000010f0800a986 */ /* 0x0003e2000c101132 */
[----:B------:R-:W-:-:S04]  /*8bf0*/  IADD3 R234, P1, P2, R20, R12, R234 ;  /* 0x0000000c14ea7210 */ /* 0x000fc80007a3e0ea */
[----:B------:R-:W-:Y:S02]  /*8c00*/  IADD3.X R235, R233, R13, R14, P1, P2 ;  /* 0x0000000de9eb7210 */ /* 0x000fe40000fe440e */
[----:B------:R-:W-:Y:S02]  /*8c10*/  ISETP.LT.OR P1, PT, R0, 0x2, !P3 ;  /* 0x000000020000780c */ /* 0x000fe40005f21670 */
[----:B------:R-:W-:Y:S01]  /*8c20*/  @!P0 IADD3 R14, P2, R8, UR41, RZ ;  /* 0x00000029080e8c10 */ /* 0x000fe2000ff5e0ff */
[----:B------:R-:W-:-:S12]  /*8c30*/  @P0 BRA `(.L_x_67) ;  /* 0x00000000000c0947 */ /* 0x000fd80003800000 */
[----:B------:R-:W2:Y:S02]  /*8c40*/  LDG.E.U8 R16, desc[UR50][R234.64] ;  /* 0x00000032ea107981 */ /* 0x000ea4000c1e1100 */
[----:B--2---:R-:W-:-:S05]  /*8c50*/  PRMT R2, R16, 0x8880, RZ ;  /* 0x0000888010027816 */ /* 0x004fca00000000ff */
[----:B------:R-:W-:-:S07]  /*8c60*/  IMAD R2, R2, R18, RZ ;  /* 0x0000001202027224 */ /* 0x000fce00078e02ff */
.L_x_67:
[----:B------:R-:W-:Y:S05]  /*8c70*/  BSYNC B1 ;  /* 0x0000000000017941 */ /* 0x000fea0003800000 */
.L_x_66:
[----:B------:R-:W2:Y:S01]  /*8c80*/  LDL.LU R23, [R1+0x148] ;  /* 0x0001480001177983 */ /* 0x000ea20000300800 */
[----:B-1----:R-:W-:Y:S01]  /*8c90*/  @!P0 IADD3.X R15, R9, UR40, RZ, P2, !PT ;  /* 0x00000028090f8c10 */ /* 0x002fe200097fe4ff */
[----:B------:R-:W-:Y:S01]  /*8ca0*/  BSSY B1, `(.L_x_68) ;  /* 0x0000008000017945 */ /* 0x000fe20003800000 */
[----:B--2---:R-:W-:-:S05]  /*8cb0*/  @!P0 IMAD R23, R23, R17, R2 ;  /* 0x0000001117178224 */ /* 0x004fca00078e0202 */
[----:B------:R1:W-:Y:S02]  /*8cc0*/  @!P0 STG.E.U8 desc[UR50][R14.64], R23 ;  /* 0x000000170e008986 */ /* 0x0003e4000c101132 */
[----:B-1----:R-:W-:Y:S01]  /*8cd0*/  @!P1 IADD3 R14, P0, R8, UR41, RZ ;  /* 0x00000029080e9c10 */ /* 0x002fe2000ff1e0ff */
[----:B------:R-:W-:-:S12]  /*8ce0*/  @P1 BRA `(.L_x_69) ;  /* 0x00000000000c1947 */ /* 0x000fd80003800000 */
[----:B------:R-:W2:Y:S02]  /*8cf0*/  LDG.E.U8 R16, desc[UR50][R234.64+0x1] ;  /* 0x00000132ea107981 */ /* 0x000ea4000c1e1100 */
[----:B--2---:R-:W-:-:S05]  /*8d00*/  PRMT R2, R16, 0x8880, RZ ;  /* 0x0000888010027816 */ /* 0x004fca00000000ff */
[----:B------:R-:W-:-:S07]  /*8d10*/  IMAD R2, R2, R18, RZ ;  /* 0x0000001202027224 */ /* 0x000fce00078e02ff */
.L_x_69:
[----:B------:R-:W-:Y:S05]  /*8d20*/  BSYNC B1 ;  /* 0x0000000000017941 */ /* 0x000fea0003800000 */
.L_x_68:
[----:B------:R-:W2:Y:S01]  /*8d30*/  LDL.LU R23, [R1+0x14c] ;  /* 0x00014c0001177983 */ /* 0x000ea20000300800 */
[----:B------:R-:W-:Y:S01]  /*8d40*/  @!P1 IADD3.X R15, R9, UR40, RZ, P0, !PT ;  /* 0x00000028090f9c10 */ /* 0x000fe200087fe4ff */
[----:B------:R-:W-:Y:S01]  /*8d50*/  BSSY B1, `(.L_x_70) ;  /* 0x000000a000017945 */ /* 0x000fe20003800000 */
[C---:B------:R-:W-:Y:S02]  /*8d60*/  ISETP.LT.OR P2, PT, R0.reuse, 0xa, !P4 ;  /* 0x0000000a0000780c */ /* 0x040fe40006741670 */
[----:B------:R-:W-:Y:S01]  /*8d70*/  ISETP.LT.OR P0, PT, R0, 0x9, !P3 ;  /* 0x000000090000780c */ /* 0x000fe20005f01670 */
[----:B--2---:R-:W-:-:S05]  /*8d80*/  @!P1 IMAD R23, R23, R17, R2 ;  /* 0x0000001117179224 */ /* 0x004fca00078e0202 */
[----:B------:R1:W-:Y:S01]  /*8d90*/  @!P1 STG.E.U8 desc[UR50][R14.64+0x1], R23 ;  /* 0x000001170e009986 */ /* 0x0003e2000c101132 */
[----:B------:R-:W-:-:S13]  /*8da0*/  ISETP.LT.OR P1, PT, R0, 0x9, !P4 ;  /* 0x000000090000780c */ /* 0x000fda0006721670 */
[----:B-1----:R-:W-:Y:S05]  /*8db0*/  @P1 BRA `(.L_x_71) ;  /* 0x00000000000c1947 */ /* 0x002fea0003800000 */
[----:B------:R-:W2:Y:S02]  /*8dc0*/  LDG.E.U8 R16, desc[UR50][R236.64+0x8] ;  /* 0x00000832ec107981 */ /* 0x000ea4000c1e1100 */
[----:B--2---:R-:W-:-:S05]  /*8dd0*/  PRMT R2, R16, 0x8880, RZ ;  /* 0x0000888010027816 */ /* 0x004fca00000000ff */
[----:B------:R-:W-:-:S07]  /*8de0*/  IMAD R2, R2, R18, RZ ;  /* 0x0000001202027224 */ /* 0x000fce00078e02ff */
.L_x_71:
[----:B------:R-:W-:Y:S05]  /*8df0*/  BSYNC B1 ;  /* 0x0000000000017941 */ /* 0x000fea0003800000 */
.L_x_70:
[----:B------:R-:W2:Y:S01]  /*8e00*/  LDL.LU R14, [R1+0x150] ;  /* 0x00015000010e7983 */ /* 0x000ea20000300800 */
[----:B------:R-:W-:Y:S01]  /*8e10*/  BSSY B1, `(.L_x_72) ;  /* 0x0000007000017945 */ /* 0x000fe20003800000 */
[----:B--2---:R-:W-:-:S05]  /*8e20*/  @!P1 IMAD R14, R14, R17, R2 ;  /* 0x000000110e0e9224 */ /* 0x004fca00078e0202 */
[----:B------:R1:W-:Y:S01]  /*8e30*/  @!P1 STG.E.U8 desc[UR50][R8.64+0x8], R14 ;  /* 0x0000080e08009986 */ /* 0x0003e2000c101132 */
[----:B------:R-:W-:Y:S05]  /*8e40*/  @P2 BRA `(.L_x_73) ;  /* 0x00000000000c2947 */ /* 0x000fea0003800000 */
[----:B------:R-:W2:Y:S02]  /*8e50*/  LDG.E.U8 R16, desc[UR50][R236.64+0x9] ;  /* 0x00000932ec107981 */ /* 0x000ea4000c1e1100 */
[----:B--2---:R-:W-:-:S05]  /*8e60*/  PRMT R2, R16, 0x8880, RZ ;  /* 0x0000888010027816 */ /* 0x004fca00000000ff */
[----:B------:R-:W-:-:S07]  /*8e70*/  IMAD R2, R2, R18, RZ ;  /* 0x0000001202027224 */ /* 0x000fce00078e02ff */
.L_x_73:
[----:B------:R-:W-:Y:S05]  /*8e80*/  BSYNC B1 ;  /* 0x0000000000017941 */ /* 0x000fea0003800000 */
.L_x_72:
[----:B-1----:R-:W2:Y:S01]  /*8e90*/  LDL.LU R14, [R1+0x154] ;  /* 0x00015400010e7983 */ /* 0x002ea20000300800 */
[----:B------:R-:W-:Y:S01]  /*8ea0*/  BSSY B1, `(.L_x_74) ;  /* 0x0000009000017945 */ /* 0x000fe20003800000 */
[----:B------:R-:W-:Y:S01]  /*8eb0*/  ISETP.LT.OR P1, PT, R0, 0xa, !P3 ;  /* 0x0000000a0000780c */ /* 0x000fe20005f21670 */
[----:B--2---:R-:W-:-:S05]  /*8ec0*/  @!P2 IMAD R14, R14, R17, R2 ;  /* 0x000000110e0ea224 */ /* 0x004fca00078e0202 */
[----:B------:R1:W-:Y:S01]  /*8ed0*/  @!P2 STG.E.U8 desc[UR50][R8.64+0x9], R14 ;  /* 0x0000090e0800a986 */ /* 0x0003e2000c101132 */
[----:B------:R-:W-:Y:S01]  /*8ee0*/  @!P0 IADD3 R232, P2, R8, UR41, RZ ;  /* 0x0000002908e88c10 */ /* 0x000fe2000ff5e0ff */
[----:B------:R-:W-:-:S12]  /*8ef0*/  @P0 BRA `(.L_x_75) ;  /* 0x00000000000c0947 */ /* 0x000fd80003800000 */
[----:B------:R-:W2:Y:S02]  /*8f00*/  LDG.E.U8 R16, desc[UR50][R234.64+0x8] ;  /* 0x00000832ea107981 */ /* 0x000ea4000c1e1100 */
[----:B--2---:R-:W-:-:S05]  /*8f10*/  PRMT R2, R16, 0x8880, RZ ;  /* 0x0000888010027816 */ /* 0x004fca00000000ff */
[----:B------:R-:W-:-:S07]  /*8f20*/  IMAD R2, R2, R18, RZ ;  /* 0x0000001202027224 */ /* 0x000fce00078e02ff */
.L_x_75:
[----:B------:R-:W-:Y:S05]  /*8f30*/  BSYNC B1 ;  /* 0x0000000000017941 */ /* 0x000fea0003800000 */
.L_x_74:
[----:B------:R-:W2:Y:S01]  /*8f40*/  LDL.LU R23, [R1+0x158] ;  /* 0x0001580001177983 */ /* 0x000ea20000300800 */
[----:B------:R-:W-:Y:S01]  /*8f50*/  @!P0 IADD3.X R233, R9, UR40, RZ, P2, !PT ;  /* 0x0000002809e98c10 */ /* 0x000fe200097fe4ff */
[----:B------:R-:W-:Y:S01]  /*8f60*/  BSSY B1, `(.L_x_76) ;  /* 0x0000008000017945 */ /* 0x000fe20003800000 */
[----:B-1----:R-:W-:Y:S01]  /*8f70*/  @!P1 IADD3 R14, P2, R8, UR41, RZ ;  /* 0x00000029080e9c10 */ /* 0x002fe2000ff5e0ff */
[----:B--2---:R-:W-:-:S05]  /*8f80*/  @!P0 IMAD R23, R23, R17, R2 ;  /* 0x0000001117178224 */ /* 0x004fca00078e0202 */
[----:B------:R1:W-:Y:S01]  /*8f90*/  @!P0 STG.E.U8 desc[UR50][R232.64+0x8], R23 ;  /* 0x00000817e8008986 */ /* 0x0003e2000c101132 */
[----:B------:R-:W-:Y:S06]  /*8fa0*/  @P1 BRA `(.L_x_77) ;  /* 0x00000000000c1947 */ /* 0x000fec0003800000 */
[----:B------:R-:W2:Y:S02]  /*8fb0*/  LDG.E.U8 R16, desc[UR50][R234.64+0x9] ;  /* 0x00000932ea107981 */ /* 0x000ea4000c1e1100 */
[----:B--2---:R-:W-:-:S05]  /*8fc0*/  PRMT R2, R16, 0x8880, RZ ;  /* 0x0000888010027816 */ /* 0x004fca00000000ff */
[----:B------:R-:W-:-:S07]  /*8fd0*/  IMAD R2, R2, R18, RZ ;  /* 0x0000001202027224 */ /* 0x000fce00078e02ff */
.L_x_77:
[----:B------:R-:W-:Y:S05]  /*8fe0*/  BSYNC B1 ;  /* 0x0000000000017941 */ /* 0x000fea0003800000 */
.L_x_76:
[----:B-1----:R-:W2:Y:S01]  /*8ff0*/  LDL.LU R23, [R1+0x15c] ;  /* 0x00015c0001177983 */ /* 0x002ea20000300800 */
[----:B------:R-:W-:Y:S01]  /*9000*/  @!P1 IADD3.X R15, R9, UR40, RZ, P2, !PT ;  /* 0x00000028090f9c10 */ /* 0x000fe200097fe4ff */
[----:B------:R-:W-:Y:S01]  /*9010*/  BSSY B1, `(.L_x_78) ;  /* 0x000000a000017945 */ /* 0x000fe20003800000 */
[C---:B------:R-:W-:Y:S02]  /*9020*/  ISETP.LT.OR P2, PT, R0.reuse, 0x11, !P4 ;  /* 0x000000110000780c */ /* 0x040fe40006741670 */
[----:B------:R-:W-:Y:S01]  /*9030*/  ISETP.LT.OR P0, PT, R0, 0x12, !P4 ;  /* 0x000000120000780c */ /* 0x000fe20006701670 */
[----:B--2---:R-:W-:-:S05]  /*9040*/  @!P1 IMAD R23, R23, R17, R2 ;  /* 0x0000001117179224 */ /* 0x004fca00078e0202 */
[----:B------:R1:W-:Y:S01]  /*9050*/  @!P1 STG.E.U8 desc[UR50][R14.64+0x9], R23 ;  /* 0x000009170e009986 */ /* 0x0003e2000c101132 */
[----:B------:R-:W-:-:S04]  /*9060*/  ISETP.LT.OR P1, PT, R0, 0x11, !P3 ;  /* 0x000000110000780c */ /* 0x000fc80005f21670 */
[----:B------:R-:W-:Y:S09]  /*9070*/  @P2 BRA `(.L_x_79) ;  /* 0x00000000000c2947 */ /* 0x000ff20003800000 */
[----:B------:R-:W2:Y:S02]  /*9080*/  LDG.E.U8 R16, desc[UR50][R236.64+0x10] ;  /* 0x00001032ec107981 */ /* 0x000ea4000c1e1100 */
[----:B--2---:R-:W-:-:S05]  /*9090*/  PRMT R2, R16, 0x8880, RZ ;  /* 0x0000888010027816 */ /* 0x004fca00000000ff */
[----:B------:R-:W-:-:S07]  /*90a0*/  IMAD R2, R2, R18, RZ ;  /* 0x0000001202027224 */ /* 0x000fce00078e02ff */
.L_x_79:
[----:B------:R-:W-:Y:S05]  /*90b0*/  BSYNC B1 ;  /* 0x0000000000017941 */ /* 0x000fea0003800000 */
.L_x_78:
[----:B-1----:R-:W2:Y:S01]  /*90c0*/  LDL.LU R14, [R1+0x160] ;  /* 0x00016000010e7983 */ /* 0x002ea20000300800 */
[----:B------:R-:W-:Y:S01]  /*90d0*/  BSSY B1, `(.L_x_80) ;  /* 0x0000007000017945 */ /* 0x000fe20003800000 */
[----:B--2---:R-:W-:-:S05]  /*90e0*/  @!P2 IMAD R14, R14, R17, R2 ;  /* 0x000000110e0ea224 */ /* 0x004fca00078e0202 */
[----:B------:R1:W-:Y:S01]  /*90f0*/  @!P2 STG.E.U8 desc[UR50][R8.64+0x10], R14 ;  /* 0x0000100e0800a986 */ /* 0x0003e2000c101132 */
[----:B------:R-:W-:Y:S05]  /*9100*/  @P0 BRA `(.L_x_81) ;  /* 0x00000000000c0947 */ /* 0x000fea0003800000 */
[----:B------:R-:W2:Y:S02]  /*9110*/  LDG.E.U8 R16, desc[UR50][R236.64+0x11] ;  /* 0x00001132ec107981 */ /* 0x000ea4000c1e1100 */
[----:B--2---:R-:W-:-:S05]  /*9120*/  PRMT R2, R16, 0x8880, RZ ;  /* 0x0000888010027816 */ /* 0x004fca00000000ff */
[----:B------:R-:W-:-:S07]  /*9130*/  IMAD R2, R2, R18, RZ ;  /* 0x0000001202027224 */ /* 0x000fce00078e02ff */
.L_x_81:
[----:B------:R-:W-:Y:S05]  /*9140*/  BSYNC B1 ;  /* 0x0000000000017941 */ /* 0x000fea0003800000 */
.L_x_80:
[----:B-1----:R-:W2:Y:S01]  /*9150*/  LDL.LU R14, [R1+0x164] ;  /* 0x00016400010e7983 */ /* 0x002ea20000300800 */
[----:B------:R-:W-:Y:S01]  /*9160*/  BSSY B1, `(.L_x_82) ;  /* 0x000000c000017945 */ /* 0x000fe20003800000 */
[----:B--2---:R-:W-:Y:S01]  /*9170*/  @!P0 IMAD R15, R14, R17, R2 ;  /* 0x000000110e0f8224 */ /* 0x004fe200078e0202 */
[----:B------:R-:W-:-:S04]  /*9180*/  @!P1 IADD3 R14, P2, R8, UR41, RZ ;  /* 0x00000029080e9c10 */ /* 0x000fc8000ff5e0ff */
[----:B------:R1:W-:Y:S01]  /*9190*/  @!P0 STG.E.U8 desc[UR50][R8.64+0x11], R15 ;  /* 0x0000110f08008986 */ /* 0x0003e2000c101132 */
[----:B------:R-:W-:Y:S02]  /*91a0*/  ISETP.LT.OR P0, PT, R0, 0x12, !P3 ;  /* 0x000000120000780c */ /* 0x000fe40005f01670 */
[----:B-1----:R-:W-:Y:S02]  /*91b0*/  @!P1 IADD3.X R15, R9, UR40, RZ, P2, !PT ;  /* 0x00000028090f9c10 */ /* 0x002fe400097fe4ff */
[----:B------:R-:W-:-:S05]  /*91c0*/  IADD3 R23, P2, R3, 0x100, RZ ;  /* 0x0000010003177810 */ /* 0x000fca0007f5e0ff */
[----:B------:R-:W-:Y:S01]  /*91d0*/  IMAD.X R232, RZ, RZ, UR7, P2 ;  /* 0x00000007ffe87e24 */ /* 0x000fe200090e06ff */
[----:B------:R-:W-:Y:S07]  /*91e0*/  @P1 BRA `(.L_x_83) ;  /* 0x00000000000c1947 */ /* 0x000fee0003800000 */
[----:B------:R-:W2:Y:S02]  /*91f0*/  LDG.E.U8 R16, desc[UR50][R234.64+0x10] ;  /* 0x00001032ea107981 */ /* 0x000ea4000c1e1100 */
[----:B--2---:R-:W-:-:S05]  /*9200*/  PRMT R2, R16, 0x8880, RZ ;  /* 0x0000888010027816 */ /* 0x004fca00000000ff */
[----:B------:R-:W-:-:S07]  /*9210*/  IMAD R2, R2, R18, RZ ;  /* 0x0000001202027224 */ /* 0x000fce00078e02ff */
.L_x_83:
[----:B------:R-:W-:Y:S05]  /*9220*/  BSYNC B1 ;  /* 0x0000000000017941 */ /* 0x000fea0003800000 */
.L_x_82:
[----:B------:R-:W2:Y:S01]  /*9230*/  LDL.LU R233, [R1+0x168] ;  /* 0x0001680001e97983 */ /* 0x000ea20000300800 */
[----:B------:R-:W-:-:S03]  /*9240*/  IMAD R232, R232, R6, RZ ;  /* 0x00000006e8e87224 */ /* 0x000fc600078e02ff */
[----:B------:R1:W-:Y:S02]  /*9250*/  STL.64 [R1+0x1d8], R10 ;  /* 0x0001d80a01007387 */ /* 0x0003e40000100a00 */
[----:B-1----:R-:W-:-:S05]  /*9260*/  @!P0 IADD3 R10, P2, R8, UR41, RZ ;  /* 0x00000029080a8c10 */ /* 0x002fca000ff5e0ff */
[----:B------:R1:W-:Y:S04]  /*9270*/  @!P0 STL [R1+0x140], R10 ;  /* 0x0001400a01008387 */ /* 0x0003e80000100800 */
[----:B-1----:R1:W5:Y:S01]  /*9280*/  LDL.LU.64 R10, [R1+0x1d8] ;  /* 0x0001d800010a7983 */ /* 0x0023620000300a00 */
[----:B------:R-:W-:Y:S01]  /*9290*/  BSSY B1, `(.L_x_84) ;  /* 0x000000a000017945 */ /* 0x000fe20003800000 */
[----:B--2---:R-:W-:-:S05]  /*92a0*/  @!P1 IMAD R233, R233, R17, R2 ;  /* 0x00000011e9e99224 */ /* 0x004fca00078e0202 */
[----:B------:R2:W-:Y:S02]  /*92b0*/  @!P1 STG.E.U8 desc[UR50][R14.64+0x10], R233 ;  /* 0x000010e90e009986 */ /* 0x0005e4000c101132 */
[----:B--2---:R-:W-:-:S05]  /*92c0*/  IMAD R14, R23, R7, R232 ;  /* 0x00000007170e7224 */ /* 0x004fca00078e02e8 */
[----:B------:R1:W-:Y:S01]  /*92d0*/  STL [R1+0x148], R14 ;  /* 0x0001480e01007387 */ /* 0x0003e20000100800 */
[----:B------:R-:W-:Y:S01]  /*92e0*/  IMAD.WIDE.U32 R232, R23, R6, R4 ;  /* 0x0000000617e87225 */ /* 0x000fe200078e0004 */
[----:B------:R-:W-:Y:S06]  /*92f0*/  @P0 BRA `(.L_x_85) ;  /* 0x00000000000c0947 */ /* 0x000fec0003800000 */
[----:B------:R-:W2:Y:S02]  /*9300*/  LDG.E.U8 R16, desc[UR50][R234.64+0x11] ;  /* 0x00001132ea107981 */ /* 0x000ea4000c1e1100 */
[----:B--2---:R-:W-:-:S05]  /*9310*/  PRMT R2, R16, 0x8880, RZ ;  /* 0x0000888010027816 */ /* 0x004fca00000000ff */
[----:B------:R-:W-:-:S07]  /*9320*/  IMAD R2, R2, R18, RZ ;  /* 0x0000001202027224 */ /* 0x000fce00078e02ff */
.L_x_85:
[----:B------:R-:W-:Y:S05]  /*9330*/  BSYNC B1 ;  /* 0x0000000000017941 */ /* 0x000fea0003800000 */
.L_x_84:
[----:B------:R-:W2:Y:S04]  /*9340*/  LDL.LU R15, [R1+0x16c] ;  /* 0x00016c00010f7983 */ /* 0x000ea80000300800 */
[----:B------:R3:W-:Y:S04]  /*9350*/  STL.64 [R1+0x1e0], R6 ;  /* 0x0001e00601007387 */ /* 0x0007e80000100a00 */
[----:B---3--:R-:W3:Y:S04]  /*9360*/  LDL.LU.64 R6, [R1+0x140] ;  /* 0x0001400001067983 */ /* 0x008ee80000300a00 */
[----:B------:R4:W-:Y:S04]  /*9370*/  STL.64 [R1+0x1d8], R4 ;  /* 0x0001d80401007387 */ /* 0x0009e80000100a00 */
[----:B----4-:R-:W4:Y:S01]  /*9380*/  LDL.64 R4, [R1+0x1c8] ;  /* 0x0001c80001047983 */ /* 0x010f220000100a00 */
[----:B-1----:R-:W-:-:S02]  /*9390*/  IMAD.IADD R14, R14, 0x1, R233 ;  /* 0x000000010e0e7824 */ /* 0x002fc400078e02e9 */
[----:B--2---:R-:W-:Y:S01]  /*93a0*/  @!P0 IMAD R15, R15, R17, R2 ;  /* 0x000000110f0f8224 */ /* 0x004fe200078e0202 */
[----:B---3--:R-:W-:Y:S02]  /*93b0*/  @!P0 IADD3.X R7, R9, UR40, RZ, P2, !PT ;  /* 0x0000002809078c10 */ /* 0x008fe400097fe4ff */
[----:B------:R-:W-:-:S03]  /*93c0*/  IADD3 R232, P1, P2, R20, R12, R232 ;  /* 0x0000000c14e87210 */ /* 0x000fc60007a3e0e8 */
[----:B------:R1:W-:Y:S01]  /*93d0*/  @!P0 STG.E.U8 desc[UR50][R6.64+0x11], R15 ;  /* 0x0000110f06008986 */ /* 0x0003e2000c101132 */
[----:B----4-:R-:W-:-:S03]  /*93e0*/  IADD3.X R233, R5, R13, R14, P1, P2 ;  /* 0x0000000d05e97210 */ /* 0x010fc60000fe440e */
[----:B-1----:R1:W5:Y:S01]  /*93f0*/  LDL.LU.64 R6, [R1+0x1e0] ;  /* 0x0001e00001067983 */ /* 0x0023620000300a00 */
[----:B------:R-:W-:-:S03]  /*9400*/  ISETP.LT.OR P0, PT, R0, 0x19, !P4 ;  /* 0x000000190000780c */ /* 0x000fc60006701670 */
[----:B------:R1:W5:Y:S01]  /*9410*/  LDL.LU.64 R4, [R1+0x1d8] ;  /* 0x0001d80001047983 */ /* 0x0003620000300a00 */
[----:B------:R-:W-:Y:S01]  /*9420*/  BSSY B1, `(.L_x_86) ;  /* 0x0000007000017945 */ /* 0x000fe20003800000 */
[C---:B------:R-:W-:Y:S02]  /*9430*/  ISETP.LT.OR P2, PT, R0.reuse, 0x1a, !P4 ;  /* 0x0000001a0000780c */ /* 0x040fe40006741670 */
[----:B------:R-:W-:-:S06]  /*9440*/  ISETP.LT.OR P1, PT, R0, 0x19, !P3 ;  /* 0x000000190000780c */ /* 0x000fcc0005f21670 */
[----:B-1----:R-:W-:Y:S07]  /*9450*/  @P0 BRA `(.L_x_87) ;  /* 0x00000000000c0947 */ /* 0x002fee0003800000 */
[----:B------:R-:W2:Y:S02]  /*9460*/  LDG.E.U8 R16, desc[UR50][R236.64+0x18] ;  /* 0x00001832ec107981 */ /* 0x000ea4000c1e1100 */
[----:B--2---:R-:W-:-:S05]  /*9470*/  PRMT R2, R16, 0x8880, RZ ;  /* 0x0000888010027816 */ /* 0x004fca00000000ff */
[----:B------:R-:W-:-:S07]  /*9480*/  IMAD R2, R2, R18, RZ ;  /* 0x0000001202027224 */ /* 0x000fce00078e02ff */
.L_x_87:
[----:B------:R-:W-:Y:S05]  /*9490*/  BSYNC B1 ;  /* 0x0000000000017941 */ /* 0x000fea0003800000 */
.L_x_86:
        /* <DEDUP_REMOVED lines=8> */
.L_x_89:
[----:B------:R-:W-:Y:S05]  /*9520*/  BSYNC B1 ;  /* 0x0000000000017941 */ /* 0x000fea0003800000 */
.L_x_88:
[----:B-1----:R-:W2:Y:S04]  /*9530*/  LDL.LU R14, [R1+0x174] ;  /* 0x00017400010e7983 */ /* 0x002ea80000300800 */
[----:B-----5:R1:W-:Y:S02]  /*9540*/  STL.64 [R1+0x1d8], R4 ;  /* 0x0001d80401007387 */ /* 0x0203e40000100a00 */
[----:B-1----:R-:W-:-:S04]  /*9550*/  @!P1 IADD3 R4, P0, R8, UR41, RZ ;  /* 0x0000002908049c10 */ /* 0x002fc8000ff1e0ff */
[----:B------:R-:W-:-:S05]  /*9560*/  @!P1 IADD3.X R5, R9, UR40, RZ, P0, !PT ;  /* 0x0000002809059c10 */ /* 0x000fca00087fe4ff */
[----:B------:R1:W-:Y:S04]  /*9570*/  @!P1 STL.64 [R1+0x140], R4 ;  /* 0x0001400401009387 */ /* 0x0003e80000100a00 */
[----:B-1----:R1:W5:Y:S01]  /*9580*/  LDL.LU.64 R4, [R1+0x1d8] ;  /* 0x0001d80001047983 */ /* 0x0023620000300a00 */
[----:B------:R-:W-:Y:S01]  /*9590*/  IADD3 R3, P0, R3, 0x180, RZ ;  /* 0x0000018003037810 */ /* 0x000fe20007f1e0ff */
[----:B------:R-:W-:Y:S04]  /*95a0*/  BSSY B1, `(.L_x_90) ;  /* 0x0000009000017945 */ /* 0x000fe80003800000 */
[----:B------:R-:W-:-:S02]  /*95b0*/  IMAD.X R15, RZ, RZ, UR7, P0 ;  /* 0x00000007ff0f7e24 */ /* 0x000fc400080e06ff */
[----:B--2---:R-:W-:-:S05]  /*95c0*/  @!P2 IMAD R14, R14, R17, R2 ;  /* 0x000000110e0ea224 */ /* 0x004fca00078e0202 */
[----:B------:R1:W-:Y:S01]  /*95d0*/  @!P2 STG.E.U8 desc[UR50][R8.64+0x19], R14 ;  /* 0x0000190e0800a986 */ /* 0x0003e2000c101132 */
[----:B------:R-:W-:Y:S01]  /*95e0*/  ISETP.LT.OR P2, PT, R0, 0x1a, !P3 ;  /* 0x0000001a0000780c */ /* 0x000fe20005f41670 */
[----:B------:R-:W-:-:S12]  /*95f0*/  @P1 BRA `(.L_x_91) ;  /* 0x00000000000c1947 */ /* 0x000fd80003800000 */
[----:B------:R-:W2:Y:S02]  /*9600*/  LDG.E.U8 R16, desc[UR50][R234.64+0x18] ;  /* 0x00001832ea107981 */ /* 0x000ea4000c1e1100 */
[----:B--2---:R-:W-:-:S05]  /*9610*/  PRMT R2, R16, 0x8880, RZ ;  /* 0x0000888010027816 */ /* 0x004fca00000000ff */
[----:B------:R-:W-:-:S07]  /*9620*/  IMAD R2, R2, R18, RZ ;  /* 0x0000001202027224 */ /* 0x000fce00078e02ff */
.L_x_91:
[----:B------:R-:W-:Y:S05]  /*9630*/  BSYNC B1 ;  /* 0x0000000000017941 */ /* 0x000fea0003800000 */
.L_x_90:
[----:B-1----:R-:W2:Y:S01]  /*9640*/  LDL.LU R14, [R1+0x178] ;  /* 0x00017800010e7983 */ /* 0x002ea20000300800 */
[----:B------:R-:W-:-:S03]  /*9650*/  IMAD.MOV.U32 R21, RZ, RZ, R15 ;  /* 0x000000ffff157224 */ /* 0x000fc600078e000f */
[----:B------:R1:W-:Y:S04]  /*9660*/  STL.64 [R1+0x1d8], R10 ;  /* 0x0001d80a01007387 */ /* 0x0003e80000100a00 */
[----:B-1----:R-:W3:Y:S01]  /*9670*/  LDL.LU.64 R10, [R1+0x140] ;  /* 0x00014000010a7983 */ /* 0x002ee20000300a00 */
[-C--:B------:R-:W-:Y:S02]  /*9680*/  IMAD R21, R21, R6.reuse, RZ ;  /* 0x0000000615157224 */ /* 0x080fe400078e02ff */
[----:B-----5:R-:W-:-:S04]  /*9690*/  IMAD.WIDE.U32 R4, R3, R6, R4 ;  /* 0x0000000603047225 */ /* 0x020fc800078e0004 */
[----:B------:R-:W-:Y:S01]  /*96a0*/  IMAD R7, R3, R7, R21 ;  /* 0x0000000703077224 */ /* 0x000fe200078e0215 */
[----:B------:R-:W-:Y:S01]  /*96b0*/  BSSY B1, `(.L_x_92) ;  /* 0x000000e000017945 */ /* 0x000fe20003800000 */
[----:B--2---:R-:W-:Y:S01]  /*96c0*/  @!P1 IMAD R15, R14, R17, R2 ;  /* 0x000000110e0f9224 */ /* 0x004fe200078e0202 */
[----:B------:R-:W-:-:S04]  /*96d0*/  @!P2 IADD3 R14, P0, R8, UR41, RZ ;  /* 0x00000029080eac10 */ /* 0x000fc8000ff1e0ff */
[----:B---3--:R1:W-:Y:S02]  /*96e0*/  @!P1 STG.E.U8 desc[UR50][R10.64+0x18], R15 ;  /* 0x0000180f0a009986 */ /* 0x0083e4000c101132 */
[----:B-1----:R-:W-:Y:S02]  /*96f0*/  @!P2 IADD3.X R15, R9, UR40, RZ, P0, !PT ;  /* 0x00000028090fac10 */ /* 0x002fe400087fe4ff */
[----:B------:R1:W5:Y:S01]  /*9700*/  LDL.LU.64 R10, [R1+0x1d8] ;  /* 0x0001d800010a7983 */ /* 0x0003620000300a00 */
[----:B------:R-:W-:Y:S01]  /*9710*/  IADD3 R20, P0, P1, R20, R12, R4 ;  /* 0x0000000c14147210 */ /* 0x000fe2000791e004 */
[----:B------:R-:W-:Y:S02]  /*9720*/  IMAD.IADD R4, R7, 0x1, R5 ;  /* 0x0000000107047824 */ /* 0x000fe400078e0205 */
[----:B------:R1:W-:Y:S04]  /*9730*/  STL [R1+0x14c], R7 ;  /* 0x00014c0701007387 */ /* 0x0003e80000100800 */
[----:B------:R1:W-:Y:S01]  /*9740*/  STL [R1+0x140], R4 ;  /* 0x0001400401007387 */ /* 0x0003e20000100800 */
[----:B------:R-:W-:Y:S05]  /*9750*/  @P2 BRA `(.L_x_93) ;  /* 0x00000000000c2947 */ /* 0x000fea0003800000 */
[----:B------:R-:W2:Y:S02]  /*9760*/  LDG.E.U8 R16, desc[UR50][R234.64+0x19] ;  /* 0x00001932ea107981 */ /* 0x000ea4000c1e1100 */
[----:B--2---:R-:W-:-:S05]  /*9770*/  PRMT R2, R16, 0x8880, RZ ;  /* 0x0000888010027816 */ /* 0x004fca00000000ff */
[----:B------:R-:W-:-:S07]  /*9780*/  IMAD R2, R2, R18, RZ ;  /* 0x0000001202027224 */ /* 0x000fce00078e02ff */
.L_x_93:
[----:B------:R-:W-:Y:S05]  /*9790*/  BSYNC B1 ;  /* 0x0000000000017941 */ /* 0x000fea0003800000 */
.L_x_92:
[----:B-1----:R-:W2:Y:S04]  /*97a0*/  LDL.LU R4, [R1+0x17c] ;  /* 0x00017c0001047983 */ /* 0x002ea80000300800 */
[----:B------:R-:W3:Y:S04]  /*97b0*/  LDL.LU R21, [R1+0x140] ;  /* 0x0001400001157983 */ /* 0x000ee80000300800 */
[----:B------:R1:W-:Y:S04]  /*97c0*/  STL.64 [R1+0x1d8], R8 ;  /* 0x0001d80801007387 */ /* 0x0003e80000100a00 */
[----:B-1----:R-:W4:Y:S01]  /*97d0*/  LDL.64 R8, [R1+0x1c8] ;  /* 0x0001c80001087983 */ /* 0x002f220000100a00 */
[----:B--2---:R-:W-:-:S02]  /*97e0*/  @!P2 IMAD R7, R4, R17, R2 ;  /* 0x000000110407a224 */ /* 0x004fc400078e0202 */
[----:B----4-:R-:W-:Y:S02]  /*97f0*/  IMAD.WIDE.U32 R4, R23, R6, R8 ;  /* 0x0000000617047225 */ /* 0x010fe400078e0008 */
[----:B------:R-:W2:Y:S01]  /*9800*/  LDL.LU R23, [R1+0x148] ;  /* 0x0001480001177983 */ /* 0x000ea20000300800 */
[----:B---3--:R-:W-:-:S03]  /*9810*/  IADD3.X R21, R9, R13, R21, P0, P1 ;  /* 0x0000000d09157210 */ /* 0x008fc600007e2415 */
[----:B------:R1:W5:Y:S01]  /*9820*/  LDL.LU.64 R8, [R1+0x1d8] ;  /* 0x0001d80001087983 */ /* 0x0003620000300a00 */
[----:B------:R-:W-:Y:S01]  /*9830*/  ISETP.GE.AND P5, PT, R22, 0x101, PT ;  /* 0x000001011600780c */ /* 0x000fe20003fa6270 */
[----:B------:R-:W-:Y:S01]  /*9840*/  BSSY B1, `(.L_x_94) ;  /* 0x000000e000017945 */ /* 0x000fe20003800000 */
[----:B------:R-:W-:Y:S01]  /*9850*/  LOP3.LUT R19, R19, 0xfffffffb, RZ, 0xc0, !PT ;  /* 0xfffffffb13137812 */ /* 0x000fe200078ec0ff */
[----:B------:R3:W-:Y:S10]  /*9860*/  @!P2 STG.E.U8 desc[UR50][R14.64+0x19], R7 ;  /* 0x000019070e00a986 */ /* 0x0007f4000c101132 */
[----:B------:R-:W-:-:S02]  /*9870*/  @P5 LOP3.LUT R19, R19, 0x4, RZ, 0xfc, !PT ;  /* 0x0000000413135812 */ /* 0x000fc400078efcff */
[----:B---3--:R-:W-:Y:S02]  /*9880*/  IADD3 R14, P1, R4, R12, RZ ;  /* 0x0000000c040e7210 */ /* 0x008fe40007f3e0ff */
[----:B-----5:R-:W-:Y:S02]  /*9890*/  IADD3 R4, P0, R10, UR43, RZ ;  /* 0x0000002b0a047c10 */ /* 0x020fe4000ff1e0ff */
[----:B--2---:R-:W-:Y:S02]  /*98a0*/  IADD3.X R15, R13, R5, R23, P1, !PT ;  /* 0x000000050d0f7210 */ /* 0x004fe40000ffe417 */
[C---:B------:R-:W-:Y:S02]  /*98b0*/  ISETP.LT.OR P1, PT, R0.reuse, 0x1, !P5 ;  /* 0x000000010000780c */ /* 0x040fe40006f21670 */
[----:B------:R-:W-:Y:S02]  /*98c0*/  IADD3.X R5, R11, UR42, RZ, P0, !PT ;  /* 0x0000002a0b057c10 */ /* 0x000fe400087fe4ff */
[----:B------:R-:W-:-:S09]  /*98d0*/  ISETP.LT.OR P0, PT, R0, 0x2, !P5 ;  /* 0x000000020000780c */ /* 0x000fd20006f01670 */
[----:B-1----:R-:W-:Y:S05]  /*98e0*/  @P1 BRA `(.L_x_95) ;  /* 0x00000000000c1947 */ /* 0x002fea0003800000 */
[----:B------:R-:W2:Y:S02]  /*98f0*/  LDG.E.U8 R16, desc[UR50][R14.64] ;  /* 0x000000320e107981 */ /* 0x000ea4000c1e1100 */
[----:B--2---:R-:W-:-:S05]  /*9900*/  PRMT R2, R16, 0x8880, RZ ;  /* 0x0000888010027816 */ /* 0x004fca00000000ff */
[----:B------:R-:W-:-:S07]  /*9910*/  IMAD R2, R2, R18, RZ ;  /* 0x0000001202027224 */ /* 0x000fce00078e02ff */
.L_x_95:
[----:B------:R-:W-:Y:S05]  /*9920*/  BSYNC B1 ;  /* 0x0000000000017941 */ /* 0x000fea0003800000 */
.L_x_94:
        /* <DEDUP_REMOVED lines=8> */
.L_x_97:
[----:B------:R-:W-:Y:S05]  /*99b0*/  BSYNC B1 ;  /* 0x0000000000017941 */ /* 0x000fea0003800000 */
.L_x_96:
[----:B-1----:R-:W2:Y:S01]  /*99c0*/  LDL.LU R7, [R1+0x104] ;  /* 0x0001040001077983 */ /* 0x002ea20000300800 */
[----:B------:R-:W-:-:S03]  /*99d0*/  ISETP.GE.AND P2, PT, R22, 0x109, PT ;  /* 0x000001091600780c */ /* 0x000fc60003f46270 */
[----:B------:R1:W-:Y:S01]  /*99e0*/  STL.64 [R1+0x1d8], R8 ;  /* 0x0001d80801007387 */ /* 0x0003e20000100a00 */
[----:B--2---:R-:W-:-:S05]  /*99f0*/  @!P0 IMAD R7, R7, R17, R2 ;  /* 0x0000001107078224 */ /* 0x004fca00078e0202 */
[----:B------:R-:W-:Y:S01]  /*9a00*/  @!P0 STG.E.U8 desc[UR50][R4.64+0x1], R7 ;  /* 0x0000010704008986 */ /* 0x000fe2000c101132 */
[----:B------:R-:W-:-:S13]  /*9a10*/  ISETP.LT.OR P0, PT, R0, 0x1, !P2 ;  /* 0x000000010000780c */ /* 0x000fda0005701670 */
[----:B-1----:R-:W-:-:S04]  /*9a20*/  @!P0 IADD3 R8, P1, R4, UR41, RZ ;  /* 0x0000002904088c10 */ /* 0x002fc8000ff3e0ff */
[----:B------:R-:W-:-:S05]  /*9a30*/  @!P0 IADD3.X R9, R5, UR40, RZ, P1, !PT ;  /* 0x0000002805098c10 */ /* 0x000fca0008ffe4ff */
[----:B------:R1:W-:Y:S04]  /*9a40*/  @!P0 STL.64 [R1+0x140], R8 ;  /* 0x0001400801008387 */ /* 0x0003e80000100a00 */
[----:B-1----:R1:W5:Y:S01]  /*9a50*/  LDL.LU.64 R8, [R1+0x1d8] ;  /* 0x0001d80001087983 */ /* 0x0023620000300a00 */
[----:B------:R-:W-:Y:S04]  /*9a60*/  BSSY B1, `(.L_x_98) ;  /* 0x0000005000017945 */ /* 0x000fe80003800000 */
[----:B------:R-:W-:Y:S05]  /*9a70*/  @P0 BRA `(.L_x_99) ;  /* 0x00000000000c0947 */ /* 0x000fea0003800000 */
[----:B------:R-:W2:Y:S02]  /*9a80*/  LDG.E.U8 R16, desc[UR50][R232.64] ;  /* 0x00000032e8107981 */ /* 0x000ea4000c1e1100 */
[----:B--2---:R-:W-:-:S05]  /*9a90*/  PRMT R2, R16, 0x8880, RZ ;  /* 0x0000888010027816 */ /* 0x004fca00000000ff */
[----:B------:R-:W-:-:S07]  /*9aa0*/  IMAD R2, R2, R18, RZ ;  /* 0x0000001202027224 */ /* 0x000fce00078e02ff */
.L_x_99:
[----:B------:R-:W-:Y:S05]  /*9ab0*/  BSYNC B1 ;  /* 0x0000000000017941 */ /* 0x000fea0003800000 */
.L_x_98:
[----:B------:R2:W-:Y:S04]  /*9ac0*/  STL.64 [R1+0x1e0], R10 ;  /* 0x0001e00a01007387 */ /* 0x0005e80000100a00 */
[----:B--2---:R-:W2:Y:S04]  /*9ad0*/  LDL.LU.64 R10, [R1+0x140] ;  /* 0x00014000010a7983 */ /* 0x004ea80000300a00 */
[----:B------:R-:W3:Y:S01]  /*9ae0*/  LDL.LU R7, [R1+0x108] ;  /* 0x0001080001077983 */ /* 0x000ee20000300800 */
[----:B------:R-:W-:-:S03]  /*9af0*/  ISETP.LT.OR P1, PT, R0, 0x2, !P2 ;  /* 0x000000020000780c */ /* 0x000fc60005721670 */
[----:B-----5:R2:W-:Y:S02]  /*9b00*/  STL.64 [R1+0x1d8], R8 ;  /* 0x0001d80801007387 */ /* 0x0205e40000100a00 */
[----:B--2---:R-:W-:-:S08]  /*9b10*/  IMAD.MOV.U32 R8, RZ, RZ, R10 ;  /* 0x000000ffff087224 */ /* 0x004fd000078e000a */
[----:B------:R-:W-:Y:S01]  /*9b20*/  @!P1 IADD3 R10, P4, R4, UR41, RZ ;  /* 0x00000029040a9c10 */ /* 0x000fe2000ff9e0ff */
[----:B------:R-:W-:Y:S02]  /*9b30*/  IMAD.MOV.U32 R9, RZ, RZ, R11 ;  /* 0x000000ffff097224 */ /* 0x000fe400078e000b */
[----:B---3--:R-:W-:Y:S01]  /*9b40*/  @!P0 IMAD R7, R7, R17, R2 ;  /* 0x0000001107078224 */ /* 0x008fe200078e0202 */
[----:B------:R-:W-:-:S04]  /*9b50*/  @!P1 IADD3.X R11, R5, UR40, RZ, P4, !PT ;  /* 0x00000028050b9c10 */ /* 0x000fc8000a7fe4ff */
[----:B------:R-:W-:Y:S04]  /*9b60*/  @!P0 STG.E.U8 desc[UR50][R8.64], R7 ;  /* 0x0000000708008986 */ /* 0x000fe8000c101132 */
[----:B------:R2:W-:Y:S04]  /*9b70*/  @!P1 STL.64 [R1+0x100], R10 ;  /* 0x0001000a01009387 */ /* 0x0005e80000100a00 */
[----:B--2---:R2:W5:Y:S04]  /*9b80*/  LDL.LU.64 R10, [R1+0x1e0] ;  /* 0x0001e000010a7983 */ /* 0x0045680000300a00 */
[----:B------:R2:W5:Y:S01]  /*9b90*/  LDL.LU.64 R8, [R1+0x1d8] ;  /* 0x0001d80001087983 */ /* 0x0005620000300a00 */
[----:B------:R-:W-:Y:S04]  /*9ba0*/  BSSY B1, `(.L_x_100) ;  /* 0x0000005000017945 */ /* 0x000fe80003800000 */
[----:B------:R-:W-:Y:S05]  /*9bb0*/  @P1 BRA `(.L_x_101) ;  /* 0x00000000000c1947 */ /* 0x000fea0003800000 */
[----:B------:R-:W3:Y:S02]  /*9bc0*/  LDG.E.U8 R16, desc[UR50][R232.64+0x1] ;  /* 0x00000132e8107981 */ /* 0x000ee4000c1e1100 */
[----:B---3--:R-:W-:-:S05]  /*9bd0*/  PRMT R2, R16, 0x8880, RZ ;  /* 0x0000888010027816 */ /* 0x008fca00000000ff */
[----:B------:R-:W-:-:S07]  /*9be0*/  IMAD R2, R2, R18, RZ ;  /* 0x0000001202027224 */ /* 0x000fce00078e02ff */
.L_x_101:
[----:B------:R-:W-:Y:S05]  /*9bf0*/  BSYNC B1 ;  /* 0x0000000000017941 */ /* 0x000fea0003800000 */
.L_x_100:
[----:B------:R-:W3:Y:S04]  /*9c00*/  LDL.LU R7, [R1+0x10c] ;  /* 0x00010c0001077983 */ /* 0x000ee80000300800 */
[----:B------:R4:W-:Y:S04]  /*9c10*/  STL.64 [R1+0x1d8], R4 ;  /* 0x0001d80401007387 */ /* 0x0009e80000100a00 */
[----:B----4-:R-:W4:Y:S01]  /*9c20*/  LDL.LU.64 R4, [R1+0x100] ;  /* 0x0001000001047983 */ /* 0x010f220000300a00 */
[----:B---3--:R-:W-:-:S05]  /*9c30*/  @!P1 IMAD R7, R7, R17, R2 ;  /* 0x0000001107079224 */ /* 0x008fca00078e0202 */
[----:B----4-:R3:W-:Y:S04]  /*9c40*/  @!P1 STG.E.U8 desc[UR50][R4.64+0x1], R7 ;  /* 0x0000010704009986 */ /* 0x0107e8000c101132 */
[----:B---3--:R3:W5:Y:S01]  /*9c50*/  LDL.LU.64 R4, [R1+0x1d8] ;  /* 0x0001d80001047983 */ /* 0x0087620000300a00 */
[----:B------:R-:W-:Y:S01]  /*9c60*/  ISETP.LT.OR P0, PT, R0, 0x9, !P5 ;  /* 0x000000090000780c */ /* 0x000fe20006f01670 */
[----:B------:R-:W-:-:S12]  /*9c70*/  BSSY B1, `(.L_x_102) ;  /* 0x0000005000017945 */ /* 0x000fd80003800000 */
[----:B---3--:R-:W-:Y:S05]  /*9c80*/  @P0 BRA `(.L_x_103) ;  /* 0x00000000000c0947 */ /* 0x008fea0003800000 */
[----:B------:R-:W3:Y:S02]  /*9c90*/  LDG.E.U8 R16, desc[UR50][R14.64+0x8] ;  /* 0x000008320e107981 */ /* 0x000ee4000c1e1100 */
[----:B---3--:R-:W-:-:S05]  /*9ca0*/  PRMT R2, R16, 0x8880, RZ ;  /* 0x0000888010027816 */ /* 0x008fca00000000ff */
[----:B------:R-:W-:-:S07]  /*9cb0*/  IMAD R2, R2, R18, RZ ;  /* 0x0000001202027224 */ /* 0x000fce00078e02ff */
.L_x_103:
[----:B------:R-:W-:Y:S05]  /*9cc0*/  BSYNC B1 ;  /* 0x0000000000017941 */ /* 0x000fea0003800000 */
.L_x_102:
[----:B------:R-:W3:Y:S01]  /*9cd0*/  LDL.LU R7, [R1+0x110] ;  /* 0x0001100001077983 */ /* 0x000ee20000300800 */
[----:B------:R-:W-:Y:S01]  /*9ce0*/  ISETP.LT.OR P1, PT, R0, 0xa, !P5 ;  /* 0x0000000a0000780c */ /* 0x000fe20006f21670 */
[----:B------:R-:W-:Y:S01]  /*9cf0*/  BSSY B1, `(.L_x_104) ;  /* 0x0000007000017945 */ /* 0x000fe20003800000 */
[----:B---3--:R-:W-:-:S05]  /*9d00*/  @!P0 IMAD R7, R7, R17, R2 ;  /* 0x0000001107078224 */ /* 0x008fca00078e0202 */
[----:B-----5:R3:W-:Y:S06]  /*9d10*/  @!P0 STG.E.U8 desc[UR50][R4.64+0x8], R7 ;  /* 0x0000080704008986 */ /* 0x0207ec000c101132 */
[----:B------:R-:W-:Y:S05]  /*9d20*/  @P1 BRA `(.L_x_105) ;  /* 0x00000000000c1947 */ /* 0x000fea0003800000 */
[----:B------:R-:W4:Y:S02]  /*9d30*/  LDG.E.U8 R16, desc[UR50][R14.64+0x9] ;  /* 0x000009320e107981 */ /* 0x000f24000c1e1100 */
[----:B----4-:R-:W-:-:S05]  /*9d40*/  PRMT R2, R16, 0x8880, RZ ;  /* 0x0000888010027816 */ /* 0x010fca00000000ff */
[----:B------:R-:W-:-:S07]  /*9d50*/  IMAD R2, R2, R18, RZ ;  /* 0x0000001202027224 */ /* 0x000fce00078e02ff */
.L_x_105:
[----:B------:R-:W-:Y:S05]  /*9d60*/  BSYNC B1 ;  /* 0x0000000000017941 */ /* 0x000fea0003800000 */
.L_x_104:
[----:B------:R4:W-:Y:S04]  /*9d70*/  STL.64 [R1+0x1d8], R8 ;  /* 0x0001d80801007387 */ /* 0x0009e80000100a00 */
[----:B---3--:R-:W3:Y:S01]  /*9d80*/  LDL.LU R7, [R1+0x114] ;  /* 0x0001140001077983 */ /* 0x008ee20000300800 */
[----:B------:R-:W-:-:S13]  /*9d90*/  ISETP.LT.OR P0, PT, R0, 0x9, !P2 ;  /* 0x000000090000780c */ /* 0x000fda0005701670 */
[----:B----4-:R-:W-:-:S04]  /*9da0*/  @!P0 IADD3 R8, P4, R4, UR41, RZ ;  /* 0x0000002904088c10 */ /* 0x010fc8000ff9e0ff */
[----:B------:R-:W-:-:S05]  /*9db0*/  @!P0 IADD3.X R9, R5, UR40, RZ, P4, !PT ;  /* 0x0000002805098c10 */ /* 0x000fca000a7fe4ff */
[----:B------:R4:W-:Y:S04]  /*9dc0*/  @!P0 STL.64 [R1+0x108], R8 ;  /* 0x0001080801008387 */ /* 0x0009e80000100a00 */
[----:B----4-:R4:W5:Y:S01]  /*9dd0*/  LDL.LU.64 R8, [R1+0x1d8] ;  /* 0x0001d80001087983 */ /* 0x0109620000300a00 */
[----:B------:R-:W-:Y:S01]  /*9de0*/  BSSY B1, `(.L_x_106) ;  /* 0x0000007000017945 */ /* 0x000fe20003800000 */
[----:B---3--:R-:W-:-:S05]  /*9df0*/  @!P1 IMAD R7, R7, R17, R2 ;  /* 0x0000001107079224 */ /* 0x008fca00078e0202 */
[----:B------:R4:W-:Y:S01]  /*9e00*/  @!P1 STG.E.U8 desc[UR50][R4.64+0x9], R7 ;  /* 0x0000090704009986 */ /* 0x0009e2000c101132 */
[----:B------:R-:W-:Y:S05]  /*9e10*/  @P0 BRA `(.L_x_107) ;  /* 0x00000000000c0947 */ /* 0x000fea0003800000 */
[----:B------:R-:W3:Y:S02]  /*9e20*/  LDG.E.U8 R16, desc[UR50][R232.64+0x8] ;  /* 0x00000832e8107981 */ /* 0x000ee4000c1e1100 */
[----:B---3--:R-:W-:-:S05]  /*9e30*/  PRMT R2, R16, 0x8880, RZ ;  /* 0x0000888010027816 */ /* 0x008fca00000000ff */
[----:B------:R-:W-:-:S07]  /*9e40*/  IMAD R2, R2, R18, RZ ;  /* 0x0000001202027224 */ /* 0x000fce00078e02ff */
.L_x_107:
[----:B------:R-:W-:Y:S05]  /*9e50*/  BSYNC B1 ;  /* 0x0000000000017941 */ /* 0x000fea0003800000 */
.L_x_106:
[----:B------:R-:W-:Y:S04]  /*9e60*/  STL.64 [R1+0x1e0], R10 ;  /* 0x0001e00a01007387 */ /* 0x000fe80000100a00 */
[----:B----4-:R-:W3:Y:S04]  /*9e70*/  LDL.LU R7, [R1+0x118] ;  /* 0x0001180001077983 */ /* 0x010ee80000300800 */
[----:B-----5:R4:W-:Y:S04]  /*9e80*/  STL.64 [R1+0x1d8], R8 ;  /* 0x0001d80801007387 */ /* 0x0209e80000100a00 */
[----:B----4-:R-:W4:Y:S01]  /*9e90*/  LDL.LU.64 R8, [R1+0x108] ;  /* 0x0001080001087983 */ /* 0x010f220000300a00 */
[----:B------:R-:W-:-:S13]  /*9ea0*/  ISETP.LT.OR P1, PT, R0, 0xa, !P2 ;  /* 0x0000000a0000780c */ /* 0x000fda0005721670 */
[----:B------:R-:W-:-:S04]  /*9eb0*/  @!P1 IADD3 R10, P4, R4, UR41, RZ ;  /* 0x00000029040a9c10 */ /* 0x000fc8000ff9e0ff */
[----:B------:R-:W-:-:S05]  /*9ec0*/  @!P1 IADD3.X R11, R5, UR40, RZ, P4, !PT ;  /* 0x00000028050b9c10 */ /* 0x000fca000a7fe4ff */
[----:B------:R0:W-:Y:S04]  /*9ed0*/  @!P1 STL.64 [R1+0x100], R10 ;  /* 0x0001000a01009387 */ /* 0x0001e80000100a00 */
[----:B0-----:R0:W5:Y:S01]  /*9ee0*/  LDL.LU.64 R10, [R1+0x1e0] ;  /* 0x0001e000010a7983 */ /* 0x0011620000300a00 */
[----:B---3--:R-:W-:-:S05]  /*9ef0*/  @!P0 IMAD R7, R7, R17, R2 ;  /* 0x0000001107078224 */ /* 0x008fca00078e0202 */
[----:B----4-:R3:W-:Y:S04]  /*9f00*/  @!P0 STG.E.U8 desc[UR50][R8.64+0x8], R7 ;  /* 0x0000080708008986 */ /* 0x0107e8000c101132 */
[----:B---3--:R0:W5:Y:S01]  /*9f10*/  LDL.LU.64 R8, [R1+0x1d8] ;  /* 0x0001d80001087983 */ /* 0x0081620000300a00 */
[----:B------:R-:W-:Y:S04]  /*9f20*/  BSSY B1, `(.L_x_108) ;  /* 0x0000005000017945 */ /* 0x000fe80003800000 */
[----:B------:R-:W-:Y:S05]  /*9f30*/  @P1 BRA `(.L_x_109) ;  /* 0x00000000000c1947 */ /* 0x000fea0003800000 */
[----:B------:R-:W3:Y:S02]  /*9f40*/  LDG.E.U8 R16, desc[UR50][R232.64+0x9] ;  /* 0x00000932e8107981 */ /* 0x000ee4000c1e1100 */
[----:B---3--:R-:W-:-:S05]  /*9f50*/  PRMT R2, R16, 0x8880, RZ ;  /* 0x0000888010027816 */ /* 0x008fca00000000ff */
[----:B------:R-:W-:-:S07]  /*9f60*/  IMAD R2, R2, R18, RZ ;  /* 0x0000001202027224 */ /* 0x000fce00078e02ff */
.L_x_109:
[----:B------:R-:W-:Y:S05]  /*9f70*/  BSYNC B1 ;  /* 0x0000000000017941 */ /* 0x000fea0003800000 */
.L_x_108:
        /* <DEDUP_REMOVED lines=12> */
.L_x_111:
[----:B------:R-:W-:Y:S05]  /*a040*/  BSYNC B1 ;  /* 0x0000000000017941 */ /* 0x000fea0003800000 */
.L_x_110:
        /* <DEDUP_REMOVED lines=9> */
.L_x_113:
[----:B------:R-:W-:Y:S05]  /*a0e0*/  BSYNC B1 ;  /* 0x0000000000017941 */ /* 0x000fea0003800000 */
.L_x_112:
        /* <DEDUP_REMOVED lines=14> */
.L_x_115:
[----:B------:R-:W-:Y:S05]  /*a1d0*/  BSYNC B1 ;  /* 0x0000000000017941 */ /* 0x000fea0003800000 */
.L_x_114:
        /* <DEDUP_REMOVED lines=17> */
.L_x_117:
[----:B------:R-:W-:Y:S05]  /*a2f0*/  BSYNC B1 ;  /* 0x0000000000017941 */ /* 0x000fea0003800000 */
.L_x_116:
        /* <DEDUP_REMOVED lines=12> */
.L_x_119:
[----:B------:R-:W-:Y:S05]  /*a3c0*/  BSYNC B1 ;  /* 0x0000000000017941 */ /* 0x000fea0003800000 */
.L_x_118:
        /* <DEDUP_REMOVED lines=9> */
.L_x_121:
[----:B------:R-:W-:Y:S05]  /*a460*/  BSYNC B1 ;  /* 0x0000000000017941 */ /* 0x000fea0003800000 */
.L_x_120:
        /* <DEDUP_REMOVED lines=14> */
.L_x_123:
[----:B------:R-:W-:Y:S05]  /*a550*/  BSYNC B1 ;  /* 0x0000000000017941 */ /* 0x000fea0003800000 */
.L_x_122:
        /* <DEDUP_REMOVED lines=17> */
.L_x_125:
[----:B------:R-:W-:Y:S05]  /*a670*/  BSYNC B1 ;  /* 0x0000000000017941 */ /* 0x000fea0003800000 */
.L_x_124:
[----:B------:R-:W3:Y:S04]  /*a680*/  LDL.LU R7, [R1+0x13c] ;  /* 0x00013c0001077983 */ /* 0x000ee80000300800 */
[----:B------:R4:W-:Y:S04]  /*a690*/  STL.64 [R1+0x1e8], R14 ;  /* 0x0001e80e01007387 */ /* 0x0009e80000100a00 */
[----:B----4-:R-:W4:Y:S04]  /*a6a0*/  LDL.LU.64 R14, [R1+0x1c8] ;  /* 0x0001c800010e7983 */ /* 0x010f280000300a00 */
[----:B-----5:R0:W-:Y:S04]  /*a6b0*/  STL.64 [R1+0x1e0], R8 ;  /* 0x0001e00801007387 */ /* 0x0201e80000100a00 */
[----:B0-----:R-:W2:Y:S04]  /*a6c0*/  LDL.LU.64 R8, [R1+0x100] ;  /* 0x0001000001087983 */ /* 0x001ea80000300a00 */
[----:B------:R0:W-:Y:S04]  /*a6d0*/  STL.64 [R1+0x1d8], R4 ;  /* 0x0001d80401007387 */ /* 0x0001e80000100a00 */
[----:B0-----:R-:W2:Y:S01]  /*a6e0*/  LDL.LU R5, [R1+0x14c] ;  /* 0x00014c0001057983 */ /* 0x001ea20000300800 */
[----:B---3--:R-:W-:-:S02]  /*a6f0*/  @!P1 IMAD R23, R7, R17, R2 ;  /* 0x0000001107179224 */ /* 0x008fc400078e0202 */
[----:B----4-:R-:W-:Y:S02]  /*a700*/  IMAD.WIDE.U32 R6, R3, R6, R14 ;  /* 0x0000000603067225 */ /* 0x010fe400078e000e */
[----:B------:R0:W5:Y:S01]  /*a710*/  LDL.LU.64 R14, [R1+0x1e8] ;  /* 0x0001e800010e7983 */ /* 0x0001620000300a00 */
[----:B------:R-:W-:-:S03]  /*a720*/  IADD3 R12, P0, R6, R12, RZ ;  /* 0x0000000c060c7210 */ /* 0x000fc60007f1e0ff */
[----:B--2---:R2:W-:Y:S01]  /*a730*/  @!P1 STG.E.U8 desc[UR50][R8.64+0x19], R23 ;  /* 0x0000191708009986 */ /* 0x0045e2000c101132 */
[----:B------:R-:W-:-:S03]  /*a740*/  ISETP.GE.AND P1, PT, R22, 0x181, PT ;  /* 0x000001811600780c */ /* 0x000fc60003f26270 */
[----:B--2---:R0:W5:Y:S01]  /*a750*/  LDL.LU.64 R8, [R1+0x1e0] ;  /* 0x0001e00001087983 */ /* 0x0041620000300a00 */
[----:B------:R-:W-:-:S03]  /*a760*/  IADD3.X R13, R13, R7, R5, P0, !PT ;  /* 0x000000070d0d7210 */ /* 0x000fc600007fe405 */
[----:B------:R-:W2:Y:S01]  /*a770*/  LDL.LU R23, [R1+0xc0] ;  /* 0x0000c00001177983 */ /* 0x000ea20000300800 */
[----:B------:R-:W-:-:S13]  /*a780*/  ISETP.LT.OR P0, PT, R0, 0x1, !P1 ;  /* 0x000000010000780c */ /* 0x000fda0004f01670 */
[----:B------:R-:W3:Y:S01]  /*a790*/  @!P0 LDG.E.U8 R16, desc[UR50][R12.64] ;  /* 0x000000320c108981 */ /* 0x000ee2000c1e1100 */
[----:B------:R-:W-:Y:S02]  /*a7a0*/  IMAD.U32 R6, RZ, RZ, UR13 ;  /* 0x0000000dff067e24 */ /* 0x000fe4000f8e00ff */
[----:B------:R-:W-:Y:S02]  /*a7b0*/  IMAD.U32 R7, RZ, RZ, UR12 ;  /* 0x0000000cff077e24 */ /* 0x000fe4000f8e00ff */
[----:B------:R-:W-:Y:S02]  /*a7c0*/  IMAD R5, R6, 0x180, RZ ;  /* 0x0000018006057824 */ /* 0x000fe400078e02ff */
[----:B------:R-:W-:-:S04]  /*a7d0*/  IMAD.WIDE.U32 R6, R7, 0x180, R10 ;  /* 0x0000018007067825 */ /* 0x000fc800078e000a */
[----:B------:R-:W-:Y:S02]  /*a7e0*/  IMAD.IADD R5, R7, 0x1, R5 ;  /* 0x0000000107057824 */ /* 0x000fe400078e0205 */
[----:B------:R-:W-:-:S05]  /*a7f0*/  @!P0 IMAD.MOV.U32 R4, RZ, RZ, R6 ;  /* 0x000000ffff048224 */ /* 0x000fca00078e0006 */
[----:B------:R-:W-:Y:S01]  /*a800*/  STL.64 [R1+0x100], R4 ;  /* 0x0001000401007387 */ /* 0x000fe20000100a00 */
[----:B---3--:R-:W-:-:S05]  /*a810*/  @!P0 PRMT R3, R16, 0x8880, RZ ;  /* 0x0000888010038816 */ /* 0x008fca00000000ff */
[----:B------:R-:W-:-:S04]  /*a820*/  @!P0 IMAD R2, R3, R18, RZ ;  /* 0x0000001203028224 */ /* 0x000fc800078e02ff */
[----:B--2---:R-:W-:-:S05]  /*a830*/  @!P0 IMAD R3, R23, R17, R2 ;  /* 0x0000001117038224 */ /* 0x004fca00078e0202 */
[----:B------:R2:W-:Y:S04]  /*a840*/  @!P0 STG.E.U8 desc[UR50][R4.64], R3 ;  /* 0x0000000304008986 */ /* 0x0005e8000c101132 */
[----:B--2---:R0:W5:Y:S01]  /*a850*/  LDL.LU.64 R4, [R1+0x1d8] ;  /* 0x0001d80001047983 */ /* 0x0041620000300a00 */
[----:B------:R-:W-:Y:S01]  /*a860*/  ISETP.LT.OR P5, PT, R0, 0x2, !P1 ;  /* 0x000000020000780c */ /* 0x000fe20004fa1670 */
[----:B------:R-:W-:-:S12]  /*a870*/  BSSY B1, `(.L_x_126) ;  /* 0x0000005000017945 */ /* 0x000fd80003800000 */
[----:B0-----:R-:W-:Y:S05]  /*a880*/  @P5 BRA `(.L_x_127) ;  /* 0x00000000000c5947 */ /* 0x001fea0003800000 */
[----:B------:R-:W2:Y:S02]  /*a890*/  LDG.E.U8 R16, desc[UR50][R12.64+0x1] ;  /* 0x000001320c107981 */ /* 0x000ea4000c1e1100 */
[----:B--2---:R-:W-:-:S05]  /*a8a0*/  PRMT R2, R16, 0x8880, RZ ;  /* 0x0000888010027816 */ /* 0x004fca00000000ff */
[----:B------:R-:W-:-:S07]  /*a8b0*/  IMAD R2, R2, R18, RZ ;  /* 0x0000001202027224 */ /* 0x000fce00078e02ff */
.L_x_127:
[----:B------:R-:W-:Y:S05]  /*a8c0*/  BSYNC B1 ;  /* 0x0000000000017941 */ /* 0x000fea0003800000 */
.L_x_126:
[----:B-----5:R0:W-:Y:S01]  /*a8d0*/  STL.64 [R1+0x1d8], R4 ;  /* 0x0001d80401007387 */ /* 0x0201e20000100a00 */
[----:B------:R-:W-:-:S03]  /*a8e0*/  ISETP.GE.AND P0, PT, R22, 0x189, PT ;  /* 0x000001891600780c */ /* 0x000fc60003f06270 */
[----:B------:R-:W2:Y:S01]  /*a8f0*/  LDL.LU R3, [R1+0xc4] ;  /* 0x0000c40001037983 */ /* 0x000ea20000300800 */
[----:B------:R-:W-:-:S03]  /*a900*/  LOP3.LUT R19, R19, 0xffffffbf, RZ, 0xc0, !PT ;  /* 0xffffffbf13137812 */ /* 0x000fc600078ec0ff */
[----:B------:R-:W3:Y:S01]  /*a910*/  LDL.64 R22, [R1+0x100] ;  /* 0x0001000001167983 */ /* 0x000ee20000100a00 */
[----:B------:R-:W-:Y:S02]  /*a920*/  ISETP.LT.OR P4, PT, R0, 0x1, !P0 ;  /* 0x000000010000780c */ /* 0x000fe40004781670 */
[----:B------:R-:W-:-:S11]  /*a930*/  @P1 LOP3.LUT R19, R19, 0x40, RZ, 0xfc, !PT ;  /* 0x0000004013131812 */ /* 0x000fd600078efcff */
[----:B0-----:R-:W-:-:S04]  /*a940*/  @!P4 IADD3 R4, P1, R6, UR41, RZ ;  /* 0x000000290604cc10 */ /* 0x001fc8000ff3e0ff */
[----:B---3--:R-:W-:-:S05]  /*a950*/  @!P4 IADD3.X R5, R23, UR40, RZ, P1, !PT ;  /* 0x000000281705cc10 */ /* 0x008fca0008ffe4ff */
[----:B------:R0:W-:Y:S04]  /*a960*/  @!P4 STL.64 [R1+0x108], R4 ;  /* 0x000108040100c387 */ /* 0x0001e80000100a00 */
[----:B0-----:R0:W5:Y:S01]  /*a970*/  LDL.LU.64 R4, [R1+0x1d8] ;  /* 0x0001d80001047983 */ /* 0x0011620000300a00 */
[----:B--2---:R-:W-:Y:S02]  /*a980*/  @!P5 IMAD R3, R3, R17, R2 ;  /* 0x000000110303d224 */ /* 0x004fe400078e0202 */
[----:B------:R-:W-:-:S05]  /*a990*/  @!P5 IMAD.MOV.U32 R22, RZ, RZ, R6 ;  /* 0x000000ffff16d224 */ /* 0x000fca00078e0006 */
[----:B------:R0:W-:Y:S01]  /*a9a0*/  @!P5 STG.E.U8 desc[UR50][R22.64+0x1], R3 ;  /* 0x000001031600d986 */ /* 0x0001e2000c101132 */
[----:B------:R-:W-:Y:S01]  /*a9b0*/  BSSY B1, `(.L_x_128) ;  /* 0x0000006000017945 */ /* 0x000fe20003800000 */
[----:B------:R-:W-:-:S03]  /*a9c0*/  LOP3.LUT P1, RZ, R19, 0x40, RZ, 0xc0, !PT ;  /* 0x0000004013ff7812 */ /* 0x000fc6000782c0ff */
[----:B------:R-:W-:Y:S10]  /*a9d0*/  @P4 BRA `(.L_x_129) ;  /* 0x00000000000c4947 */ /* 0x000ff40003800000 */
[----:B------:R-:W2:Y:S02]  /*a9e0*/  LDG.E.U8 R16, desc[UR50][R20.64] ;  /* 0x0000003214107981 */ /* 0x000ea4000c1e1100 */
[----:B--2---:R-:W-:-:S05]  /*a9f0*/  PRMT R2, R16, 0x8880, RZ ;  /* 0x0000888010027816 */ /* 0x004fca00000000ff */
[----:B------:R-:W-:-:S07]  /*aa00*/  IMAD R2, R2, R18, RZ ;  /* 0x0000001202027224 */ /* 0x000fce00078e02ff */
.L_x_129:
[----:B------:R-:W-:Y:S05]  /*aa10*/  BSYNC B1 ;  /* 0x0000000000017941 */ /* 0x000fea0003800000 */
.L_x_128:
[----:B------:R2:W-:Y:S04]  /*aa20*/  STL.64 [R1+0x1e0], R8 ;  /* 0x0001e00801007387 */ /* 0x0005e80000100a00 */
[----:B--2---:R-:W2:Y:S04]  /*aa30*/  LDL.64 R8, [R1+0x100] ;  /* 0x0001000001087983 */ /* 0x004ea80000100a00 */
[----:B0-----:R-:W3:Y:S04]  /*aa40*/  LDL.LU R3, [R1+0xc8] ;  /* 0x0000c80001037983 */ /* 0x001ee80000300800 */
[----:B-----5:R0:W-:Y:S04]  /*aa50*/  STL.64 [R1+0x1d8], R4 ;  /* 0x0001d80401007387 */ /* 0x0201e80000100a00 */
[----:B0-----:R-:W4:Y:S01]  /*aa60*/  LDL.LU.64 R4, [R1+0x108] ;  /* 0x0001080001047983 */ /* 0x001f220000300a00 */
[----:B------:R-:W-:-:S02]  /*aa70*/  ISETP.LT.OR P5, PT, R0, 0x2, !P0 ;  /* 0x000000020000780c */ /* 0x000fc400047a1670 */
[----:B------:R-:W-:-:S04]  /*aa80*/  LOP3.LUT R19, R19, 0xffffffbf, RZ, 0xc0, !PT ;  /* 0xffffffbf13137812 */ /* 0x000fc800078ec0ff */
[----:B------:R-:W-:-:S07]  /*aa90*/  @P1 LOP3.LUT R19, R19, 0x40, RZ, 0xfc, !PT ;  /* 0x0000004013131812 */ /* 0x000fce00078efcff */
[----:B------:R-:W-:-:S04]  /*aaa0*/  @!P5 IADD3 R22, P1, R6, UR41, RZ ;  /* 0x000000290616dc10 */ /* 0x000fc8000ff3e0ff */
[----:B--2---:R-:W-:Y:S02]  /*aab0*/  @!P5 IADD3.X R23, R9, UR40, RZ, P1, !PT ;  /* 0x000000280917dc10 */ /* 0x004fe40008ffe4ff */
[----:B------:R0:W5:Y:S01]  /*aac0*/  LDL.LU.64 R8, [R1+0x1e0] ;  /* 0x0001e00001087983 */ /* 0x0001620000300a00 */
[----:B------:R-:W-:Y:S01]  /*aad0*/  BSSY B1, `(.L_x_130) ;  /* 0x0000009000017945 */ /* 0x000fe20003800000 */
[----:B---3--:R-:W-:Y:S01]  /*aae0*/  @!P4 IMAD R3, R3, R17, R2 ;  /* 0x000000110303c224 */ /* 0x008fe200078e0202 */
[----:B------:R-:W-:-:S04]  /*aaf0*/  LOP3.LUT P1, RZ, R19, 0x40, RZ, 0xc0, !PT ;  /* 0x0000004013ff7812 */ /* 0x000fc8000782c0ff */
[----:B----4-:R2:W-:Y:S04]  /*ab00*/  @!P4 STG.E.U8 desc[UR50][R4.64], R3 ;  /* 0x000000030400c986 */ /* 0x0105e8000c101132 */
[----:B--2---:R0:W5:Y:S01]  /*ab10*/  LDL.LU.64 R4, [R1+0x1d8] ;  /* 0x0001d80001047983 */ /* 0x0041620000300a00 */
[----:B------:R-:W-:Y:S05]  /*ab20*/  @P5 BRA `(.L_x_131) ;  /* 0x00000000000c5947 */ /* 0x000fea0003800000 */
[----:B------:R-:W2:Y:S02]  /*ab30*/  LDG.E.U8 R16, desc[UR50][R20.64+0x1] ;  /* 0x0000013214107981 */ /* 0x000ea4000c1e1100 */
[----:B--2---:R-:W-:-:S05]  /*ab40*/  PRMT R2, R16, 0x8880, RZ ;  /* 0x0000888010027816 */ /* 0x004fca00000000ff */
[----:B------:R-:W-:-:S07]  /*ab50*/  IMAD R2, R2, R18, RZ ;  /* 0x0000001202027224 */ /* 0x000fce00078e02ff */
.L_x_131:
[----:B------:R-:W-:Y:S05]  /*ab60*/  BSYNC B1 ;  /* 0x0000000000017941 */ /* 0x000fea0003800000 */
.L_x_130:
[----:B------:R-:W2:Y:S01]  /*ab70*/  LDL.LU R3, [R1+0xcc] ;  /* 0x0000cc0001037983 */ /* 0x000ea20000300800 */
[----:B------:R-:W-:Y:S01]  /*ab80*/  ISETP.LT.OR P4, PT, R0, 0x9, !P1 ;  /* 0x000000090000780c */ /* 0x000fe20004f81670 */
[----:B------:R-:W-:Y:S01]  /*ab90*/  BSSY B1, `(.L_x_132) ;  /* 0x0000007000017945 */ /* 0x000fe20003800000 */
[----:B--2---:R-:W-:-:S05]  /*aba0*/  @!P5 IMAD R3, R3, R17, R2 ;  /* 0x000000110303d224 */ /* 0x004fca00078e0202 */
[----:B------:R2:W-:Y:S06]  /*abb0*/  @!P5 STG.E.U8 desc[UR50][R22.64+0x1], R3 ;  /* 0x000001031600d986 */ /* 0x0005ec000c101132 */
[----:B------:R-:W-:Y:S05]  /*abc0*/  @P4 BRA `(.L_x_133) ;  /* 0x00000000000c4947 */ /* 0x000fea0003800000 */
[----:B------:R-:W3:Y:S02]  /*abd0*/  LDG.E.U8 R16, desc[UR50][R12.64+0x8] ;  /* 0x000008320c107981 */ /* 0x000ee4000c1e1100 */
[----:B---3--:R-:W-:-:S05]  /*abe0*/  PRMT R2, R16, 0x8880, RZ ;  /* 0x0000888010027816 */ /* 0x008fca00000000ff */
[----:B------:R-:W-:-:S07]  /*abf0*/  IMAD R2, R2, R18, RZ ;  /* 0x0000001202027224 */ /* 0x000fce00078e02ff */
.L_x_133:
[----:B------:R-:W-:Y:S05]  /*ac00*/  BSYNC B1 ;  /* 0x0000000000017941 */ /* 0x000fea0003800000 */
.L_x_132:
[----:B--2---:R-:W2:Y:S04]  /*ac10*/  LDL.LU R3, [R1+0xd0] ;  /* 0x0000d00001037983 */ /* 0x004ea80000300800 */
[----:B------:R-:W3:Y:S01]  /*ac20*/  LDL.64 R22, [R1+0x100] ;  /* 0x0001000001167983 */ /* 0x000ee20000100a00 */
[----:B------:R-:W-:Y:S01]  /*ac30*/  ISETP.LT.OR P5, PT, R0, 0xa, !P1 ;  /* 0x0000000a0000780c */ /* 0x000fe20004fa1670 */
[----:B------:R-:W-:Y:S01]  /*ac40*/  BSSY B1, `(.L_x_134) ;  /* 0x0000008000017945 */ /* 0x000fe20003800000 */
[----:B--2---:R-:W-:Y:S02]  /*ac50*/  @!P4 IMAD R3, R3, R17, R2 ;  /* 0x000000110303c224 */ /* 0x004fe400078e0202 */
[----:B---3--:R-:W-:-:S05]  /*ac60*/  @!P4 IMAD.MOV.U32 R22, RZ, RZ, R6 ;  /* 0x000000ffff16c224 */ /* 0x008fca00078e0006 */
[----:B------:R2:W-:Y:S04]  /*ac70*/  @!P4 STG.E.U8 desc[UR50][R22.64+0x8], R3 ;  /* 0x000008031600c986 */ /* 0x0005e8000c101132 */
[----:B------:R-:W-:Y:S05]  /*ac80*/  @P5 BRA `(.L_x_135) ;  /* 0x00000000000c5947 */ /* 0x000fea0003800000 */
[----:B------:R-:W3:Y:S02]  /*ac90*/  LDG.E.U8 R16, desc[UR50][R12.64+0x9] ;  /* 0x000009320c107981 */ /* 0x000ee4000c1e1100 */
[----:B---3--:R-:W-:-:S05]  /*aca0*/  PRMT R2, R16, 0x8880, RZ ;  /* 0x0000888010027816 */ /* 0x008fca00000000ff */
[----:B------:R-:W-:-:S07]  /*acb0*/  IMAD R2, R2, R18, RZ ;  /* 0x0000001202027224 */ /* 0x000fce00078e02ff */
.L_x_135:
[----:B------:R-:W-:Y:S05]  /*acc0*/  BSYNC B1 ;  /* 0x0000000000017941 */ /* 0x000fea0003800000 */
.L_x_134:
[----:B-----5:R3:W-:Y:S04]  /*acd0*/  STL.64 [R1+0x1d8], R4 ;  /* 0x0001d80401007387 */ /* 0x0207e80000100a00 */
[----:B--2---:R-:W2:Y:S04]  /*ace0*/  LDL.LU R3, [R1+0xd4] ;  /* 0x0000d40001037983 */ /* 0x004ea80000300800 */
[----:B------:R-:W4:Y:S01]  /*acf0*/  LDL.64 R22, [R1+0x100] ;  /* 0x0001000001167983 */ /* 0x000f220000100a00 */
[----:B------:R-:W-:Y:S02]  /*ad00*/  ISETP.LT.OR P4, PT, R0, 0x9, !P0 ;  /* 0x000000090000780c */ /* 0x000fe40004781670 */
[----:B------:R-:W-:-:S04]  /*ad10*/  LOP3.LUT R19, R19, 0xffffffbf, RZ, 0xc0, !PT ;  /* 0xffffffbf13137812 */ /* 0x000fc800078ec0ff */
[----:B------:R-:W-:-:S07]  /*ad20*/  @P1 LOP3.LUT R19, R19, 0x40, RZ, 0xfc, !PT ;  /* 0x0000004013131812 */ /* 0x000fce00078efcff */
[----:B---3--:R-:W-:-:S04]  /*ad30*/  @!P4 IADD3 R4, P1, R6, UR41, RZ ;  /* 0x000000290604cc10 */ /* 0x008fc8000ff3e0ff */
[----:B----4-:R-:W-:-:S05]  /*ad40*/  @!P4 IADD3.X R5, R23, UR40, RZ, P1, !PT ;  /* 0x000000281705cc10 */ /* 0x010fca0008ffe4ff */
[----:B------:R3:W-:Y:S04]  /*ad50*/  @!P4 STL.64 [R1+0xc0], R4 ;  /* 0x0000c0040100c387 */ /* 0x0007e80000100a00 */
[----:B---3--:R3:W5:Y:S01]  /*ad60*/  LDL.LU.64 R4, [R1+0x1d8] ;  /* 0x0001d80001047983 */ /* 0x0087620000300a00 */
[----:B--2---:R-:W-:Y:S01]  /*ad70*/  @!P5 IMAD R3, R3, R17, R2 ;  /* 0x000000110303d224 */ /* 0x004fe200078e0202 */
[----:B------:R-:W-:Y:S01]  /*ad80*/  BSSY B1, `(.L_x_136) ;  /* 0x0000008000017945 */ /* 0x000fe20003800000 */
[----:B------:R-:W-:Y:S01]  /*ad90*/  @!P5 IMAD.MOV.U32 R22, RZ, RZ, R6 ;  /* 0x000000ffff16d224 */ /* 0x000fe200078e0006 */
[----:B------:R-:W-:-:S04]  /*ada0*/  LOP3.LUT P1, RZ, R19, 0x40, RZ, 0xc0, !PT ;  /* 0x0000004013ff7812 */ /* 0x000fc8000782c0ff */
[----:B------:R3:W-:Y:S01]  /*adb0*/  @!P5 STG.E.U8 desc[UR50][R22.64+0x9], R3 ;  /* 0x000009031600d986 */ /* 0x0007e2000c101132 */
[----:B------:R-:W-:Y:S08]  /*adc0*/  @P4 BRA `(.L_x_137) ;  /* 0x00000000000c4947 */ /* 0x000ff00003800000 */
[----:B------:R-:W2:Y:S02]  /*add0*/  LDG.E.U8 R16, desc[UR50][R20.64+0x8] ;  /* 0x0000083214107981 */ /* 0x000ea4000c1e1100 */
[----:B--2---:R-:W-:-:S05]  /*ade0*/  PRMT R2, R16, 0x8880, RZ ;  /* 0x0000888010027816 */ /* 0x004fca00000000ff */
[----:B------:R-:W-:-:S07]  /*adf0*/  IMAD R2, R2, R18, RZ ;  /* 0x0000001202027224 */ /* 0x000fce00078e02ff */
.L_x_137:
[----:B------:R-:W-:Y:S05]  /*ae00*/  BSYNC B1 ;  /* 0x0000000000017941 */ /* 0x000fea0003800000 */
.L_x_136:
[----:B------:R2:W-:Y:S04]  /*ae10*/  STL.64 [R1+0x1e0], R8 ;  /* 0x0001e00801007387 */ /* 0x0005e80000100a00 */
[----:B--2---:R-:W2:Y:S04]  /*ae20*/  LDL.64 R8, [R1+0x100] ;  /* 0x0001000001087983 */ /* 0x004ea80000100a00 */
[----:B---3--:R-:W3:Y:S04]  /*ae30*/  LDL.LU R3, [R1+0xd8] ;  /* 0x0000d80001037983 */ /* 0x008ee80000300800 */
[----:B-----5:R4:W-:Y:S04]  /*ae40*/  STL.64 [R1+0x1d8], R4 ;  /* 0x0001d80401007387 */ /* 0x0209e80000100a00 */
[----:B----4-:R-:W4:Y:S01]  /*ae50*/  LDL.LU.64 R4, [R1+0xc0] ;  /* 0x0000c00001047983 */ /* 0x010f220000300a00 */
        /* <DEDUP_REMOVED lines=10> */
[----:B---3--:R2:W5:Y:S01]  /*af00*/  LDL.LU.64 R4, [R1+0x1d8] ;  /* 0x0001d80001047983 */ /* 0x0085620000300a00 */
[----:B------:R-:W-:Y:S05]  /*af10*/  @P5 BRA `(.L_x_139) ;  /* 0x00000000000c5947 */ /* 0x000fea0003800000 */
[----:B------:R-:W3:Y:S02]  /*af20*/  LDG.E.U8 R16, desc[UR50][R20.64+0x9] ;  /* 0x0000093214107981 */ /* 0x000ee4000c1e1100 */
[----:B---3--:R-:W-:-:S05]  /*af30*/  PRMT R2, R16, 0x8880, RZ ;  /* 0x0000888010027816 */ /* 0x008fca00000000ff */
[----:B------:R-:W-:-:S07]  /*af40*/  IMAD R2, R2, R18, RZ ;  /* 0x0000001202027224 */ /* 0x000fce00078e02ff */
.L_x_139:
[----:B------:R-:W-:Y:S05]  /*af50*/  BSYNC B1 ;  /* 0x0000000000017941 */ /* 0x000fea0003800000 */
.L_x_138:
[----:B------:R-:W3:Y:S01]  /*af60*/  LDL.LU R3, [R1+0xdc] ;  /* 0x0000dc0001037983 */ /* 0x000ee20000300800 */
[----:B------:R-:W-:Y:S01]  /*af70*/  ISETP.LT.OR P4, PT, R0, 0x11, !P1 ;  /* 0x000000110000780c */ /* 0x000fe20004f81670 */
[----:B------:R-:W-:Y:S01]  /*af80*/  BSSY B1, `(.L_x_140) ;  /* 0x0000007000017945 */ /* 0x000fe20003800000 */
[----:B---3--:R-:W-:-:S05]  /*af90*/  @!P5 IMAD R3, R3, R17, R2 ;  /* 0x000000110303d224 */ /* 0x008fca00078e0202 */
[----:B------:R3:W-:Y:S06]  /*afa0*/  @!P5 STG.E.U8 desc[UR50][R22.64+0x9], R3 ;  /* 0x000009031600d986 */ /* 0x0007ec000c101132 */
[----:B------:R-:W-:Y:S05]  /*afb0*/  @P4 BRA `(.L_x_141) ;  /* 0x00000000000c4947 */ /* 0x000fea0003800000 */
[----:B------:R-:W4:Y:S02]  /*afc0*/  LDG.E.U8 R16, desc[UR50][R12.64+0x10] ;  /* 0x000010320c107981 */ /* 0x000f24000c1e1100 */
[----:B----4-:R-:W-:-:S05]  /*afd0*/  PRMT R2, R16, 0x8880, RZ ;  /* 0x0000888010027816 */ /* 0x010fca00000000ff */
[----:B------:R-:W-:-:S07]  /*afe0*/  IMAD R2, R2, R18, RZ ;  /* 0x0000001202027224 */ /* 0x000fce00078e02ff */
.L_x_141:
[----:B------:R-:W-:Y:S05]  /*aff0*/  BSYNC B1 ;  /* 0x0000000000017941 */ /* 0x000fea0003800000 */
.L_x_140:
[----:B---3--:R-:W3:Y:S04]  /*b000*/  LDL.LU R3, [R1+0xe0] ;  /* 0x0000e00001037983 */ /* 0x008ee80000300800 */
[----:B------:R-:W4:Y:S01]  /*b010*/  LDL.64 R22, [R1+0x100] ;  /* 0x0001000001167983 */ /* 0x000f220000100a00 */
[----:B------:R-:W-:Y:S01]  /*b020*/  ISETP.LT.OR P5, PT, R0, 0x12, !P1 ;  /* 0x000000120000780c */ /* 0x000fe20004fa1670 */
[----:B------:R-:W-:Y:S01]  /*b030*/  BSSY B1, `(.L_x_142) ;  /* 0x0000008000017945 */ /* 0x000fe20003800000 */
[----:B---3--:R-:W-:Y:S02]  /*b040*/  @!P4 IMAD R3, R3, R17, R2 ;  /* 0x000000110303c224 */ /* 0x008fe400078e0202 */
[----:B----4-:R-:W-:-:S05]  /*b050*/  @!P4 IMAD.MOV.U32 R22, RZ, RZ, R6 ;  /* 0x000000ffff16c224 */ /* 0x010fca00078e0006 */
[----:B------:R3:W-:Y:S04]  /*b060*/  @!P4 STG.E.U8 desc[UR50][R22.64+0x10], R3 ;  /* 0x000010031600c986 */ /* 0x0007e8000c101132 */
[----:B------:R-:W-:Y:S05]  /*b070*/  @P5 BRA `(.L_x_143) ;  /* 0x00000000000c5947 */ /* 0x000fea0003800000 */
[----:B------:R-:W4:Y:S02]  /*b080*/  LDG.E.U8 R16, desc[UR50][R12.64+0x11] ;  /* 0x000011320c107981 */ /* 0x000f24000c1e1100 */
[----:B----4-:R-:W-:-:S05]  /*b090*/  PRMT R2, R16, 0x8880, RZ ;  /* 0x0000888010027816 */ /* 0x010fca00000000ff */
[----:B------:R-:W-:-:S07]  /*b0a0*/  IMAD R2, R2, R18, RZ ;  /* 0x0000001202027224 */ /* 0x000fce00078e02ff */
.L_x_143:
[----:B------:R-:W-:Y:S05]  /*b0b0*/  BSYNC B1 ;  /* 0x0000000000017941 */ /* 0x000fea0003800000 */
.L_x_142:
[----:B-----5:R4:W-:Y:S04]  /*b0c0*/  STL.64 [R1+0x1d8], R4 ;  /* 0x0001d80401007387 */ /* 0x0209e80000100a00 */
[----:B---3--:R-:W3:Y:S04]  /*b0d0*/  LDL.LU R3, [R1+0xe4] ;  /* 0x0000e40001037983 */ /* 0x008ee80000300800 */
[----:B------:R-:W2:Y:S01]  /*b0e0*/  LDL.64 R22, [R1+0x100] ;  /* 0x0001000001167983 */ /* 0x000ea20000100a00 */
[----:B------:R-:W-:Y:S02]  /*b0f0*/  ISETP.LT.OR P4, PT, R0, 0x11, !P0 ;  /* 0x000000110000780c */ /* 0x000fe40004781670 */
[----:B------:R-:W-:-:S04]  /*b100*/  LOP3.LUT R19, R19, 0xffffffbf, RZ, 0xc0, !PT ;  /* 0xffffffbf13137812 */ /* 0x000fc800078ec0ff */
[----:B------:R-:W-:-:S07]  /*b110*/  @P1 LOP3.LUT R19, R19, 0x40, RZ, 0xfc, !PT ;  /* 0x0000004013131812 */ /* 0x000fce00078efcff */
[----:B----4-:R-:W-:-:S04]  /*b120*/  @!P4 IADD3 R4, P1, R6, UR41, RZ ;  /* 0x000000290604cc10 */ /* 0x010fc8000ff3e0ff */
[----:B--2---:R-:W-:-:S05]  /*b130*/  @!P4 IADD3.X R5, R23, UR40, RZ, P1, !PT ;  /* 0x000000281705cc10 */ /* 0x004fca0008ffe4ff */
[----:B------:R2:W-:Y:S04]  /*b140*/  @!P4 STL.64 [R1+0xc0], R4 ;  /* 0x0000c0040100c387 */ /* 0x0005e80000100a00 */
[----:B--2---:R2:W5:Y:S01]  /*b150*/  LDL.LU.64 R4, [R1+0x1d8] ;  /* 0x0001d80001047983 */ /* 0x0045620000300a00 */
[----:B---3--:R-:W-:Y:S01]  /*b160*/  @!P5 IMAD R3, R3, R17, R2 ;  /* 0x000000110303d224 */ /* 0x008fe200078e0202 */
[----:B------:R-:W-:Y:S01]  /*b170*/  BSSY B1, `(.L_x_144) ;  /* 0x0000008000017945 */ /* 0x000fe20003800000 */
[----:B------:R-:W-:Y:S01]  /*b180*/  @!P5 IMAD.MOV.U32 R22, RZ, RZ, R6 ;  /* 0x000000ffff16d224 */ /* 0x000fe200078e0006 */
[----:B------:R-:W-:-:S04]  /*b190*/  LOP3.LUT P1, RZ, R19, 0x40, RZ, 0xc0, !PT ;  /* 0x0000004013ff7812 */ /* 0x000fc8000782c0ff */
[----:B------:R2:W-:Y:S01]  /*b1a0*/  @!P5 STG.E.U8 desc[UR50][R22.64+0x11], R3 ;  /* 0x000011031600d986 */ /* 0x0005e2000c101132 */
[----:B------:R-:W-:Y:S08]  /*b1b0*/  @P4 BRA `(.L_x_145) ;  /* 0x00000000000c4947 */ /* 0x000ff00003800000 */
[----:B------:R-:W3:Y:S02]  /*b1c0*/  LDG.E.U8 R16, desc[UR50][R20.64+0x10] ;  /* 0x0000103214107981 */ /* 0x000ee4000c1e1100 */
[----:B---3--:R-:W-:-:S05]  /*b1d0*/  PRMT R2, R16, 0x8880, RZ ;  /* 0x0000888010027816 */ /* 0x008fca00000000ff */
[----:B------:R-:W-:-:S07]  /*b1e0*/  IMAD R2, R2, R18, RZ ;  /* 0x0000001202027224 */ /* 0x000fce00078e02ff */
.L_x_145:
[----:B------:R-:W-:Y:S05]  /*b1f0*/  BSYNC B1 ;  /* 0x0000000000017941 */ /* 0x000fea0003800000 */
.L_x_144:
[----:B------:R3:W-:Y:S04]  /*b200*/  STL.64 [R1+0x1e0], R8 ;  /* 0x0001e00801007387 */ /* 0x0007e80000100a00 */
[----:B---3--:R-:W3:Y:S04]  /*b210*/  LDL.64 R8, [R1+0x100] ;  /* 0x0001000001087983 */ /* 0x008ee80000100a00 */
[----:B--2---:R-:W2:Y:S04]  /*b220*/  LDL.LU R3, [R1+0xe8] ;  /* 0x0000e80001037983 */ /* 0x004ea80000300800 */
[----:B-----5:R4:W-:Y:S04]  /*b230*/  STL.64 [R1+0x1d8], R4 ;  /* 0x0001d80401007387 */ /* 0x0209e80000100a00 */
[----:B----4-:R-:W4:Y:S01]  /*b240*/  LDL.LU.64 R4, [R1+0xc0] ;  /* 0x0000c00001047983 */ /* 0x010f220000300a00 */
[----:B------:R-:W-:-:S02]  /*b250*/  ISETP.LT.OR P5, PT, R0, 0x12, !P0 ;  /* 0x000000120000780c */ /* 0x000fc400047a1670 */
[----:B------:R-:W-:-:S04]  /*b260*/  LOP3.LUT R19, R19, 0xffffffbf, RZ, 0xc0, !PT ;  /* 0xffffffbf13137812 */ /* 0x000fc800078ec0ff */
[----:B------:R-:W-:-:S07]  /*b270*/  @P1 LOP3.LUT R19, R19, 0x40, RZ, 0xfc, !PT ;  /* 0x0000004013131812 */ /* 0x000fce00078efcff */
[----:B------:R-:W-:-:S04]  /*b280*/  @!P5 IADD3 R22, P1, R6, UR41, RZ ;  /* 0x000000290616dc10 */ /* 0x000fc8000ff3e0ff */
[----:B---3--:R-:W-:Y:S02]  /*b290*/  @!P5 IADD3.X R23, R9, UR40, RZ, P1, !PT ;  /* 0x000000280917dc10 */ /* 0x008fe40008ffe4ff */
[----:B------:R3:W5:Y:S01]  /*b2a0*/  LDL.LU.64 R8, [R1+0x1e0] ;  /* 0x0001e00001087983 */ /* 0x0007620000300a00 */
[----:B------:R-:W-:Y:S01]  /*b2b0*/  BSSY B1, `(.L_x_146) ;  /* 0x0000009000017945 */ /* 0x000fe20003800000 */
[----:B--2---:R-:W-:Y:S01]  /*b2c0*/  @!P4 IMAD R3, R3, R17, R2 ;  /* 0x000000110303c224 */ /* 0x004fe200078e0202 */
[----:B------:R-:W-:-:S04]  /*b2d0*/  LOP3.LUT P1, RZ, R19, 0x40, RZ, 0xc0, !PT ;  /* 0x0000004013ff7812 */ /* 0x000fc8000782c0ff */
[----:B----4-:R2:W-:Y:S04]  /*b2e0*/  @!P4 STG.E.U8 desc[UR50][R4.64+0x10], R3 ;  /* 0x000010030400c986 */ /* 0x0105e8000c101132 */
[----:B--2---:R3:W5:Y:S01]  /*b2f0*/  LDL.LU.64 R4, [R1+0x1d8] ;  /* 0x0001d80001047983 */ /* 0x0047620000300a00 */
[----:B------:R-:W-:Y:S05]  /*b300*/  @P5 BRA `(.L_x_147) ;  /* 0x00000000000c5947 */ /* 0x000fea0003800000 */
[----:B------:R-:W2:Y:S02]  /*b310*/  LDG.E.U8 R16, desc[UR50][R20.64+0x11] ;  /* 0x0000113214107981 */ /* 0x000ea4000c1e1100 */
[----:B--2---:R-:W-:-:S05]  /*b320*/  PRMT R2, R16, 0x8880, RZ ;  /* 0x0000888010027816 */ /* 0x004fca00000000ff */
[----:B------:R-:W-:-:S07]  /*b330*/  IMAD R2, R2, R18, RZ ;  /* 0x0000001202027224 */ /* 0x000fce00078e02ff */
.L_x_147:
[----:B------:R-:W-:Y:S05]  /*b340*/  BSYNC B1 ;  /* 0x0000000000017941 */ /* 0x000fea0003800000 */
.L_x_146:
[----:B------:R-:W2:Y:S01]  /*b350*/  LDL.LU R3, [R1+0xec] ;  /* 0x0000ec0001037983 */ /* 0x000ea20000300800 */
[----:B------:R-:W-:Y:S01]  /*b360*/  ISETP.LT.OR P4, PT, R0, 0x19, !P1 ;  /* 0x000000190000780c */ /* 0x000fe20004f81670 */
[----:B------:R-:W-:Y:S01]  /*b370*/  BSSY B1, `(.L_x_148) ;  /* 0x0000007000017945 */ /* 0x000fe20003800000 */
[----:B--2---:R-:W-:-:S05]  /*b380*/  @!P5 IMAD R3, R3, R17, R2 ;  /* 0x000000110303d224 */ /* 0x004fca00078e0202 */
[----:B------:R2:W-:Y:S06]  /*b390*/  @!P5 STG.E.U8 desc[UR50][R22.64+0x11], R3 ;  /* 0x000011031600d986 */ /* 0x0005ec000c101132 */
[----:B------:R-:W-:Y:S05]  /*b3a0*/  @P4 BRA `(.L_x_149) ;  /* 0x00000000000c4947 */ /* 0x000fea0003800000 */
[----:B------:R-:W4:Y:S02]  /*b3b0*/  LDG.E.U8 R16, desc[UR50][R12.64+0x18] ;  /* 0x000018320c107981 */ /* 0x000f24000c1e1100 */
[----:B----4-:R-:W-:-:S05]  /*b3c0*/  PRMT R2, R16, 0x8880, RZ ;  /* 0x0000888010027816 */ /* 0x010fca00000000ff */
[----:B------:R-:W-:-:S07]  /*b3d0*/  IMAD R2, R2, R18, RZ ;  /* 0x0000001202027224 */ /* 0x000fce00078e02ff */
.L_x_149:
[----:B------:R-:W-:Y:S05]  /*b3e0*/  BSYNC B1 ;  /* 0x0000000000017941 */ /* 0x000fea0003800000 */
.L_x_148:
[----:B--2---:R-:W2:Y:S04]  /*b3f0*/  LDL.LU R3, [R1+0xf0] ;  /* 0x0000f00001037983 */ /* 0x004ea80000300800 */
[----:B------:R-:W4:Y:S01]  /*b400*/  LDL.64 R22, [R1+0x100] ;  /* 0x0001000001167983 */ /* 0x000f220000100a00 */
[----:B------:R-:W-:Y:S01]  /*b410*/  ISETP.LT.OR P5, PT, R0, 0x1a, !P1 ;  /* 0x0000001a0000780c */ /* 0x000fe20004fa1670 */
[----:B------:R-:W-:Y:S01]  /*b420*/  BSSY B1, `(.L_x_150) ;  /* 0x0000008000017945 */ /* 0x000fe20003800000 */
[----:B--2---:R-:W-:Y:S02]  /*b430*/  @!P4 IMAD R3, R3, R17, R2 ;  /* 0x000000110303c224 */ /* 0x004fe400078e0202 */
[----:B----4-:R-:W-:-:S05]  /*b440*/  @!P4 IMAD.MOV.U32 R22, RZ, RZ, R6 ;  /* 0x000000ffff16c224 */ /* 0x010fca00078e0006 */
[----:B------:R2:W-:Y:S04]  /*b450*/  @!P4 STG.E.U8 desc[UR50][R22.64+0x18], R3 ;  /* 0x000018031600c986 */ /* 0x0005e8000c101132 */
[----:B------:R-:W-:Y:S05]  /*b460*/  @P5 BRA `(.L_x_151) ;  /* 0x00000000000c5947 */ /* 0x000fea0003800000 */
[----:B------:R-:W4:Y:S02]  /*b470*/  LDG.E.U8 R16, desc[UR50][R12.64+0x19] ;  /* 0x000019320c107981 */ /* 0x000f24000c1e1100 */
[----:B----4-:R-:W-:-:S05]  /*b480*/  PRMT R2, R16, 0x8880, RZ ;  /* 0x0000888010027816 */ /* 0x010fca00000000ff */
[----:B------:R-:W-:-:S07]  /*b490*/  IMAD R2, R2, R18, RZ ;  /* 0x0000001202027224 */ /* 0x000fce00078e02ff */
.L_x_151:
[----:B------:R-:W-:Y:S05]  /*b4a0*/  BSYNC B1 ;  /* 0x0000000000017941 */ /* 0x000fea0003800000 */
.L_x_150:
[----:B-----5:R4:W-:Y:S04]  /*b4b0*/  STL.64 [R1+0x1d8], R4 ;  /* 0x0001d80401007387 */ /* 0x0209e80000100a00 */
[----:B--2---:R-:W2:Y:S04]  /*b4c0*/  LDL.LU R3, [R1+0xf4] ;  /* 0x0000f40001037983 */ /* 0x004ea80000300800 */
[----:B------:R-:W3:Y:S01]  /*b4d0*/  LDL.64 R22, [R1+0x100] ;  /* 0x0001000001167983 */ /* 0x000ee20000100a00 */
[----:B------:R-:W-:Y:S02]  /*b4e0*/  ISETP.LT.OR P4, PT, R0, 0x19, !P0 ;  /* 0x000000190000780c */ /* 0x000fe40004781670 */
[----:B------:R-:W-:-:S04]  /*b4f0*/  LOP3.LUT R19, R19, 0xffffffbf, RZ, 0xc0, !PT ;  /* 0xffffffbf13137812 */ /* 0x000fc800078ec0ff */
[----:B------:R-:W-:-:S07]  /*b500*/  @P1 LOP3.LUT R19, R19, 0x40, RZ, 0xfc, !PT ;  /* 0x0000004013131812 */ /* 0x000fce00078efcff */
[----:B----4-:R-:W-:-:S04]  /*b510*/  @!P4 IADD3 R4, P1, R6, UR41, RZ ;  /* 0x000000290604cc10 */ /* 0x010fc8000ff3e0ff */
[----:B---3--:R-:W-:-:S05]  /*b520*/  @!P4 IADD3.X R5, R23, UR40, RZ, P1, !PT ;  /* 0x000000281705cc10 */ /* 0x008fca0008ffe4ff */
        /* <DEDUP_REMOVED lines=11> */
.L_x_153:
[----:B------:R-:W-:Y:S05]  /*b5e0*/  BSYNC B1 ;  /* 0x0000000000017941 */ /* 0x000fea0003800000 */
.L_x_152:
[----:B------:R2:W-:Y:S04]  /*b5f0*/  STL.64 [R1+0x1e0], R8 ;  /* 0x0001e00801007387 */ /* 0x0005e80000100a00 */
[----:B--2---:R-:W2:Y:S04]  /*b600*/  LDL.LU.64 R8, [R1+0x100] ;  /* 0x0001000001087983 */ /* 0x004ea80000300a00 */
        /* <DEDUP_REMOVED lines=18> */
.L_x_155:
[----:B------:R-:W-:Y:S05]  /*b730*/  BSYNC B1 ;  /* 0x0000000000017941 */ /* 0x000fea0003800000 */
.L_x_154:
[----:B------:R-:W3:Y:S01]  /*b740*/  LDL.LU R3, [R1+0xfc] ;  /* 0x0000fc0001037983 */ /* 0x000ee20000300800 */
[----:B------:R-:W-:Y:S01]  /*b750*/  BSSY B1, `(.L_x_156) ;  /* 0x000000a000017945 */ /* 0x000fe20003800000 */
[----:B---3--:R-:W-:-:S05]  /*b760*/  @!P5 IMAD R3, R3, R17, R2 ;  /* 0x000000110303d224 */ /* 0x008fca00078e0202 */
[----:B------:R3:W-:Y:S04]  /*b770*/  @!P5 STG.E.U8 desc[UR50][R22.64+0x19], R3 ;  /* 0x000019031600d986 */ /* 0x0007e8000c101132 */
[----:B---3--:R3:W5:Y:S01]  /*b780*/  LDL.64 R22, [R1+0x1c0] ;  /* 0x0001c00001167983 */ /* 0x0087620000100a00 */
[----:B------:R-:W-:-:S04]  /*b790*/  LOP3.LUT P5, RZ, R19, 0x10, RZ, 0xc0, !PT ;  /* 0x0000001013ff7812 */ /* 0x000fc800078ac0ff */
[----:B------:R-:W-:-:S13]  /*b7a0*/  ISETP.LT.OR P4, PT, R0, 0x21, !P5 ;  /* 0x000000210000780c */ /* 0x000fda0006f81670 */
[----:B---3--:R-:W-:Y:S05]  /*b7b0*/  @P4 BRA `(.L_x_157) ;  /* 0x00000000000c4947 */ /* 0x008fea0003800000 */
[----:B-----5:R-:W3:Y:S02]  /*b7c0*/  LDG.E.U8 R16, desc[UR50][R22.64+0x20] ;  /* 0x0000203216107981 */ /* 0x020ee4000c1e1100 */
[----:B---3--:R-:W-:-:S05]  /*b7d0*/  PRMT R2, R16, 0x8880, RZ ;  /* 0x0000888010027816 */ /* 0x008fca00000000ff */
[----:B------:R-:W-:-:S07]  /*b7e0*/  IMAD R2, R2, R18, RZ ;  /* 0x0000001202027224 */ /* 0x000fce00078e02ff */
.L_x_157:
[----:B------:R-:W-:Y:S05]  /*b7f0*/  BSYNC B1 ;  /* 0x0000000000017941 */ /* 0x000fea0003800000 */
.L_x_156:
[----:B------:R-:W3:Y:S01]  /*b800*/  LDL.LU R3, [R1+0x80] ;  /* 0x0000800001037983 */ /* 0x000ee20000300800 */
[----:B------:R-:W-:Y:S01]  /*b810*/  ISETP.LT.OR P5, PT, R0, 0x22, !P5 ;  /* 0x000000220000780c */ /* 0x000fe20006fa1670 */
[----:B------:R-:W-:Y:S01]  /*b820*/  BSSY B1, `(.L_x_158) ;  /* 0x0000007000017945 */ /* 0x000fe20003800000 */
[----:B---3--:R-:W-:-:S05]  /*b830*/  @!P4 IMAD R3, R3, R17, R2 ;  /* 0x000000110303c224 */ /* 0x008fca00078e0202 */
[----:B------:R3:W-:Y:S06]  /*b840*/  @!P4 STG.E.U8 desc[UR50][R10.64+0x20], R3 ;  /* 0x000020030a00c986 */ /* 0x0007ec000c101132 */
[----:B------:R-:W-:Y:S05]  /*b850*/  @P5 BRA `(.L_x_159) ;  /* 0x00000000000c5947 */ /* 0x000fea0003800000 */
[----:B-----5:R-:W4:Y:S02]  /*b860*/  LDG.E.U8 R16, desc[UR50][R22.64+0x21] ;  /* 0x0000213216107981 */ /* 0x020f24000c1e1100 */
[----:B----4-:R-:W-:-:S05]  /*b870*/  PRMT R2, R16, 0x8880, RZ ;  /* 0x0000888010027816 */ /* 0x010fca00000000ff */
[----:B------:R-:W-:-:S07]  /*b880*/  IMAD R2, R2, R18, RZ ;  /* 0x0000001202027224 */ /* 0x000fce00078e02ff */
.L_x_159:
[----:B------:R-:W-:Y:S05]  /*b890*/  BSYNC B1 ;  /* 0x0000000000017941 */ /* 0x000fea0003800000 */
.L_x_158:
[----:B---3--:R-:W3:Y:S01]  /*b8a0*/  LDL.LU R3, [R1+0x84] ;  /* 0x0000840001037983 */ /* 0x008ee20000300800 */
[----:B------:R-:W-:Y:S01]  /*b8b0*/  ISETP.LT.OR P4, PT, R0, 0x21, !P6 ;  /* 0x000000210000780c */ /* 0x000fe20007781670 */
[----:B------:R-:W-:Y:S01]  /*b8c0*/  BSSY B1, `(.L_x_160) ;  /* 0x000000e000017945 */ /* 0x000fe20003800000 */
[----:B------:R-:W-:-:S04]  /*b8d0*/  LOP3.LUT R19, R19, 0xffffffbf, RZ, 0xc0, !PT ;  /* 0xffffffbf13137812 */ /* 0x000fc800078ec0ff */
[----:B------:R-:W-:-:S07]  /*b8e0*/  @P0 LOP3.LUT R19, R19, 0x40, RZ, 0xfc, !PT ;  /* 0x0000004013130812 */ /* 0x000fce00078efcff */
[----:B-----5:R-:W-:-:S04]  /*b8f0*/  @!P4 IADD3 R22, P0, R10, UR41, RZ ;  /* 0x000000290a16cc10 */ /* 0x020fc8000ff1e0ff */
[----:B------:R-:W-:Y:S02]  /*b900*/  @!P4 IADD3.X R23, R11, UR40, RZ, P0, !PT ;  /* 0x000000280b17cc10 */ /* 0x000fe400087fe4ff */
[----:B------:R-:W-:-:S03]  /*b910*/  LOP3.LUT P0, RZ, R19, 0x40, RZ, 0xc0, !PT ;  /* 0x0000004013ff7812 */ /* 0x000fc6000780c0ff */
[----:B------:R4:W-:Y:S01]  /*b920*/  @!P4 STL.64 [R1+0xc0], R22 ;  /* 0x0000c0160100c387 */ /* 0x0009e20000100a00 */
[----:B---3--:R-:W-:-:S05]  /*b930*/  @!P5 IMAD R3, R3, R17, R2 ;  /* 0x000000110303d224 */ /* 0x008fca00078e0202 */
[----:B------:R4:W-:Y:S01]  /*b940*/  @!P5 STG.E.U8 desc[UR50][R10.64+0x21], R3 ;  /* 0x000021030a00d986 */ /* 0x0009e2000c101132 */
[----:B------:R-:W-:Y:S05]  /*b950*/  @P4 BRA `(.L_x_161) ;  /* 0x0000000000104947 */ /* 0x000fea0003800000 */
[----:B----4-:R-:W3:Y:S04]  /*b960*/  LDL.64 R22, [R1+0x180] ;  /* 0x0001800001167983 */ /* 0x010ee80000100a00 */
[----:B---3--:R-:W3:Y:S02]  /*b970*/  LDG.E.U8 R16, desc[UR50][R22.64+0x20] ;  /* 0x0000203216107981 */ /* 0x008ee4000c1e1100 */
[----:B---3--:R-:W-:-:S05]  /*b980*/  PRMT R2, R16, 0x8880, RZ ;  /* 0x0000888010027816 */ /* 0x008fca00000000ff */
[----:B------:R-:W-:-:S07]  /*b990*/  IMAD R2, R2, R18, RZ ;  /* 0x0000001202027224 */ /* 0x000fce00078e02ff */
.L_x_161:
[----:B------:R-:W-:Y:S05]  /*b9a0*/  BSYNC B1 ;  /* 0x0000000000017941 */ /* 0x000fea0003800000 */
.L_x_160:
[----:B----4-:R-:W3:Y:S04]  /*b9b0*/  LDL.LU R3, [R1+0x88] ;  /* 0x0000880001037983 */ /* 0x010ee80000300800 */
[----:B------:R4:W-:Y:S04]  /*b9c0*/  STL.64 [R1+0x1d8], R4 ;  /* 0x0001d80401007387 */ /* 0x0009e80000100a00 */
[----:B----4-:R-:W4:Y:S01]  /*b9d0*/  LDL.LU.64 R4, [R1+0xc0] ;  /* 0x0000c00001047983 */ /* 0x010f220000300a00 */
[----:B------:R-:W-:Y:S02]  /*b9e0*/  ISETP.LT.OR P5, PT, R0, 0x22, !P6 ;  /* 0x000000220000780c */ /* 0x000fe400077a1670 */
[----:B------:R-:W-:Y:S01]  /*b9f0*/  LOP3.LUT R19, R19, 0xffffffbf, RZ, 0xc0, !PT ;  /* 0xffffffbf13137812 */ /* 0x000fe200078ec0ff */
[----:B------:R-:W-:Y:S03]  /*ba00*/  BSSY B1, `(.L_x_162) ;  /* 0x000000d000017945 */ /* 0x000fe60003800000 */
[----:B------:R-:W-:-:S07]  /*ba10*/  @P0 LOP3.LUT R19, R19, 0x40, RZ, 0xfc, !PT ;  /* 0x0000004013130812 */ /* 0x000fce00078efcff */
[----:B------:R-:W-:-:S04]  /*ba20*/  @!P5 IADD3 R22, P0, R10, UR41, RZ ;  /* 0x000000290a16dc10 */ /* 0x000fc8000ff1e0ff */
[----:B------:R-:W-:Y:S02]  /*ba30*/  @!P5 IADD3.X R23, R11, UR40, RZ, P0, !PT ;  /* 0x000000280b17dc10 */ /* 0x000fe400087fe4ff */
[----:B------:R-:W-:Y:S01]  /*ba40*/  LOP3.LUT P0, RZ, R19, 0x40, RZ, 0xc0, !PT ;  /* 0x0000004013ff7812 */ /* 0x000fe2000780c0ff */
[----:B---3--:R-:W-:-:S05]  /*ba50*/  @!P4 IMAD R3, R3, R17, R2 ;  /* 0x000000110303c224 */ /* 0x008fca00078e0202 */
[----:B----4-:R3:W-:Y:S04]  /*ba60*/  @!P4 STG.E.U8 desc[UR50][R4.64+0x20], R3 ;  /* 0x000020030400c986 */ /* 0x0107e8000c101132 */
[----:B---3--:R3:W5:Y:S01]  /*ba70*/  LDL.LU.64 R4, [R1+0x1d8] ;  /* 0x0001d80001047983 */ /* 0x0087620000300a00 */
[----:B------:R-:W-:Y:S05]  /*ba80*/  @P5 BRA `(.L_x_163) ;  /* 0x0000000000105947 */ /* 0x000fea0003800000 */
[----:B------:R-:W4:Y:S04]  /*ba90*/  LDL.64 R2, [R1+0x180] ;  /* 0x0001800001027983 */ /* 0x000f280000100a00 */
[----:B----4-:R-:W4:Y:S02]  /*baa0*/  LDG.E.U8 R16, desc[UR50][R2.64+0x21] ;  /* 0x0000213202107981 */ /* 0x010f24000c1e1100 */
[----:B----4-:R-:W-:-:S05]  /*bab0*/  PRMT R2, R16, 0x8880, RZ ;  /* 0x0000888010027816 */ /* 0x010fca00000000ff */
[----:B------:R-:W-:-:S07]  /*bac0*/  IMAD R2, R2, R18, RZ ;  /* 0x0000001202027224 */ /* 0x000fce00078e02ff */
.L_x_163:
[----:B------:R-:W-:Y:S05]  /*bad0*/  BSYNC B1 ;  /* 0x0000000000017941 */ /* 0x000fea0003800000 */
.L_x_162:
[----:B------:R-:W4:Y:S01]  /*bae0*/  LDL.LU R3, [R1+0x8c] ;  /* 0x00008c0001037983 */ /* 0x000f220000300800 */
[----:B------:R-:W-:Y:S01]  /*baf0*/  BSSY B1, `(.L_x_164) ;  /* 0x000000a000017945 */ /* 0x000fe20003800000 */
[----:B----4-:R-:W-:-:S05]  /*bb00*/  @!P5 IMAD R3, R3, R17, R2 ;  /* 0x000000110303d224 */ /* 0x010fca00078e0202 */
[----:B------:R4:W-:Y:S04]  /*bb10*/  @!P5 STG.E.U8 desc[UR50][R22.64+0x21], R3 ;  /* 0x000021031600d986 */ /* 0x0009e8000c101132 */
[----:B----4-:R4:W5:Y:S01]  /*bb20*/  LDL.64 R22, [R1+0x1c0] ;  /* 0x0001c00001167983 */ /* 0x0109620000100a00 */
[----:B------:R-:W-:-:S04]  /*bb30*/  LOP3.LUT P5, RZ, R19, 0x10, RZ, 0xc0, !PT ;  /* 0x0000001013ff7812 */ /* 0x000fc800078ac0ff */
[----:B------:R-:W-:-:S13]  /*bb40*/  ISETP.LT.OR P4, PT, R0, 0x29, !P5 ;  /* 0x000000290000780c */ /* 0x000fda0006f81670 */
[----:B----4-:R-:W-:Y:S05]  /*bb50*/  @P4 BRA `(.L_x_165) ;  /* 0x00000000000c4947 */ /* 0x010fea0003800000 */
[----:B-----5:R-:W4:Y:S02]  /*bb60*/  LDG.E.U8 R16, desc[UR50][R22.64+0x28] ;  /* 0x0000283216107981 */ /* 0x020f24000c1e1100 */
[----:B----4-:R-:W-:-:S05]  /*bb70*/  PRMT R2, R16, 0x8880, RZ ;  /* 0x0000888010027816 */ /* 0x010fca00000000ff */
[----:B------:R-:W-:-:S07]  /*bb80*/  IMAD R2, R2, R18, RZ ;  /* 0x0000001202027224 */ /* 0x000fce00078e02ff */
.L_x_165:
[----:B------:R-:W-:Y:S05]  /*bb90*/  BSYNC B1 ;  /* 0x0000000000017941 */ /* 0x000fea0003800000 */
.L_x_164:
[----:B------:R-:W4:Y:S01]  /*bba0*/  LDL.LU R3, [R1+0x90] ;  /* 0x0000900001037983 */ /* 0x000f220000300800 */
[----:B------:R-:W-:Y:S01]  /*bbb0*/  ISETP.LT.OR P5, PT, R0, 0x2a, !P5 ;  /* 0x0000002a0000780c */ /* 0x000fe20006fa1670 */
[----:B------:R-:W-:Y:S01]  /*bbc0*/  BSSY B1, `(.L_x_166) ;  /* 0x0000007000017945 */ /* 0x000fe20003800000 */
[----:B----4-:R-:W-:-:S05]  /*bbd0*/  @!P4 IMAD R3, R3, R17, R2 ;  /* 0x000000110303c224 */ /* 0x010fca00078e0202 */
[----:B------:R4:W-:Y:S06]  /*bbe0*/  @!P4 STG.E.U8 desc[UR50][R10.64+0x28], R3 ;  /* 0x000028030a00c986 */ /* 0x0009ec000c101132 */
[----:B------:R-:W-:Y:S05]  /*bbf0*/  @P5 BRA `(.L_x_167) ;  /* 0x00000000000c5947 */ /* 0x000fea0003800000 */
[----:B-----5:R-:W2:Y:S02]  /*bc00*/  LDG.E.U8 R16, desc[UR50][R22.64+0x29] ;  /* 0x0000293216107981 */ /* 0x020ea4000c1e1100 */
[----:B--2---:R-:W-:-:S05]  /*bc10*/  PRMT R2, R16, 0x8880, RZ ;  /* 0x0000888010027816 */ /* 0x004fca00000000ff */
[----:B------:R-:W-:-:S07]  /*bc20*/  IMAD R2, R2, R18, RZ ;  /* 0x0000001202027224 */ /* 0x000fce00078e02ff */
.L_x_167:
[----:B------:R-:W-:Y:S05]  /*bc30*/  BSYNC B1 ;  /* 0x0000000000017941 */ /* 0x000fea0003800000 */
.L_x_166:
[----:B----4-:R-:W4:Y:S01]  /*bc40*/  LDL.LU R3, [R1+0x94] ;  /* 0x0000940001037983 */ /* 0x010f220000300800 */
        /* <DEDUP_REMOVED lines=8> */
[----:B----4-:R-:W-:-:S05]  /*bcd0*/  @!P5 IMAD R3, R3, R17, R2 ;  /* 0x000000110303d224 */ /* 0x010fca00078e0202 */
[----:B------:R0:W-:Y:S01]  /*bce0*/  @!P5 STG.E.U8 desc[UR50][R10.64+0x29], R3 ;  /* 0x000029030a00d986 */ /* 0x0001e2000c101132 */
[----:B------:R-:W-:Y:S05]  /*bcf0*/  @P4 BRA `(.L_x_169) ;  /* 0x0000000000104947 */ /* 0x000fea0003800000 */
[----:B0-----:R-:W4:Y:S04]  /*bd00*/  LDL.64 R22, [R1+0x180] ;  /* 0x0001800001167983 */ /* 0x001f280000100a00 */
[----:B----4-:R-:W4:Y:S02]  /*bd10*/  LDG.E.U8 R16, desc[UR50][R22.64+0x28] ;  /* 0x0000283216107981 */ /* 0x010f24000c1e1100 */
[----:B----4-:R-:W-:-:S05]  /*bd20*/  PRMT R2, R16, 0x8880, RZ ;  /* 0x0000888010027816 */ /* 0x010fca00000000ff */
[----:B------:R-:W-:-:S07]  /*bd30*/  IMAD R2, R2, R18, RZ ;  /* 0x0000001202027224 */ /* 0x000fce00078e02ff */
.L_x_169:
[----:B------:R-:W-:Y:S05]  /*bd40*/  BSYNC B1 ;  /* 0x0000000000017941 */ /* 0x000fea0003800000 */
.L_x_168:
[----:B0-----:R-:W4:Y:S04]  /*bd50*/  LDL.LU R3, [R1+0x98] ;  /* 0x0000980001037983 */ /* 0x001f280000300800 */
[----:B------:R0:W-:Y:S04]  /*bd60*/  STL.64 [R1+0x1d8], R4 ;  /* 0x0001d80401007387 */ /* 0x0001e80000100a00 */
[----:B0-----:R-:W2:Y:S01]  /*bd70*/  LDL.LU.64 R4, [R1+0x80] ;  /* 0x0000800001047983 */ /* 0x001ea20000300a00 */
[----:B------:R-:W-:Y:S02]  /*bd80*/  ISETP.LT.OR P5, PT, R0, 0x2a, !P6 ;  /* 0x0000002a0000780c */ /* 0x000fe400077a1670 */
[----:B------:R-:W-:Y:S01]  /*bd90*/  LOP3.LUT R19, R19, 0xffffffbf, RZ, 0xc0, !PT ;  /* 0xffffffbf13137812 */ /* 0x000fe200078ec0ff */
[----:B------:R-:W-:Y:S03]  /*bda0*/  BSSY B1, `(.L_x_170) ;  /* 0x000000d000017945 */ /* 0x000fe60003800000 */
[----:B------:R-:W-:-:S07]  /*bdb0*/  @P0 LOP3.LUT R19, R19, 0x40, RZ, 0xfc, !PT ;  /* 0x0000004013130812 */ /* 0x000fce00078efcff */
[----:B------:R-:W-:-:S04]  /*bdc0*/  @!P5 IADD3 R22, P0, R10, UR41, RZ ;  /* 0x000000290a16dc10 */ /* 0x000fc8000ff1e0ff */
[----:B------:R-:W-:Y:S02]  /*bdd0*/  @!P5 IADD3.X R23, R11, UR40, RZ, P0, !PT ;  /* 0x000000280b17dc10 */ /* 0x000fe400087fe4ff */
[----:B------:R-:W-:Y:S01]  /*bde0*/  LOP3.LUT P0, RZ, R19, 0x40, RZ, 0xc0, !PT ;  /* 0x0000004013ff7812 */ /* 0x000fe2000780c0ff */
[----:B----4-:R-:W-:-:S05]  /*bdf0*/  @!P4 IMAD R3, R3, R17, R2 ;  /* 0x000000110303c224 */ /* 0x010fca00078e0202 */
[----:B--2---:R0:W-:Y:S04]  /*be00*/  @!P4 STG.E.U8 desc[UR50][R4.64+0x28], R3 ;  /* 0x000028030400c986 */ /* 0x0041e8000c101132 */
[----:B0-----:R0:W5:Y:S01]  /*be10*/  LDL.LU.64 R4, [R1+0x1d8] ;  /* 0x0001d80001047983 */ /* 0x0011620000300a00 */
[----:B------:R-:W-:Y:S05]  /*be20*/  @P5 BRA `(.L_x_171) ;  /* 0x0000000000105947 */ /* 0x000fea0003800000 */
[----:B------:R-:W2:Y:S04]  /*be30*/  LDL.64 R2, [R1+0x180] ;  /* 0x0001800001027983 */ /* 0x000ea80000100a00 */
[----:B--2---:R-:W2:Y:S02]  /*be40*/  LDG.E.U8 R16, desc[UR50][R2.64+0x29] ;  /* 0x0000293202107981 */ /* 0x004ea4000c1e1100 */
[----:B--2---:R-:W-:-:S05]  /*be50*/  PRMT R2, R16, 0x8880, RZ ;  /* 0x0000888010027816 */ /* 0x004fca00000000ff */
[----:B------:R-:W-:-:S07]  /*be60*/  IMAD R2, R2, R18, RZ ;  /* 0x0000001202027224 */ /* 0x000fce00078e02ff */
.L_x_171:
[----:B------:R-:W-:Y:S05]  /*be70*/  BSYNC B1 ;  /* 0x0000000000017941 */ /* 0x000fea0003800000 */
.L_x_170:
[----:B------:R-:W2:Y:S01]  /*be80*/  LDL.LU R3, [R1+0x9c] ;  /* 0x00009c0001037983 */ /* 0x000ea20000300800 */
[----:B------:R-:W-:Y:S01]  /*be90*/  BSSY B1, `(.L_x_172) ;  /* 0x000000a000017945 */ /* 0x000fe20003800000 */
[----:B--2---:R-:W-:-:S05]  /*bea0*/  @!P5 IMAD R3, R3, R17, R2 ;  /* 0x000000110303d224 */ /* 0x004fca00078e0202 */
[----:B------:R2:W-:Y:S04]  /*beb0*/  @!P5 STG.E.U8 desc[UR50][R22.64+0x29], R3 ;  /* 0x000029031600d986 */ /* 0x0005e8000c101132 */
[----:B--2---:R2:W5:Y:S01]  /*bec0*/  LDL.64 R22, [R1+0x1c0] ;  /* 0x0001c00001167983 */ /* 0x0045620000100a00 */
[----:B------:R-:W-:-:S04]  /*bed0*/  LOP3.LUT P5, RZ, R19, 0x10, RZ, 0xc0, !PT ;  /* 0x0000001013ff7812 */ /* 0x000fc800078ac0ff */
[----:B------:R-:W-:-:S13]  /*bee0*/  ISETP.LT.OR P4, PT, R0, 0x31, !P5 ;  /* 0x000000310000780c */ /* 0x000fda0006f81670 */
[----:B--2---:R-:W-:Y:S05]  /*bef0*/  @P4 BRA `(.L_x_173) ;  /* 0x00000000000c4947 */ /* 0x004fea0003800000 */
[----:B-----5:R-:W2:Y:S02]  /*bf00*/  LDG.E.U8 R16, desc[UR50][R22.64+0x30] ;  /* 0x0000303216107981 */ /* 0x020ea4000c1e1100 */
[----:B--2---:R-:W-:-:S05]  /*bf10*/  PRMT R2, R16, 0x8880, RZ ;  /* 0x0000888010027816 */ /* 0x004fca00000000ff */
[----:B------:R-:W-:-:S07]  /*bf20*/  IMAD R2, R2, R18, RZ ;  /* 0x0000001202027224 */ /* 0x000fce00078e02ff */
.L_x_173:
[----:B------:R-:W-:Y:S05]  /*bf30*/  BSYNC B1 ;  /* 0x0000000000017941 */ /* 0x000fea0003800000 */
.L_x_172:
[----:B------:R-:W2:Y:S01]  /*bf40*/  LDL.LU R3, [R1+0xa0] ;  /* 0x0000a00001037983 */ /* 0x000ea20000300800 */
[----:B------:R-:W-:Y:S01]  /*bf50*/  ISETP.LT.OR P5, PT, R0, 0x32, !P5 ;  /* 0x000000320000780c */ /* 0x000fe20006fa1670 */
[----:B------:R-:W-:Y:S01]  /*bf60*/  BSSY B1, `(.L_x_174) ;  /* 0x0000007000017945 */ /* 0x000fe20003800000 */
[----:B--2---:R-:W-:-:S05]  /*bf70*/  @!P4 IMAD R3, R3, R17, R2 ;  /* 0x000000110303c224 */ /* 0x004fca00078e0202 */
[----:B------:R2:W-:Y:S06]  /*bf80*/  @!P4 STG.E.U8 desc[UR50][R10.64+0x30], R3 ;  /* 0x000030030a00c986 */ /* 0x0005ec000c101132 */
[----:B------:R-:W-:Y:S05]  /*bf90*/  @P5 BRA `(.L_x_175) ;  /* 0x00000000000c5947 */ /* 0x000fea0003800000 */
[----:B-----5:R-:W4:Y:S02]  /*bfa0*/  LDG.E.U8 R16, desc[UR50][R22.64+0x31] ;  /* 0x0000313216107981 */ /* 0x020f24000c1e1100 */
[----:B----4-:R-:W-:-:S05]  /*bfb0*/  PRMT R2, R16, 0x8880, RZ ;  /* 0x0000888010027816 */ /* 0x010fca00000000ff */
[----:B------:R-:W-:-:S07]  /*bfc0*/  IMAD R2, R2, R18, RZ ;  /* 0x0000001202027224 */ /* 0x000fce00078e02ff */
.L_x_175:
[----:B------:R-:W-:Y:S05]  /*bfd0*/  BSYNC B1 ;  /* 0x0000000000017941 */ /* 0x000fea0003800000 */
.L_x_174:
[----:B--2---:R-:W2:Y:S01]  /*bfe0*/  LDL.LU R3, [R1+0xa4] ;  /* 0x0000a40001037983 */ /* 0x004ea20000300800 */
        /* <DEDUP_REMOVED lines=8> */
[----:B--2---:R-:W-:-:S05]  /*c070*/  @!P5 IMAD R3, R3, R17, R2 ;  /* 0x000000110303d224 */ /* 0x004fca00078e0202 */
[----:B------:R4:W-:Y:S01]  /*c080*/  @!P5 STG.E.U8 desc[UR50][R10.64+0x31], R3 ;  /* 0x000031030a00d986 */ /* 0x0009e2000c101132 */
[----:B------:R-:W-:Y:S05]  /*c090*/  @P4 BRA `(.L_x_177) ;  /* 0x0000000000104947 */ /* 0x000fea0003800000 */
[----:B----4-:R-:W2:Y:S04]  /*c0a0*/  LDL.64 R22, [R1+0x180] ;  /* 0x0001800001167983 */ /* 0x010ea80000100a00 */
[----:B--2---:R-:W2:Y:S02]  /*c0b0*/  LDG.E.U8 R16, desc[UR50][R22.64+0x30] ;  /* 0x0000303216107981 */ /* 0x004ea4000c1e1100 */
[----:B--2---:R-:W-:-:S05]  /*c0c0*/  PRMT R2, R16, 0x8880, RZ ;  /* 0x0000888010027816 */ /* 0x004fca00000000ff */
[----:B------:R-:W-:-:S07]  /*c0d0*/  IMAD R2, R2, R18, RZ ;  /* 0x0000001202027224 */ /* 0x000fce00078e02ff */
.L_x_177:
[----:B------:R-:W-:Y:S05]  /*c0e0*/  BSYNC B1 ;  /* 0x0000000000017941 */ /* 0x000fea0003800000 */
.L_x_176:
[----:B----4-:R-:W2:Y:S04]  /*c0f0*/  LDL.LU R3, [R1+0xa8] ;  /* 0x0000a80001037983 */ /* 0x010ea80000300800 */
        /* <DEDUP_REMOVED lines=9> */
[----:B--2---:R-:W-:-:S05]  /*c190*/  @!P4 IMAD R3, R3, R17, R2 ;  /* 0x000000110303c224 */ /* 0x004fca00078e0202 */
[----:B----4-:R2:W-:Y:S04]  /*c1a0*/  @!P4 STG.E.U8 desc[UR50][R4.64+0x30], R3 ;  /* 0x000030030400c986 */ /* 0x0105e8000c101132 */
[----:B--2---:R2:W5:Y:S01]  /*c1b0*/  LDL.LU.64 R4, [R1+0x1d8] ;  /* 0x0001d80001047983 */ /* 0x0045620000300a00 */
[----:B------:R-:W-:Y:S05]  /*c1c0*/  @P5 BRA `(.L_x_179) ;  /* 0x0000000000105947 */ /* 0x000fea0003800000 */
[----:B------:R-:W4:Y:S04]  /*c1d0*/  LDL.64 R2, [R1+0x180] ;  /* 0x0001800001027983 */ /* 0x000f280000100a00 */
[----:B----4-:R-:W4:Y:S02]  /*c1e0*/  LDG.E.U8 R16, desc[UR50][R2.64+0x31] ;  /* 0x0000313202107981 */ /* 0x010f24000c1e1100 */
[----:B----4-:R-:W-:-:S05]  /*c1f0*/  PRMT R2, R16, 0x8880, RZ ;  /* 0x0000888010027816 */ /* 0x010fca00000000ff */
[----:B------:R-:W-:-:S07]  /*c200*/  IMAD R2, R2, R18, RZ ;  /* 0x0000001202027224 */ /* 0x000fce00078e02ff */
.L_x_179:
[----:B------:R-:W-:Y:S05]  /*c210*/  BSYNC B1 ;  /* 0x0000000000017941 */ /* 0x000fea0003800000 */
.L_x_178:
        /* <DEDUP_REMOVED lines=11> */
.L_x_181:
[----:B------:R-:W-:Y:S05]  /*c2d0*/  BSYNC B1 ;  /* 0x0000000000017941 */ /* 0x000fea0003800000 */
.L_x_180:
        /* <DEDUP_REMOVED lines=9> */
.L_x_183:
[----:B------:R-:W-:Y:S05]  /*c370*/  BSYNC B1 ;  /* 0x0000000000017941 */ /* 0x000fea0003800000 */
.L_x_182:
        /* <DEDUP_REMOVED lines=16> */
.L_x_185:
[----:B------:R-:W-:Y:S05]  /*c480*/  BSYNC B1 ;  /* 0x0000000000017941 */ /* 0x000fea0003800000 */
.L_x_184:
        /* <DEDUP_REMOVED lines=18> */
.L_x_187:
[----:B------:R-:W-:Y:S05]  /*c5b0*/  BSYNC B1 ;  /* 0x0000000000017941 */ /* 0x000fea0003800000 */
.L_x_186:
[----:B------:R-:W2:Y:S01]  /*c5c0*/  LDL.LU R3, [R1+0xbc] ;  /* 0x0000bc0001037983 */ /* 0x000ea20000300800 */
[----:B------:R-:W-:Y:S01]  /*c5d0*/  BSSY B1, `(.L_x_188) ;  /* 0x0000009000017945 */ /* 0x000fe20003800000 */
[----:B--2---:R-:W-:-:S05]  /*c5e0*/  @!P5 IMAD R3, R3, R17, R2 ;  /* 0x000000110303d224 */ /* 0x004fca00078e0202 */
[----:B------:R2:W-:Y:S01]  /*c5f0*/  @!P5 STG.E.U8 desc[UR50][R22.64+0x39], R3 ;  /* 0x000039031600d986 */ /* 0x0005e2000c101132 */
[----:B------:R-:W-:-:S04]  /*c600*/  LOP3.LUT P5, RZ, R19, 0x8, RZ, 0xc0, !PT ;  /* 0x0000000813ff7812 */ /* 0x000fc800078ac0ff */
[----:B------:R-:W-:-:S13]  /*c610*/  ISETP.LT.OR P4, PT, R0, 0x21, !P5 ;  /* 0x000000210000780c */ /* 0x000fda0006f81670 */
[----:B--2---:R-:W-:Y:S05]  /*c620*/  @P4 BRA `(.L_x_189) ;  /* 0x00000000000c4947 */ /* 0x004fea0003800000 */
[----:B------:R-:W2:Y:S02]  /*c630*/  LDG.E.U8 R16, desc[UR50][R236.64+0x20] ;  /* 0x00002032ec107981 */ /* 0x000ea4000c1e1100 */
[----:B--2---:R-:W-:-:S05]  /*c640*/  PRMT R2, R16, 0x8880, RZ ;  /* 0x0000888010027816 */ /* 0x004fca00000000ff */
[----:B------:R-:W-:-:S07]  /*c650*/  IMAD R2, R2, R18, RZ ;  /* 0x0000001202027224 */ /* 0x000fce00078e02ff */
.L_x_189:
[----:B------:R-:W-:Y:S05]  /*c660*/  BSYNC B1 ;  /* 0x0000000000017941 */ /* 0x000fea0003800000 */
.L_x_188:
[----:B------:R-:W2:Y:S01]  /*c670*/  LDL.LU R3, [R1+0x40] ;  /* 0x0000400001037983 */ /* 0x000ea20000300800 */
[----:B------:R-:W-:Y:S01]  /*c680*/  BSSY B1, `(.L_x_190) ;  /* 0x0000008000017945 */ /* 0x000fe20003800000 */
[----:B--2---:R-:W-:-:S05]  /*c690*/  @!P4 IMAD R3, R3, R17, R2 ;  /* 0x000000110303c224 */ /* 0x004fca00078e0202 */
[----:B------:R2:W-:Y:S01]  /*c6a0*/  @!P4 STG.E.U8 desc[UR50][R8.64+0x20], R3 ;  /* 0x000020030800c986 */ /* 0x0005e2000c101132 */
[----:B------:R-:W-:-:S13]  /*c6b0*/  ISETP.LT.OR P4, PT, R0, 0x22, !P5 ;  /* 0x000000220000780c */ /* 0x000fda0006f81670 */
[----:B--2---:R-:W-:Y:S05]  /*c6c0*/  @P4 BRA `(.L_x_191) ;  /* 0x00000000000c4947 */ /* 0x004fea0003800000 */
[----:B------:R-:W2:Y:S02]  /*c6d0*/  LDG.E.U8 R16, desc[UR50][R236.64+0x21] ;  /* 0x00002132ec107981 */ /* 0x000ea4000c1e1100 */
[----:B--2---:R-:W-:-:S05]  /*c6e0*/  PRMT R2, R16, 0x8880, RZ ;  /* 0x0000888010027816 */ /* 0x004fca00000000ff */
[----:B------:R-:W-:-:S07]  /*c6f0*/  IMAD R2, R2, R18, RZ ;  /* 0x0000001202027224 */ /* 0x000fce00078e02ff */
.L_x_191:
[----:B------:R-:W-:Y:S05]  /*c700*/  BSYNC B1 ;  /* 0x0000000000017941 */ /* 0x000fea0003800000 */
.L_x_190:
[----:B------:R-:W2:Y:S01]  /*c710*/  LDL.LU R3, [R1+0x44] ;  /* 0x0000440001037983 */ /* 0x000ea20000300800 */
[----:B------:R-:W-:-:S03]  /*c720*/  LOP3.LUT R19, R19, 0xfffffbff, RZ, 0xc0, !PT ;  /* 0xfffffbff13137812 */ /* 0x000fc600078ec0ff */
[----:B------:R4:W-:Y:S01]  /*c730*/  STL.64 [R1+0x1e0], R36 ;  /* 0x0001e02401007387 */ /* 0x0009e20000100a00 */
[----:B------:R-:W-:Y:S02]  /*c740*/  @P1 LOP3.LUT R19, R19, 0x400, RZ, 0xfc, !PT ;  /* 0x0000040013131812 */ /* 0x000fe400078efcff */
[----:B------:R-:W-:Y:S01]  /*c750*/  ISETP.LT.OR P1, PT, R0, 0x41, !P6 ;  /* 0x000000410000780c */ /* 0x000fe20007721670 */
[----:B------:R0:W-:Y:S01]  /*c760*/  STL.64 [R1+0x1d8], R38 ;  /* 0x0001d82601007387 */ /* 0x0001e20000100a00 */
[----:B------:R-:W-:-:S04]  /*c770*/  LOP3.LUT R19, R19, 0xfffffdff, RZ, 0xc0, !PT ;  /* 0xfffffdff13137812 */ /* 0x000fc800078ec0ff */
[----:B------:R-:W-:-:S04]  /*c780*/  @P0 LOP3.LUT R19, R19, 0x200, RZ, 0xfc, !PT ;  /* 0x0000020013130812 */ /* 0x000fc800078efcff */
[----:B------:R-:W-:-:S03]  /*c790*/  LOP3.LUT P0, RZ, R19, 0x8, RZ, 0xc0, !PT ;  /* 0x0000000813ff7812 */ /* 0x000fc6000780c0ff */
[----:B----4-:R-:W-:-:S04]  /*c7a0*/  @!P1 IADD3 R36, P5, R10, UR41, RZ ;  /* 0x000000290a249c10 */ /* 0x010fc8000ffbe0ff */
[----:B------:R-:W-:Y:S02]  /*c7b0*/  @!P1 IADD3.X R37, R11, UR40, RZ, P5, !PT ;  /* 0x000000280b259c10 */ /* 0x000fe4000affe4ff */
[----:B------:R-:W-:-:S13]  /*c7c0*/  ISETP.LT.OR P1, PT, R0, 0x42, !P6 ;  /* 0x000000420000780c */ /* 0x000fda0007721670 */
[----:B0-----:R-:W-:-:S04]  /*c7d0*/  @!P1 IADD3 R38, P5, R10, UR41, RZ ;  /* 0x000000290a269c10 */ /* 0x001fc8000ffbe0ff */
[----:B------:R-:W-:Y:S02]  /*c7e0*/  @!P1 IADD3.X R39, R11, UR40, RZ, P5, !PT ;  /* 0x000000280b279c10 */ /* 0x000fe4000affe4ff */
[----:B------:R-:W-:Y:S01]  /*c7f0*/  LOP3.LUT P1, RZ, R19, 0x400, RZ, 0xc0, !PT ;  /* 0x0000040013ff7812 */ /* 0x000fe2000782c0ff */
[----:B--2---:R-:W-:-:S05]  /*c800*/  @!P4 IMAD R3, R3, R17, R2 ;  /* 0x000000110303c224 */ /* 0x004fca00078e0202 */
[----:B------:R0:W-:Y:S01]  /*c810*/  @!P4 STG.E.U8 desc[UR50][R8.64+0x21], R3 ;  /* 0x000021030800c986 */ /* 0x0001e2000c101132 */
[----:B------:R-:W-:-:S13]  /*c820*/  ISETP.LT.OR P4, PT, R0, 0x21, !P3 ;  /* 0x000000210000780c */ /* 0x000fda0005f81670 */
[----:B------:R-:W0:Y:S01]  /*c830*/  @!P4 LDG.E.U8 R16, desc[UR50][R234.64+0x20] ;  /* 0x00002032ea10c981 */ /* 0x000e22000c1e1100 */
[----:B------:R-:W-:-:S04]  /*c840*/  @!P4 IADD3 R22, P5, R8, UR41, RZ ;  /* 0x000000290816cc10 */ /* 0x000fc8000ffbe0ff */
[----:B------:R-:W-:Y:S02]  /*c850*/  @!P4 IADD3.X R23, R9, UR40, RZ, P5, !PT ;  /* 0x000000280917cc10 */ /* 0x000fe4000affe4ff */
[----:B0-----:R-:W-:-:S05]  /*c860*/  @!P4 PRMT R3, R16, 0x8880, RZ ;  /* 0x000088801003c816 */ /* 0x001fca00000000ff */
[----:B------:R-:W-:Y:S02]  /*c870*/  @!P4 IMAD R2, R3, R18, RZ ;  /* 0x000000120302c224 */ /* 0x000fe400078e02ff */
[----:B------:R-:W2:Y:S02]  /*c880*/  LDL.LU R3, [R1+0x48] ;  /* 0x0000480001037983 */ /* 0x000ea40000300800 */
[----:B--2---:R-:W-:-:S05]  /*c890*/  @!P4 IMAD R3, R3, R17, R2 ;  /* 0x000000110303c224 */ /* 0x004fca00078e0202 */
[----:B------:R0:W-:Y:S01]  /*c8a0*/  @!P4 STG.E.U8 desc[UR50][R22.64+0x20], R3 ;  /* 0x000020031600c986 */ /* 0x0001e2000c101132 */
[----:B------:R-:W-:-:S13]  /*c8b0*/  ISETP.LT.OR P4, PT, R0, 0x22, !P3 ;  /* 0x000000220000780c */ /* 0x000fda0005f81670 */
[----:B------:R-:W0:Y:S02]  /*c8c0*/  @!P4 LDG.E.U8 R16, desc[UR50][R234.64+0x21] ;  /* 0x00002132ea10c981 */ /* 0x000e24000c1e1100 */
[----:B0-----:R-:W-:-:S05]  /*c8d0*/  @!P4 PRMT R3, R16, 0x8880, RZ ;  /* 0x000088801003c816 */ /* 0x001fca00000000ff */
[----:B------:R-:W-:Y:S02]  /*c8e0*/  @!P4 IMAD R2, R3, R18, RZ ;  /* 0x000000120302c224 */ /* 0x000fe400078e02ff */
[----:B------:R-:W2:Y:S01]  /*c8f0*/  LDL.LU R3, [R1+0x4c] ;  /* 0x00004c0001037983 */ /* 0x000ea20000300800 */
[----:B------:R-:W-:-:S04]  /*c900*/  @!P4 IADD3 R22, P5, R8, UR41, RZ ;  /* 0x000000290816cc10 */ /* 0x000fc8000ffbe0ff */
[----:B------:R-:W-:Y:S01]  /*c910*/  @!P4 IADD3.X R23, R9, UR40, RZ, P5, !PT ;  /* 0x000000280917cc10 */ /* 0x000fe2000affe4ff */
[----:B--2---:R-:W-:-:S05]  /*c920*/  @!P4 IMAD R3, R3, R17, R2 ;  /* 0x000000110303c224 */ /* 0x004fca00078e0202 */
[----:B------:R0:W-:Y:S01]  /*c930*/  @!P4 STG.E.U8 desc[UR50][R22.64+0x21], R3 ;  /* 0x000021031600c986 */ /* 0x0001e2000c101132 */
[----:B------:R-:W-:-:S03]  /*c940*/  ISETP.LT.OR P4, PT, R0, 0x29, !P0 ;  /* 0x000000290000780c */ /* 0x000fc60004781670 */
[----:B0-----:R-:W2:Y:S10]  /*c950*/  LDL.LU R22, [R1+0x50] ;  /* 0x0000500001167983 */ /* 0x001eb40000300800 */
[----:B------:R-:W4:Y:S04]  /*c960*/  @!P4 LDG.E.U8 R16, desc[UR50][R236.64+0x28] ;  /* 0x00002832ec10c981 */ /* 0x000f28000c1e1100 */
[----:B------:R-:W3:Y:S01]  /*c970*/  LDL.LU R23, [R1+0x54] ;  /* 0x0000540001177983 */ /* 0x000ee20000300800 */
[----:B----4-:R-:W-:-:S05]  /*c980*/  @!P4 PRMT R3, R16, 0x8880, RZ ;  /* 0x000088801003c816 */ /* 0x010fca00000000ff */
[----:B------:R-:W-:-:S04]  /*c990*/  @!P4 IMAD R2, R3, R18, RZ ;  /* 0x000000120302c224 */ /* 0x000fc800078e02ff */
[----:B--2---:R-:W-:-:S05]  /*c9a0*/  @!P4 IMAD R3, R22, R17, R2 ;  /* 0x000000111603c224 */ /* 0x004fca00078e0202 */
[----:B------:R0:W-:Y:S01]  /*c9b0*/  @!P4 STG.E.U8 desc[UR50][R8.64+0x28], R3 ;  /* 0x000028030800c986 */ /* 0x0001e2000c101132 */
[----:B------:R-:W-:-:S13]  /*c9c0*/  ISETP.LT.OR P4, PT, R0, 0x2a, !P0 ;  /* 0x0000002a0000780c */ /* 0x000fda0004781670 */
[----:B------:R-:W0:Y:S02]  /*c9d0*/  @!P4 LDG.E.U8 R16, desc[UR50][R236.64+0x29] ;  /* 0x00002932ec10c981 */ /* 0x000e24000c1e1100 */
[----:B0-----:R-:W-:-:S05]  /*c9e0*/  @!P4 PRMT R3, R16, 0x8880, RZ ;  /* 0x000088801003c816 */ /* 0x001fca00000000ff */
[----:B------:R-:W-:-:S04]  /*c9f0*/  @!P4 IMAD R2, R3, R18, RZ ;  /* 0x000000120302c224 */ /* 0x000fc800078e02ff */
[----:B---3--:R-:W-:-:S05]  /*ca00*/  @!P4 IMAD R3, R23, R17, R2 ;  /* 0x000000111703c224 */ /* 0x008fca00078e0202 */
        /* <DEDUP_REMOVED lines=21> */
[----:B------:R-:W3:Y:S04]  /*cb60*/  @!P4 LDG.E.U8 R16, desc[UR50][R236.64+0x30] ;  /* 0x00003032ec10c981 */ /* 0x000ee8000c1e1100 */
[----:B------:R-:W4:Y:S01]  /*cb70*/  LDL.LU R23, [R1+0x64] ;  /* 0x0000640001177983 */ /* 0x000f220000300800 */
[----:B---3--:R-:W-:-:S05]  /*cb80*/  @!P4 PRMT R3, R16, 0x8880, RZ ;  /* 0x000088801003c816 */ /* 0x008fca00000000ff */
[----:B------:R-:W-:-:S04]  /*cb90*/  @!P4 IMAD R2, R3, R18, RZ ;  /* 0x000000120302c224 */ /* 0x000fc800078e02ff */
[----:B--2---:R-:W-:-:S05]  /*cba0*/  @!P4 IMAD R3, R22, R17, R2 ;  /* 0x000000111603c224 */ /* 0x004fca00078e0202 */
[----:B------:R0:W-:Y:S01]  /*cbb0*/  @!P4 STG.E.U8 desc[UR50][R8.64+0x30], R3 ;  /* 0x000030030800c986 */ /* 0x0001e2000c101132 */
[----:B------:R-:W-:-:S13]  /*cbc0*/  ISETP.LT.OR P4, PT, R0, 0x32, !P0 ;  /* 0x000000320000780c */ /* 0x000fda0004781670 */
[----:B------:R-:W0:Y:S02]  /*cbd0*/  @!P4 LDG.E.U8 R16, desc[UR50][R236.64+0x31] ;  /* 0x00003132ec10c981 */ /* 0x000e24000c1e1100 */
[----:B0-----:R-:W-:-:S05]  /*cbe0*/  @!P4 PRMT R3, R16, 0x8880, RZ ;  /* 0x000088801003c816 */ /* 0x001fca00000000ff */
[----:B------:R-:W-:-:S04]  /*cbf0*/  @!P4 IMAD R2, R3, R18, RZ ;  /* 0x000000120302c224 */ /* 0x000fc800078e02ff */
[----:B----4-:R-:W-:-:S05]  /*cc00*/  @!P4 IMAD R3, R23, R17, R2 ;  /* 0x000000111703c224 */ /* 0x010fca00078e0202 */
        /* <DEDUP_REMOVED lines=43> */
[----:B------:R-:W0:Y:S01]  /*cec0*/  @!P4 LDG.E.U8 R16, desc[UR50][R234.64+0x39] ;  /* 0x00003932ea10c981 */ /* 0x000e22000c1e1100 */
[----:B------:R-:W-:Y:S02]  /*ced0*/  LOP3.LUT P0, RZ, R19, 0x200, RZ, 0xc0, !PT ;  /* 0x0000020013ff7812 */ /* 0x000fe4000780c0ff */
[----:B0-----:R-:W-:-:S05]  /*cee0*/  @!P4 PRMT R3, R16, 0x8880, RZ ;  /* 0x000088801003c816 */ /* 0x001fca00000000ff */
[----:B------:R-:W-:Y:S02]  /*cef0*/  @!P4 IMAD R2, R3, R18, RZ ;  /* 0x000000120302c224 */ /* 0x000fe400078e02ff */
[----:B------:R-:W2:Y:S01]  /*cf00*/  LDL.LU R3, [R1+0x7c] ;  /* 0x00007c0001037983 */ /* 0x000ea20000300800 */
[----:B------:R-:W-:Y:S02]  /*cf10*/  LOP3.LUT R19, R19, 0xffffff7f, RZ, 0xc0, !PT ;  /* 0xffffff7f13137812 */ /* 0x000fe400078ec0ff */
[----:B------:R-:W-:Y:S02]  /*cf20*/  @!P4 IADD3 R22, P5, R8, UR41, RZ ;  /* 0x000000290816cc10 */ /* 0x000fe4000ffbe0ff */
[----:B------:R-:W-:Y:S02]  /*cf30*/  @P3 LOP3.LUT R19, R19, 0x80, RZ, 0xfc, !PT ;  /* 0x0000008013133812 */ /* 0x000fe400078efcff */
[----:B------:R-:W-:Y:S02]  /*cf40*/  @!P4 IADD3.X R23, R9, UR40, RZ, P5, !PT ;  /* 0x000000280917cc10 */ /* 0x000fe4000affe4ff */
[----:B------:R-:W-:Y:S01]  /*cf50*/  LOP3.LUT P3, RZ, R19, 0x4, RZ, 0xc0, !PT ;  /* 0x0000000413ff7812 */ /* 0x000fe2000786c0ff */
[----:B--2---:R-:W-:-:S05]  /*cf60*/  @!P4 IMAD R3, R3, R17, R2 ;  /* 0x000000110303c224 */ /* 0x004fca00078e0202 */
[----:B------:R0:W-:Y:S01]  /*cf70*/  @!P4 STG.E.U8 desc[UR50][R22.64+0x39], R3 ;  /* 0x000039031600c986 */ /* 0x0001e2000c101132 */
[----:B------:R-:W-:-:S03]  /*cf80*/  ISETP.LT.OR P4, PT, R0, 0x21, !P3 ;  /* 0x000000210000780c */ /* 0x000fc60005f81670 */
[----:B0-----:R-:W2:Y:S10]  /*cf90*/  LDL.LU R22, [R1] ;  /* 0x0000000001167983 */ /* 0x001eb40000300800 */
[----:B------:R-:W3:Y:S04]  /*cfa0*/  @!P4 LDG.E.U8 R16, desc[UR50][R14.64+0x20] ;  /* 0x000020320e10c981 */ /* 0x000ee8000c1e1100 */
[----:B------:R-:W4:Y:S01]  /*cfb0*/  LDL.LU R23, [R1+0x4] ;  /* 0x0000040001177983 */ /* 0x000f220000300800 */
[----:B---3--:R-:W-:-:S05]  /*cfc0*/  @!P4 PRMT R3, R16, 0x8880, RZ ;  /* 0x000088801003c816 */ /* 0x008fca00000000ff */
[----:B------:R-:W-:-:S04]  /*cfd0*/  @!P4 IMAD R2, R3, R18, RZ ;  /* 0x000000120302c224 */ /* 0x000fc800078e02ff */
[----:B--2---:R-:W-:-:S05]  /*cfe0*/  @!P4 IMAD R3, R22, R17, R2 ;  /* 0x000000111603c224 */ /* 0x004fca00078e0202 */
[----:B-----5:R0:W-:Y:S01]  /*cff0*/  @!P4 STG.E.U8 desc[UR50][R4.64+0x20], R3 ;  /* 0x000020030400c986 */ /* 0x0201e2000c101132 */
        /* <DEDUP_REMOVED lines=121> */
[----:B------:R-:W2:Y:S01]  /*d790*/  @!P4 LDG.E.U8 R16, desc[UR50][R12.64+0x20] ;  /* 0x000020320c10c981 */ /* 0x000ea2000c1e1100 */
[----:B0-----:R-:W-:-:S04]  /*d7a0*/  IMAD.U32 R23, RZ, RZ, UR13 ;  /* 0x0000000dff177e24 */ /* 0x001fc8000f8e00ff */
[----:B------:R-:W-:Y:S02]  /*d7b0*/  IMAD R23, R23, 0x180, RZ ;  /* 0x0000018017177824 */ /* 0x000fe400078e02ff */
[----:B------:R-:W-:Y:S02]  /*d7c0*/  @!P4 IMAD.MOV.U32 R22, RZ, RZ, R6 ;  /* 0x000000ffff16c224 */ /* 0x000fe400078e0006 */
[----:B------:R-:W-:Y:S01]  /*d7d0*/  IMAD.IADD R23, R23, 0x1, R7 ;  /* 0x0000000117177824 */ /* 0x000fe200078e0207 */
[----:B--2---:R-:W-:-:S05]  /*d7e0*/  @!P4 PRMT R3, R16, 0x8880, RZ ;  /* 0x000088801003c816 */ /* 0x004fca00000000ff */
[----:B------:R-:W-:-:S04]  /*d7f0*/  @!P4 IMAD R2, R3, R18, RZ ;  /* 0x000000120302c224 */ /* 0x000fc800078e02ff */
[----:B------:R-:W-:-:S05]  /*d800*/  @!P4 IMAD R216, R216, R17, R2 ;  /* 0x00000011d8d8c224 */ /* 0x000fca00078e0202 */
[----:B------:R0:W-:Y:S01]  /*d810*/  @!P4 STG.E.U8 desc[UR50][R22.64+0x20], R216 ;  /* 0x000020d81600c986 */ /* 0x0001e2000c101132 */
[----:B------:R-:W-:-:S13]  /*d820*/  ISETP.LT.OR P4, PT, R0, 0x22, !P1 ;  /* 0x000000220000780c */ /* 0x000fda0004f81670 */
[----:B------:R-:W2:Y:S01]  /*d830*/  @!P4 LDG.E.U8 R16, desc[UR50][R12.64+0x21] ;  /* 0x000021320c10c981 */ /* 0x000ea2000c1e1100 */
[----:B0-----:R-:W-:Y:S01]  /*d840*/  @!P4 IMAD.MOV.U32 R216, RZ, RZ, R6 ;  /* 0x000000ffffd8c224 */ /* 0x001fe200078e0006 */
[----:B--2---:R-:W-:-:S05]  /*d850*/  @!P4 PRMT R3, R16, 0x8880, RZ ;  /* 0x000088801003c816 */ /* 0x004fca00000000ff */
[----:B------:R-:W-:-:S04]  /*d860*/  @!P4 IMAD R2, R3, R18, RZ ;  /* 0x000000120302c224 */ /* 0x000fc800078e02ff */
[----:B------:R-:W-:Y:S02]  /*d870*/  @!P4 IMAD R3, R217, R17, R2 ;  /* 0x00000011d903c224 */ /* 0x000fe400078e0202 */
[----:B------:R-:W-:-:S05]  /*d880*/  @!P4 IMAD.MOV.U32 R217, RZ, RZ, R23 ;  /* 0x000000ffffd9c224 */ /* 0x000fca00078e0017 */
[----:B------:R0:W-:Y:S01]  /*d890*/  @!P4 STG.E.U8 desc[UR50][R216.64+0x21], R3 ;  /* 0x00002103d800c986 */ /* 0x0001e2000c101132 */
[----:B------:R-:W-:-:S13]  /*d8a0*/  ISETP.LT.OR P4, PT, R0, 0x21, !P0 ;  /* 0x000000210000780c */ /* 0x000fda0004781670 */
[----:B------:R-:W2:Y:S01]  /*d8b0*/  @!P4 LDG.E.U8 R16, desc[UR50][R20.64+0x20] ;  /* 0x000020321410c981 */ /* 0x000ea2000c1e1100 */
[----:B0-----:R-:W-:-:S04]  /*d8c0*/  @!P4 IADD3 R216, P5, R6, UR41, RZ ;  /* 0x0000002906d8cc10 */ /* 0x001fc8000ffbe0ff */
[----:B------:R-:W-:Y:S02]  /*d8d0*/  @!P4 IADD3.X R217, R23, UR40, RZ, P5, !PT ;  /* 0x0000002817d9cc10 */ /* 0x000fe4000affe4ff */
[----:B--2---:R-:W-:-:S05]  /*d8e0*/  @!P4 PRMT R3, R16, 0x8880, RZ ;  /* 0x000088801003c816 */ /* 0x004fca00000000ff */
[----:B------:R-:W-:-:S04]  /*d8f0*/  @!P4 IMAD R2, R3, R18, RZ ;  /* 0x000000120302c224 */ /* 0x000fc800078e02ff */
[----:B------:R-:W-:-:S05]  /*d900*/  @!P4 IMAD R218, R218, R17, R2 ;  /* 0x00000011dadac224 */ /* 0x000fca00078e0202 */
        /* <DEDUP_REMOVED lines=11> */
[----:B0-----:R-:W-:Y:S02]  /*d9c0*/  @!P4 IMAD.MOV.U32 R216, RZ, RZ, R6 ;  /* 0x000000ffffd8c224 */ /* 0x001fe400078e0006 */
[----:B------:R-:W-:Y:S01]  /*d9d0*/  @!P4 IMAD.MOV.U32 R217, RZ, RZ, R23 ;  /* 0x000000ffffd9c224 */ /* 0x000fe200078e0017 */
        /* <DEDUP_REMOVED lines=12> */
[----:B------:R-:W-:-:S03]  /*daa0*/  ISETP.LT.OR P4, PT, R0, 0x29, !P0 ;  /* 0x000000290000780c */ /* 0x000fc60004781670 */
[----:B0-----:R-:W2:Y:S10]  /*dab0*/  LDL.LU.64 R220, [R1+0x180] ;  /* 0x0001800001dc7983 */ /* 0x001eb40000300a00 */
[----:B------:R-:W3:Y:S01]  /*dac0*/  @!P4 LDG.E.U8 R16, desc[UR50][R20.64+0x28] ;  /* 0x000028321410c981 */ /* 0x000ee2000c1e1100 */
[----:B------:R-:W-:-:S04]  /*dad0*/  @!P4 IADD3 R216, P5, R6, UR41, RZ ;  /* 0x0000002906d8cc10 */ /* 0x000fc8000ffbe0ff */
[----:B------:R-:W-:Y:S02]  /*dae0*/  @!P4 IADD3.X R217, R23, UR40, RZ, P5, !PT ;  /* 0x0000002817d9cc10 */ /* 0x000fe4000affe4ff */
[----:B---3--:R-:W-:-:S05]  /*daf0*/  @!P4 PRMT R3, R16, 0x8880, RZ ;  /* 0x000088801003c816 */ /* 0x008fca00000000ff */
[----:B------:R-:W-:-:S04]  /*db00*/  @!P4 IMAD R2, R3, R18, RZ ;  /* 0x000000120302c224 */ /* 0x000fc800078e02ff */
[----:B------:R-:W-:-:S05]  /*db10*/  @!P4 IMAD R222, R222, R17, R2 ;  /* 0x00000011dedec224 */ /* 0x000fca00078e0202 */
[----:B------:R0:W-:Y:S01]  /*db20*/  @!P4 STG.E.U8 desc[UR50][R216.64+0x28], R222 ;  /* 0x000028ded800c986 */ /* 0x0001e2000c101132 */
[----:B------:R-:W-:-:S13]  /*db30*/  ISETP.LT.OR P4, PT, R0, 0x2a, !P0 ;  /* 0x0000002a0000780c */ /* 0x000fda0004781670 */
[----:B------:R-:W3:Y:S01]  /*db40*/  @!P4 LDG.E.U8 R16, desc[UR50][R20.64+0x29] ;  /* 0x000029321410c981 */ /* 0x000ee2000c1e1100 */
[----:B0-----:R-:W-:-:S04]  /*db50*/  @!P4 IADD3 R216, P5, R6, UR41, RZ ;  /* 0x0000002906d8cc10 */ /* 0x001fc8000ffbe0ff */
[----:B------:R-:W-:Y:S02]  /*db60*/  @!P4 IADD3.X R217, R23, UR40, RZ, P5, !PT ;  /* 0x0000002817d9cc10 */ /* 0x000fe4000affe4ff */
[----:B---3--:R-:W-:-:S05]  /*db70*/  @!P4 PRMT R3, R16, 0x8880, RZ ;  /* 0x000088801003c816 */ /* 0x008fca00000000ff */
[----:B------:R-:W-:-:S04]  /*db80*/  @!P4 IMAD R2, R3, R18, RZ ;  /* 0x000000120302c224 */ /* 0x000fc800078e02ff */
[----:B------:R-:W-:-:S05]  /*db90*/  @!P4 IMAD R223, R223, R17, R2 ;  /* 0x00000011dfdfc224 */ /* 0x000fca00078e0202 */
[----:B------:R0:W-:Y:S01]  /*dba0*/  @!P4 STG.E.U8 desc[UR50][R216.64+0x29], R223 ;  /* 0x000029dfd800c986 */ /* 0x0001e2000c101132 */
[----:B------:R-:W-:-:S03]  /*dbb0*/  ISETP.LT.OR P4, PT, R0, 0x31, !P1 ;  /* 0x000000310000780c */ /* 0x000fc60004f81670 */
[----:B0-----:R-:W3:Y:S10]  /*dbc0*/  LDL.LU.64 R222, [R1+0x1c0] ;  /* 0x0001c00001de7983 */ /* 0x001ef40000300a00 */
[----:B------:R-:W4:Y:S01]  /*dbd0*/  @!P4 LDG.E.U8 R16, desc[UR50][R12.64+0x30] ;  /* 0x000030320c10c981 */ /* 0x000f22000c1e1100 */
[----:B------:R-:W-:-:S02]  /*dbe0*/  @!P4 IMAD.MOV.U32 R216, RZ, RZ, R6 ;  /* 0x000000ffffd8c224 */ /* 0x000fc400078e0006 */
[----:B------:R-:W-:Y:S01]  /*dbf0*/  @!P4 IMAD.MOV.U32 R217, RZ, RZ, R23 ;  /* 0x000000ffffd9c224 */ /* 0x000fe200078e0017 */
[----:B----4-:R-:W-:-:S05]  /*dc00*/  @!P4 PRMT R3, R16, 0x8880, RZ ;  /* 0x000088801003c816 */ /* 0x010fca00000000ff */
[----:B------:R-:W-:-:S04]  /*dc10*/  @!P4 IMAD R2, R3, R18, RZ ;  /* 0x000000120302c224 */ /* 0x000fc800078e02ff */
[----:B------:R-:W-:-:S05]  /*dc20*/  @!P4 IMAD R224, R224, R17, R2 ;  /* 0x00000011e0e0c224 */ /* 0x000fca00078e0202 */
[----:B------:R0:W-:Y:S01]  /*dc30*/  @!P4 STG.E.U8 desc[UR50][R216.64+0x30], R224 ;  /* 0x000030e0d800c986 */ /* 0x0001e2000c101132 */
[----:B------:R-:W-:-:S13]  /*dc40*/  ISETP.LT.OR P4, PT, R0, 0x32, !P1 ;  /* 0x000000320000780c */ /* 0x000fda0004f81670 */
[----:B------:R-:W4:Y:S01]  /*dc50*/  @!P4 LDG.E.U8 R16, desc[UR50][R12.64+0x31] ;  /* 0x000031320c10c981 */ /* 0x000f22000c1e1100 */
[----:B0-----:R-:W-:Y:S02]  /*dc60*/  @!P4 IMAD.MOV.U32 R216, RZ, RZ, R6 ;  /* 0x000000ffffd8c224 */ /* 0x001fe400078e0006 */
[----:B------:R-:W-:Y:S01]  /*dc70*/  @!P4 IMAD.MOV.U32 R217, RZ, RZ, R23 ;  /* 0x000000ffffd9c224 */ /* 0x000fe200078e0017 */
[----:B----4-:R-:W-:-:S05]  /*dc80*/  @!P4 PRMT R3, R16, 0x8880, RZ ;  /* 0x000088801003c816 */ /* 0x010fca00000000ff */
[----:B------:R-:W-:-:S04]  /*dc90*/  @!P4 IMAD R2, R3, R18, RZ ;  /* 0x000000120302c224 */ /* 0x000fc800078e02ff */
[----:B------:R-:W-:-:S05]  /*dca0*/  @!P4 IMAD R225, R225, R17, R2 ;  /* 0x00000011e1e1c224 */ /* 0x000fca00078e0202 */
[----:B------:R0:W-:Y:S01]  /*dcb0*/  @!P4 STG.E.U8 desc[UR50][R216.64+0x31], R225 ;  /* 0x000031e1d800c986 */ /* 0x0001e2000c101132 */
[----:B------:R-:W-:-:S13]  /*dcc0*/  ISETP.LT.OR P4, PT, R0, 0x31, !P0 ;  /* 0x000000310000780c */ /* 0x000fda0004781670 */
[----:B------:R-:W4:Y:S01]  /*dcd0*/  @!P4 LDG.E.U8 R16, desc[UR50][R20.64+0x30] ;  /* 0x000030321410c981 */ /* 0x000f22000c1e1100 */
[----:B0-----:R-:W-:-:S04]  /*dce0*/  @!P4 IADD3 R216, P5, R6, UR41, RZ ;  /* 0x0000002906d8cc10 */ /* 0x001fc8000ffbe0ff */
[----:B------:R-:W-:Y:S02]  /*dcf0*/  @!P4 IADD3.X R217, R23, UR40, RZ, P5, !PT ;  /* 0x0000002817d9cc10 */ /* 0x000fe4000affe4ff */
        /* <DEDUP_REMOVED lines=38> */
[----:B------:R-:W-:-:S04]  /*df60*/  LOP3.LUT R19, R19, 0xffffffbf, RZ, 0xc0, !PT ;  /* 0xffffffbf13137812 */ /* 0x000fc800078ec0ff */
[----:B------:R-:W-:Y:S02]  /*df70*/  @P2 LOP3.LUT R19, R19, 0x40, RZ, 0xfc, !PT ;  /* 0x0000004013132812 */ /* 0x000fe400078efcff */
[----:B0-----:R-:W-:Y:S02]  /*df80*/  @!P4 IADD3 R216, P5, R6, UR41, RZ ;  /* 0x0000002906d8cc10 */ /* 0x001fe4000ffbe0ff */
[----:B------:R-:W-:Y:S02]  /*df90*/  LOP3.LUT R19, R19, 0xfffffeff, RZ, 0xc0, !PT ;  /* 0xfffffeff13137812 */ /* 0x000fe400078ec0ff */
[----:B------:R-:W-:Y:S02]  /*dfa0*/  @!P4 IADD3.X R217, R23, UR40, RZ, P5, !PT ;  /* 0x0000002817d9cc10 */ /* 0x000fe4000affe4ff */
[----:B------:R-:W-:-:S04]  /*dfb0*/  @P1 LOP3.LUT R19, R19, 0x100, RZ, 0xfc, !PT ;  /* 0x0000010013131812 */ /* 0x000fc800078efcff */
[----:B------:R-:W-:Y:S02]  /*dfc0*/  LOP3.LUT P1, RZ, R19, 0x10, RZ, 0xc0, !PT ;  /* 0x0000001013ff7812 */ /* 0x000fe4000782c0ff */
[----:B----4-:R-:W-:-:S05]  /*dfd0*/  @!P4 PRMT R3, R16, 0x8880, RZ ;  /* 0x000088801003c816 */ /* 0x010fca00000000ff */
[----:B------:R-:W-:-:S04]  /*dfe0*/  @!P4 IMAD R2, R3, R18, RZ ;  /* 0x000000120302c224 */ /* 0x000fc800078e02ff */
[----:B------:R-:W-:-:S05]  /*dff0*/  @!P4 IMAD R231, R231, R17, R2 ;  /* 0x00000011e7e7c224 */ /* 0x000fca00078e0202 */
[----:B------:R0:W-:Y:S01]  /*e000*/  @!P4 STG.E.U8 desc[UR50][R216.64+0x39], R231 ;  /* 0x000039e7d800c986 */ /* 0x0001e2000c101132 */
[----:B------:R-:W-:-:S13]  /*e010*/  ISETP.LT.OR P4, PT, R0, 0x41, !P1 ;  /* 0x000000410000780c */ /* 0x000fda0004f81670 */
[----:B---3--:R-:W3:Y:S02]  /*e020*/  @!P4 LDG.E.U8 R16, desc[UR50][R222.64+0x40] ;  /* 0x00004032de10c981 */ /* 0x008ee4000c1e1100 */
[----:B---3--:R-:W-:-:S05]  /*e030*/  @!P4 PRMT R3, R16, 0x8880, RZ ;  /* 0x000088801003c816 */ /* 0x008fca00000000ff */
[----:B------:R-:W-:-:S04]  /*e040*/  @!P4 IMAD R2, R3, R18, RZ ;  /* 0x000000120302c224 */ /* 0x000fc800078e02ff */
[----:B------:R-:W-:-:S05]  /*e050*/  @!P4 IMAD R3, R200, R17, R2 ;  /* 0x00000011c803c224 */ /* 0x000fca00078e0202 */
[----:B------:R3:W-:Y:S01]  /*e060*/  @!P4 STG.E.U8 desc[UR50][R10.64+0x40], R3 ;  /* 0x000040030a00c986 */ /* 0x0007e2000c101132 */
[----:B------:R-:W-:-:S13]  /*e070*/  ISETP.LT.OR P4, PT, R0, 0x42, !P1 ;  /* 0x000000420000780c */ /* 0x000fda0004f81670 */
[----:B------:R-:W4:Y:S01]  /*e080*/  @!P4 LDG.E.U8 R16, desc[UR50][R222.64+0x41] ;  /* 0x00004132de10c981 */ /* 0x000f22000c1e1100 */
[----:B------:R-:W-:Y:S02]  /*e090*/  ISETP.LT.OR P3, PT, R0, 0x41, !P6 ;  /* 0x000000410000780c */ /* 0x000fe40007761670 */
[----:B----4-:R-:W-:-:S05]  /*e0a0*/  @!P4 PRMT R200, R16, 0x8880, RZ ;  /* 0x0000888010c8c816 */ /* 0x010fca00000000ff */
[----:B0-----:R-:W-:-:S04]  /*e0b0*/  @!P4 IMAD.MOV.U32 R217, RZ, RZ, R200 ;  /* 0x000000ffffd9c224 */ /* 0x001fc800078e00c8 */
[----:B------:R-:W-:-:S04]  /*e0c0*/  @!P4 IMAD R2, R217, R18, RZ ;  /* 0x00000012d902c224 */ /* 0x000fc800078e02ff */
[----:B------:R-:W-:-:S05]  /*e0d0*/  @!P4 IMAD R201, R201, R17, R2 ;  /* 0x00000011c9c9c224 */ /* 0x000fca00078e0202 */
[----:B------:R-:W-:Y:S04]  /*e0e0*/  @!P4 STG.E.U8 desc[UR50][R10.64+0x41], R201 ;  /* 0x000041c90a00c986 */ /* 0x000fe8000c101132 */
[----:B--2---:R-:W3:Y:S01]  /*e0f0*/  @!P3 LDG.E.U8 R16, desc[UR50][R220.64+0x40] ;  /* 0x00004032dc10b981 */ /* 0x004ee2000c1e1100 */
[C---:B------:R-:W-:Y:S02]  /*e100*/  ISETP.LT.OR P2, PT, R0.reuse, 0x42, !P6 ;  /* 0x000000420000780c */ /* 0x040fe40007741670 */
[----:B------:R-:W-:Y:S02]  /*e110*/  ISETP.LT.OR P4, PT, R0, 0x49, !P6 ;  /* 0x000000490000780c */ /* 0x000fe40007781670 */
[----:B---3--:R-:W-:-:S05]  /*e120*/  @!P3 PRMT R3, R16, 0x8880, RZ ;  /* 0x000088801003b816 */ /* 0x008fca00000000ff */
[----:B------:R-:W-:-:S04]  /*e130*/  @!P3 IMAD R2, R3, R18, RZ ;  /* 0x000000120302b224 */ /* 0x000fc800078e02ff */
[----:B------:R-:W-:-:S05]  /*e140*/  @!P3 IMAD R202, R202, R17, R2 ;  /* 0x00000011cacab224 */ /* 0x000fca00078e0202 */
[----:B------:R0:W-:Y:S04]  /*e150*/  @!P3 STG.E.U8 desc[UR50][R36.64+0x40], R202 ;  /* 0x000040ca2400b986 */ /* 0x0001e8000c101132 */
[----:B------:R-:W2:Y:S01]  /*e160*/  @!P2 LDG.E.U8 R16, desc[UR50][R220.64+0x41] ;  /* 0x00004132dc10a981 */ /* 0x000ea2000c1e1100 */
[----:B------:R-:W-:Y:S02]  /*e170*/  ISETP.LT.OR P3, PT, R0, 0x4a, !P6 ;  /* 0x0000004a0000780c */ /* 0x000fe40007761670 */
[----:B------:R-:W-:-:S04]  /*e180*/  @!P4 IADD3 R216, P5, R10, UR41, RZ ;  /* 0x000000290ad8cc10 */ /* 0x000fc8000ffbe0ff */
[----:B------:R-:W-:Y:S01]  /*e190*/  @!P4 IADD3.X R217, R11, UR40, RZ, P5, !PT ;  /* 0x000000280bd9cc10 */ /* 0x000fe2000affe4ff */
[----:B0-----:R-:W3:Y:S06]  /*e1a0*/  LDL.LU.64 R36, [R1+0x1e0] ;  /* 0x0001e00001247983 */ /* 0x001eec0000300a00 */
[----:B------:R-:W-:-:S04]  /*e1b0*/  @!P3 IADD3 R200, P5, R10, UR41, RZ ;  /* 0x000000290ac8bc10 */ /* 0x000fc8000ffbe0ff */
[----:B------:R-:W-:Y:S02]  /*e1c0*/  @!P3 IADD3.X R201, R11, UR40, RZ, P5, !PT ;  /* 0x000000280bc9bc10 */ /* 0x000fe4000affe4ff */
[----:B------:R-:W-:Y:S02]  /*e1d0*/  ISETP.LT.OR P5, PT, R0, 0x49, !P1 ;  /* 0x000000490000780c */ /* 0x000fe40004fa1670 */
[----:B--2---:R-:W-:-:S05]  /*e1e0*/  @!P2 PRMT R3, R16, 0x8880, RZ ;  /* 0x000088801003a816 */ /* 0x004fca00000000ff */
[----:B------:R-:W-:-:S04]  /*e1f0*/  @!P2 IMAD R2, R3, R18, RZ ;  /* 0x000000120302a224 */ /* 0x000fc800078e02ff */
[----:B------:R-:W-:-:S05]  /*e200*/  @!P2 IMAD R203, R203, R17, R2 ;  /* 0x00000011cbcba224 */ /* 0x000fca00078e0202 */
[----:B------:R0:W-:Y:S04]  /*e210*/  @!P2 STG.E.U8 desc[UR50][R38.64+0x41], R203 ;  /* 0x000041cb2600a986 */ /* 0x0001e8000c101132 */
[----:B------:R-:W2:Y:S04]  /*e220*/  @!P5 LDG.E.U8 R16, desc[UR50][R222.64+0x48] ;  /* 0x00004832de10d981 */ /* 0x000ea8000c1e1100 */
[----:B0-----:R-:W4:Y:S01]  /*e230*/  LDL.LU.64 R38, [R1+0x1d8] ;  /* 0x0001d80001267983 */ /* 0x001f220000300a00 */
[----:B--2---:R-:W-:-:S05]  /*e240*/  @!P5 PRMT R3, R16, 0x8880, RZ ;  /* 0x000088801003d816 */ /* 0x004fca00000000ff */
[----:B------:R-:W-:-:S04]  /*e250*/  @!P5 IMAD R2, R3, R18, RZ ;  /* 0x000000120302d224 */ /* 0x000fc800078e02ff */
[----:B------:R-:W-:-:S05]  /*e260*/  @!P5 IMAD R3, R204, R17, R2 ;  /* 0x00000011cc03d224 */ /* 0x000fca00078e0202 */
[----:B------:R0:W-:Y:S01]  /*e270*/  @!P5 STG.E.U8 desc[UR50][R10.64+0x48], R3 ;  /* 0x000048030a00d986 */ /* 0x0001e2000c101132 */
[----:B------:R-:W-:-:S13]  /*e280*/  ISETP.LT.OR P5, PT, R0, 0x4a, !P1 ;  /* 0x0000004a0000780c */ /* 0x000fda0004fa1670 */
[----:B------:R-:W2:Y:S02]  /*e290*/  @!P5 LDG.E.U8 R16, desc[UR50][R222.64+0x49] ;  /* 0x00004932de10d981 */ /* 0x000ea4000c1e1100 */
[----:B--2---:R-:W-:-:S05]  /*e2a0*/  @!P5 PRMT R202, R16, 0x8880, RZ ;  /* 0x0000888010cad816 */ /* 0x004fca00000000ff */
[----:B------:R-:W-:-:S04]  /*e2b0*/  @!P5 IMAD.MOV.U32 R203, RZ, RZ, R202 ;  /* 0x000000ffffcbd224 */ /* 0x000fc800078e00ca */
[----:B------:R-:W-:-:S04]  /*e2c0*/  @!P5 IMAD R2, R203, R18, RZ ;  /* 0x00000012cb02d224 */ /* 0x000fc800078e02ff */
[----:B------:R-:W-:-:S05]  /*e2d0*/  @!P5 IMAD R205, R205, R17, R2 ;  /* 0x00000011cdcdd224 */ /* 0x000fca00078e0202 */
[----:B------:R2:W-:Y:S04]  /*e2e0*/  @!P5 STG.E.U8 desc[UR50][R10.64+0x49], R205 ;  /* 0x000049cd0a00d986 */ /* 0x0005e8000c101132 */
[----:B------:R-:W0:Y:S01]  /*e2f0*/  @!P4 LDG.E.U8 R16, desc[UR50][R220.64+0x48] ;  /* 0x00004832dc10c981 */ /* 0x000e22000c1e1100 */
[----:B------:R-:W-:Y:S02]  /*e300*/  ISETP.LT.OR P2, PT, R0, 0x51, !P6 ;  /* 0x000000510000780c */ /* 0x000fe40007741670 */
[----:B0-----:R-:W-:-:S05]  /*e310*/  @!P4 PRMT R3, R16, 0x8880, RZ ;  /* 0x000088801003c816 */ /* 0x001fca00000000ff */
[----:B------:R-:W-:-:S04]  /*e320*/  @!P4 IMAD R2, R3, R18, RZ ;  /* 0x000000120302c224 */ /* 0x000fc800078e02ff */
[----:B------:R-:W-:-:S05]  /*e330*/  @!P4 IMAD R3, R206, R17, R2 ;  /* 0x00000011ce03c224 */ /* 0x000fca00078e0202 */
[----:B------:R0:W-:Y:S04]  /*e340*/  @!P4 STG.E.U8 desc[UR50][R216.64+0x48], R3 ;  /* 0x00004803d800c986 */ /* 0x0001e8000c101132 */
[----:B------:R-:W3:Y:S01]  /*e350*/  @!P3 LDG.E.U8 R16, desc[UR50][R220.64+0x49] ;  /* 0x00004932dc10b981 */ /* 0x000ee2000c1e1100 */
[----:B------:R-:W-:-:S04]  /*e360*/  @!P2 IADD3 R202, P5, R10, UR41, RZ ;  /* 0x000000290acaac10 */ /* 0x000fc8000ffbe0ff */
[----:B------:R-:W-:Y:S02]  /*e370*/  @!P2 IADD3.X R203, R11, UR40, RZ, P5, !PT ;  /* 0x000000280bcbac10 */ /* 0x000fe4000affe4ff */
[----:B------:R-:W-:-:S13]  /*e380*/  ISETP.LT.OR P5, PT, R0, 0x52, !P6 ;  /* 0x000000520000780c */ /* 0x000fda00077a1670 */
[----:B------:R-:W-:-:S04]  /*e390*/  @!P5 IADD3 R204, P4, R10, UR41, RZ ;  /* 0x000000290accdc10 */ /* 0x000fc8000ff9e0ff */
[----:B--2---:R-:W-:Y:S02]  /*e3a0*/  @!P5 IADD3.X R205, R11, UR40, RZ, P4, !PT ;  /* 0x000000280bcddc10 */ /* 0x004fe4000a7fe4ff */
[----:B------:R-:W-:Y:S02]  /*e3b0*/  ISETP.LT.OR P4, PT, R0, 0x51, !P1 ;  /* 0x000000510000780c */ /* 0x000fe40004f81670 */
[----:B---3--:R-:W-:-:S05]  /*e3c0*/  @!P3 PRMT R219, R16, 0x8880, RZ ;  /* 0x0000888010dbb816 */ /* 0x008fca00000000ff */
[----:B------:R-:W-:-:S04]  /*e3d0*/  @!P3 IMAD R2, R219, R18, RZ ;  /* 0x00000012db02b224 */ /* 0x000fc800078e02ff */
[----:B------:R-:W-:-:S05]  /*e3e0*/  @!P3 IMAD R207, R207, R17, R2 ;  /* 0x00000011cfcfb224 */ /* 0x000fca00078e0202 */
[----:B------:R2:W-:Y:S04]  /*e3f0*/  @!P3 STG.E.U8 desc[UR50][R200.64+0x49], R207 ;  /* 0x000049cfc800b986 */ /* 0x0005e8000c101132 */
[----:B------:R-:W0:Y:S02]  /*e400*/  @!P4 LDG.E.U8 R16, desc[UR50][R222.64+0x50] ;  /* 0x00005032de10c981 */ /* 0x000e24000c1e1100 */
[----:B0-----:R-:W-:-:S05]  /*e410*/  @!P4 PRMT R3, R16, 0x8880, RZ ;  /* 0x000088801003c816 */ /* 0x001fca00000000ff */
[----:B------:R-:W-:-:S04]  /*e420*/  @!P4 IMAD R2, R3, R18, RZ ;  /* 0x000000120302c224 */ /* 0x000fc800078e02ff */
[----:B------:R-:W-:-:S05]  /*e430*/  @!P4 IMAD R3, R208, R17, R2 ;  /* 0x00000011d003c224 */ /* 0x000fca00078e0202 */
[----:B------:R0:W-:Y:S01]  /*e440*/  @!P4 STG.E.U8 desc[UR50][R10.64+0x50], R3 ;  /* 0x000050030a00c986 */ /* 0x0001e2000c101132 */
[----:B------:R-:W-:-:S13]  /*e450*/  ISETP.LT.OR P4, PT, R0, 0x52, !P1 ;  /* 0x000000520000780c */ /* 0x000fda0004f81670 */
[----:B------:R-:W3:Y:S02]  /*e460*/  @!P4 LDG.E.U8 R16, desc[UR50][R222.64+0x51] ;  /* 0x00005132de10c981 */ /* 0x000ee4000c1e1100 */
[----:B---3--:R-:W-:-:S05]  /*e470*/  @!P4 PRMT R206, R16, 0x8880, RZ ;  /* 0x0000888010cec816 */ /* 0x008fca00000000ff */
[----:B--2---:R-:W-:-:S04]  /*e480*/  @!P4 IMAD.MOV.U32 R201, RZ, RZ, R206 ;  /* 0x000000ffffc9c224 */ /* 0x004fc800078e00ce */
[----:B------:R-:W-:-:S04]  /*e490*/  @!P4 IMAD R2, R201, R18, RZ ;  /* 0x00000012c902c224 */ /* 0x000fc800078e02ff */
[----:B------:R-:W-:-:S05]  /*e4a0*/  @!P4 IMAD R209, R209, R17, R2 ;  /* 0x00000011d1d1c224 */ /* 0x000fca00078e0202 */
[----:B------:R-:W-:Y:S04]  /*e4b0*/  @!P4 STG.E.U8 desc[UR50][R10.64+0x51], R209 ;  /* 0x000051d10a00c986 */ /* 0x000fe8000c101132 */
[----:B------:R-:W0:Y:S02]  /*e4c0*/  @!P2 LDG.E.U8 R16, desc[UR50][R220.64+0x50] ;  /* 0x00005032dc10a981 */ /* 0x000e24000c1e1100 */
[----:B0-----:R-:W-:-:S05]  /*e4d0*/  @!P2 PRMT R3, R16, 0x8880, RZ ;  /* 0x000088801003a816 */ /* 0x001fca00000000ff */
[----:B------:R-:W-:-:S04]  /*e4e0*/  @!P2 IMAD R2, R3, R18, RZ ;  /* 0x000000120302a224 */ /* 0x000fc800078e02ff */
[----:B------:R-:W-:-:S05]  /*e4f0*/  @!P2 IMAD R3, R210, R17, R2 ;  /* 0x00000011d203a224 */ /* 0x000fca00078e0202 */
[----:B------:R0:W-:Y:S04]  /*e500*/  @!P2 STG.E.U8 desc[UR50][R202.64+0x50], R3 ;  /* 0x00005003ca00a986 */ /* 0x0001e8000c101132 */
[----:B------:R-:W2:Y:S02]  /*e510*/  @!P5 LDG.E.U8 R16, desc[UR50][R220.64+0x51] ;  /* 0x00005132dc10d981 */ /* 0x000ea4000c1e1100 */
[----:B--2---:R-:W-:-:S05]  /*e520*/  @!P5 PRMT R207, R16, 0x8880, RZ ;  /* 0x0000888010cfd816 */ /* 0x004fca00000000ff */
[----:B------:R-:W-:-:S04]  /*e530*/  @!P5 IMAD R2, R207, R18, RZ ;  /* 0x00000012cf02d224 */ /* 0x000fc800078e02ff */
[----:B------:R-:W-:-:S05]  /*e540*/  @!P5 IMAD R211, R211, R17, R2 ;  /* 0x00000011d3d3d224 */ /* 0x000fca00078e0202 */
[----:B------:R2:W-:Y:S01]  /*e550*/  @!P5 STG.E.U8 desc[UR50][R204.64+0x51], R211 ;  /* 0x000051d3cc00d986 */ /* 0x0005e2000c101132 */
[----:B------:R-:W-:-:S13]  /*e560*/  ISETP.LT.OR P5, PT, R0, 0x59, !P1 ;  /* 0x000000590000780c */ /* 0x000fda0004fa1670 */
[----:B------:R-:W0:Y:S02]  /*e570*/  @!P5 LDG.E.U8 R16, desc[UR50][R222.64+0x58] ;  /* 0x00005832de10d981 */ /* 0x000e24000c1e1100 */
[----:B0-----:R-:W-:-:S05]  /*e580*/  @!P5 PRMT R3, R16, 0x8880, RZ ;  /* 0x000088801003d816 */ /* 0x001fca00000000ff */
[----:B------:R-:W-:-:S04]  /*e590*/  @!P5 IMAD R2, R3, R18, RZ ;  /* 0x000000120302d224 */ /* 0x000fc800078e02ff */
[----:B------:R-:W-:-:S05]  /*e5a0*/  @!P5 IMAD R3, R212, R17, R2 ;  /* 0x00000011d403d224 */ /* 0x000fca00078e0202 */
[----:B------:R0:W-:Y:S01]  /*e5b0*/  @!P5 STG.E.U8 desc[UR50][R10.64+0x58], R3 ;  /* 0x000058030a00d986 */ /* 0x0001e2000c101132 */
[----:B------:R-:W-:-:S13]  /*e5c0*/  ISETP.LT.OR P5, PT, R0, 0x5a, !P1 ;  /* 0x0000005a0000780c */ /* 0x000fda0004fa1670 */
[----:B------:R-:W3:Y:S01]  /*e5d0*/  @!P5 LDG.E.U8 R16, desc[UR50][R222.64+0x59] ;  /* 0x00005932de10d981 */ /* 0x000ee2000c1e1100 */
[----:B------:R-:W-:Y:S02]  /*e5e0*/  ISETP.LT.OR P3, PT, R0, 0x59, !P6 ;  /* 0x000000590000780c */ /* 0x000fe40007761670 */
[----:B---3--:R-:W-:-:S05]  /*e5f0*/  @!P5 PRMT R206, R16, 0x8880, RZ ;  /* 0x0000888010ced816 */ /* 0x008fca00000000ff */
[----:B--2---:R-:W-:-:S04]  /*e600*/  @!P5 IMAD.MOV.U32 R205, RZ, RZ, R206 ;  /* 0x000000ffffcdd224 */ /* 0x004fc800078e00ce */
[----:B------:R-:W-:-:S04]  /*e610*/  @!P5 IMAD R2, R205, R18, RZ ;  /* 0x00000012cd02d224 */ /* 0x000fc800078e02ff */
[----:B------:R-:W-:-:S05]  /*e620*/  @!P5 IMAD R213, R213, R17, R2 ;  /* 0x00000011d5d5d224 */ /* 0x000fca00078e0202 */
[----:B------:R-:W-:Y:S04]  /*e630*/  @!P5 STG.E.U8 desc[UR50][R10.64+0x59], R213 ;  /* 0x000059d50a00d986 */ /* 0x000fe8000c101132 */
[----:B------:R-:W0:Y:S01]  /*e640*/  @!P3 LDG.E.U8 R16, desc[UR50][R220.64+0x58] ;  /* 0x00005832dc10b981 */ /* 0x000e22000c1e1100 */
[----:B------:R-:W-:-:S04]  /*e650*/  @!P3 IADD3 R200, P4, R10, UR41, RZ ;  /* 0x000000290ac8bc10 */ /* 0x000fc8000ff9e0ff */
[----:B------:R-:W-:Y:S02]  /*e660*/  @!P3 IADD3.X R201, R11, UR40, RZ, P4, !PT ;  /* 0x000000280bc9bc10 */ /* 0x000fe4000a7fe4ff */
[----:B------:R-:W-:Y:S02]  /*e670*/  ISETP.LT.OR P4, PT, R0, 0x5a, !P6 ;  /* 0x0000005a0000780c */ /* 0x000fe40007781670 */
[----:B0-----:R-:W-:-:S05]  /*e680*/  @!P3 PRMT R3, R16, 0x8880, RZ ;  /* 0x000088801003b816 */ /* 0x001fca00000000ff */
[----:B------:R-:W-:-:S04]  /*e690*/  @!P3 IMAD R2, R3, R18, RZ ;  /* 0x000000120302b224 */ /* 0x000fc800078e02ff */
[----:B------:R-:W-:-:S05]  /*e6a0*/  @!P3 IMAD R3, R214, R17, R2 ;  /* 0x00000011d603b224 */ /* 0x000fca00078e0202 */
[----:B------:R0:W-:Y:S04]  /*e6b0*/  @!P3 STG.E.U8 desc[UR50][R200.64+0x58], R3 ;  /* 0x00005803c800b986 */ /* 0x0001e8000c101132 */
[----:B------:R-:W2:Y:S01]  /*e6c0*/  @!P4 LDG.E.U8 R16, desc[UR50][R220.64+0x59] ;  /* 0x00005932dc10c981 */ /* 0x000ea2000c1e1100 */
[----:B------:R-:W-:-:S04]  /*e6d0*/  @!P4 IADD3 R202, P2, R10, UR41, RZ ;  /* 0x000000290acacc10 */ /* 0x000fc8000ff5e0ff */
[----:B------:R-:W-:Y:S02]  /*e6e0*/  @!P4 IADD3.X R203, R11, UR40, RZ, P2, !PT ;  /* 0x000000280bcbcc10 */ /* 0x000fe400097fe4ff */
[----:B------:R-:W-:Y:S02]  /*e6f0*/  LOP3.LUT P2, RZ, R19, 0x8, RZ, 0xc0, !PT ;  /* 0x0000000813ff7812 */ /* 0x000fe4000784c0ff */
[----:B--2---:R-:W-:-:S05]  /*e700*/  @!P4 PRMT R209, R16, 0x8880, RZ ;  /* 0x0000888010d1c816 */ /* 0x004fca00000000ff */
[----:B------:R-:W-:-:S04]  /*e710*/  @!P4 IMAD R2, R209, R18, RZ ;  /* 0x00000012d102c224 */ /* 0x000fc800078e02ff */
[----:B------:R-:W-:-:S05]  /*e720*/  @!P4 IMAD R215, R215, R17, R2 ;  /* 0x00000011d7d7c224 */ /* 0x000fca00078e0202 */
[----:B------:R-:W-:Y:S01]  /*e730*/  @!P4 STG.E.U8 desc[UR50][R202.64+0x59], R215 ;  /* 0x000059d7ca00c986 */ /* 0x000fe2000c101132 */
[----:B------:R-:W-:-:S13]  /*e740*/  ISETP.LT.OR P4, PT, R0, 0x41, !P2 ;  /* 0x000000410000780c */ /* 0x000fda0005781670 */
[----:B------:R-:W0:Y:S02]  /*e750*/  @!P4 LDG.E.U8 R16, desc[UR50][R236.64+0x40] ;  /* 0x00004032ec10c981 */ /* 0x000e24000c1e1100 */
[----:B0-----:R-:W-:-:S05]  /*e760*/  @!P4 PRMT R3, R16, 0x8880, RZ ;  /* 0x000088801003c816 */ /* 0x001fca00000000ff */
[----:B------:R-:W-:-:S04]  /*e770*/  @!P4 IMAD R2, R3, R18, RZ ;  /* 0x000000120302c224 */ /* 0x000fc800078e02ff */
[----:B------:R-:W-:-:S05]  /*e780*/  @!P4 IMAD R3, R184, R17, R2 ;  /* 0x00000011b803c224 */ /* 0x000fca00078e0202 */
[----:B------:R0:W-:Y:S01]  /*e790*/  @!P4 STG.E.U8 desc[UR50][R8.64+0x40], R3 ;  /* 0x000040030800c986 */ /* 0x0001e2000c101132 */
[----:B------:R-:W-:-:S13]  /*e7a0*/  ISETP.LT.OR P4, PT, R0, 0x42, !P2 ;  /* 0x000000420000780c */ /* 0x000fda0005781670 */
[----:B------:R-:W2:Y:S01]  /*e7b0*/  @!P4 LDG.E.U8 R16, desc[UR50][R236.64+0x41] ;  /* 0x00004132ec10c981 */ /* 0x000ea2000c1e1100 */
[C---:B------:R-:W-:Y:S02]  /*e7c0*/  ISETP.LT.OR P1, PT, R0.reuse, 0x61, !P6 ;  /* 0x000000610000780c */ /* 0x040fe40007721670 */
[----:B------:R-:W-:-:S11]  /*e7d0*/  ISETP.LT.OR P3, PT, R0, 0x62, !P6 ;  /* 0x000000620000780c */ /* 0x000fd60007761670 */
[----:B------:R-:W-:-:S04]  /*e7e0*/  @!P1 IADD3 R204, P5, R10, UR41, RZ ;  /* 0x000000290acc9c10 */ /* 0x000fc8000ffbe0ff */
[----:B------:R-:W-:Y:S02]  /*e7f0*/  @!P1 IADD3.X R205, R11, UR40, RZ, P5, !PT ;  /* 0x000000280bcd9c10 */ /* 0x000fe4000affe4ff */
[----:B------:R-:W-:-:S04]  /*e800*/  @!P3 IADD3 R206, P5, R10, UR41, RZ ;  /* 0x000000290acebc10 */ /* 0x000fc8000ffbe0ff */
[----:B------:R-:W-:Y:S02]  /*e810*/  @!P3 IADD3.X R207, R11, UR40, RZ, P5, !PT ;  /* 0x000000280bcfbc10 */ /* 0x000fe4000affe4ff */
[----:B------:R-:W-:Y:S02]  /*e820*/  LOP3.LUT P3, RZ, R19, 0x80, RZ, 0xc0, !PT ;  /* 0x0000008013ff7812 */ /* 0x000fe4000786c0ff */
[----:B--2---:R-:W-:-:S05]  /*e830*/  @!P4 PRMT R201, R16, 0x8880, RZ ;  /* 0x0000888010c9c816 */ /* 0x004fca00000000ff */
[----:B------:R-:W-:-:S04]  /*e840*/  @!P4 IMAD R2, R201, R18, RZ ;  /* 0x00000012c902c224 */ /* 0x000fc800078e02ff */
[----:B------:R-:W-:-:S05]  /*e850*/  @!P4 IMAD R201, R185, R17, R2 ;  /* 0x00000011b9c9c224 */ /* 0x000fca00078e0202 */
[----:B------:R2:W-:Y:S01]  /*e860*/  @!P4 STG.E.U8 desc[UR50][R8.64+0x41], R201 ;  /* 0x000041c90800c986 */ /* 0x0005e2000c101132 */
[----:B------:R-:W-:-:S13]  /*e870*/  ISETP.LT.OR P4, PT, R0, 0x41, !P3 ;  /* 0x000000410000780c */ /* 0x000fda0005f81670 */
[----:B------:R-:W0:Y:S01]  /*e880*/  @!P4 LDG.E.U8 R16, desc[UR50][R234.64+0x40] ;  /* 0x00004032ea10c981 */ /* 0x000e22000c1e1100 */
[----:B------:R-:W-:-:S04]  /*e890*/  @!P4 IADD3 R184, P5, R8, UR41, RZ ;  /* 0x0000002908b8cc10 */ /* 0x000fc8000ffbe0ff */
[----:B------:R-:W-:Y:S02]  /*e8a0*/  @!P4 IADD3.X R185, R9, UR40, RZ, P5, !PT ;  /* 0x0000002809b9cc10 */ /* 0x000fe4000affe4ff */
[----:B0-----:R-:W-:-:S05]  /*e8b0*/  @!P4 PRMT R3, R16, 0x8880, RZ ;  /* 0x000088801003c816 */ /* 0x001fca00000000ff */
[----:B------:R-:W-:-:S04]  /*e8c0*/  @!P4 IMAD R2, R3, R18, RZ ;  /* 0x000000120302c224 */ /* 0x000fc800078e02ff */
[----:B------:R-:W-:-:S05]  /*e8d0*/  @!P4 IMAD R3, R186, R17, R2 ;  /* 0x00000011ba03c224 */ /* 0x000fca00078e0202 */
[----:B------:R0:W-:Y:S01]  /*e8e0*/  @!P4 STG.E.U8 desc[UR50][R184.64+0x40], R3 ;  /* 0x00004003b800c986 */ /* 0x0001e2000c101132 */
[----:B------:R-:W-:-:S13]  /*e8f0*/  ISETP.LT.OR P4, PT, R0, 0x42, !P3 ;  /* 0x000000420000780c */ /* 0x000fda0005f81670 */
[----:B------:R-:W3:Y:S01]  /*e900*/  @!P4 LDG.E.U8 R16, desc[UR50][R234.64+0x41] ;  /* 0x00004132ea10c981 */ /* 0x000ee2000c1e1100 */
[----:B------:R-:W-:-:S04]  /*e910*/  @!P4 IADD3 R200, P5, R8, UR41, RZ ;  /* 0x0000002908c8cc10 */ /* 0x000fc8000ffbe0ff */
[----:B--2---:R-:W-:Y:S02]  /*e920*/  @!P4 IADD3.X R201, R9, UR40, RZ, P5, !PT ;  /* 0x0000002809c9cc10 */ /* 0x004fe4000affe4ff */
[----:B---3--:R-:W-:-:S05]  /*e930*/  @!P4 PRMT R203, R16, 0x8880, RZ ;  /* 0x0000888010cbc816 */ /* 0x008fca00000000ff */
        /* <DEDUP_REMOVED lines=10> */
[----:B------:R-:W2:Y:S02]  /*e9e0*/  @!P4 LDG.E.U8 R16, desc[UR50][R236.64+0x49] ;  /* 0x00004932ec10c981 */ /* 0x000ea4000c1e1100 */
        /* <DEDUP_REMOVED lines=13> */
[----:B------:R-:W2:Y:S01]  /*eac0*/  @!P4 LDG.E.U8 R16, desc[UR50][R234.64+0x49] ;  /* 0x00004932ea10c981 */ /* 0x000ea2000c1e1100 */
[----:B------:R-:W-:-:S04]  /*ead0*/  @!P4 IADD3 R186, P5, R8, UR41, RZ ;  /* 0x0000002908bacc10 */ /* 0x000fc8000ffbe0ff */
[----:B------:R-:W-:Y:S02]  /*eae0*/  @!P4 IADD3.X R187, R9, UR40, RZ, P5, !PT ;  /* 0x0000002809bbcc10 */ /* 0x000fe4000affe4ff */
        /* <DEDUP_REMOVED lines=15> */
[----:B------:R-:W-:Y:S01]  /*ebe0*/  @!P4 STG.E.U8 desc[UR50][R8.64+0x51], R193 ;  /* 0x000051c10800c986 */ /* 0x000fe2000c101132 */
        /* <DEDUP_REMOVED lines=38> */
[----:B------:R-:W-:Y:S02]  /*ee50*/  @!P4 IADD3 R186, P5, R8, UR41, RZ ;  /* 0x0000002908bacc10 */ /* 0x000fe4000ffbe0ff */
[----:B0-----:R-:W-:Y:S02]  /*ee60*/  P2R R3, PR, RZ, 0x8 ;  /* 0x00000008ff037803 */ /* 0x001fe40000000000 */
[----:B------:R-:W-:Y:S02]  /*ee70*/  @!P4 IADD3.X R187, R9, UR40, RZ, P5, !PT ;  /* 0x0000002809bbcc10 */ /* 0x000fe4000affe4ff */
[----:B------:R-:W-:Y:S02]  /*ee80*/  LOP3.LUT P3, RZ, R19, 0x4, RZ, 0xc0, !PT ;  /* 0x0000000413ff7812 */ /* 0x000fe4000786c0ff */
[----:B--2---:R-:W-:-:S05]  /*ee90*/  @!P4 PRMT R189, R16, 0x8880, RZ ;  /* 0x0000888010bdc816 */ /* 0x004fca00000000ff */
        /* <DEDUP_REMOVED lines=10> */
[----:B------:R-:W3:Y:S01]  /*ef40*/  @!P4 LDG.E.U8 R16, desc[UR50][R14.64+0x41] ;  /* 0x000041320e10c981 */ /* 0x000ee2000c1e1100 */
[----:B------:R-:W-:Y:S02]  /*ef50*/  LOP3.LUT P2, RZ, R19, 0x40, RZ, 0xc0, !PT ;  /* 0x0000004013ff7812 */ /* 0x000fe4000784c0ff */
[----:B---3--:R-:W-:-:S05]  /*ef60*/  @!P4 PRMT R168, R16, 0x8880, RZ ;  /* 0x0000888010a8c816 */ /* 0x008fca00000000ff */
[----:B0-----:R-:W-:-:S04]  /*ef70*/  @!P4 IMAD.MOV.U32 R187, RZ, RZ, R168 ;  /* 0x000000ffffbbc224 */ /* 0x001fc800078e00a8 */
        /* <DEDUP_REMOVED lines=56> */
[----:B------:R-:W-:-:S04]  /*f300*/  @!P4 IMAD R2, R169, R18, RZ ;  /* 0x00000012a902c224 */ /* 0x000fc800078e02ff */
[----:B------:R-:W-:-:S05]  /*f310*/  @!P4 IMAD R177, R177, R17, R2 ;  /* 0x00000011b1b1c224 */ /* 0x000fca00078e0202 */
[----:B------:R-:W-:Y:S01]  /*f320*/  @!P4 STG.E.U8 desc[UR50][R4.64+0x51], R177 ;  /* 0x000051b10400c986 */ /* 0x000fe2000c101132 */
[----:B------:R-:W-:-:S13]  /*f330*/  ISETP.LT.OR P4, PT, R0, 0x51, !P2 ;  /* 0x000000510000780c */ /* 0x000fda0005781670 */
[----:B------:R-:W2:Y:S01]  /*f340*/  @!P4 LDG.E.U8 R16, desc[UR50][R232.64+0x50] ;  /* 0x00005032e810c981 */ /* 0x000ea2000c1e1100 */
[----:B------:R-:W-:-:S04]  /*f350*/  @!P4 IADD3 R168, P5, R4, UR41, RZ ;  /* 0x0000002904a8cc10 */ /* 0x000fc8000ffbe0ff */
[----:B------:R-:W-:Y:S02]  /*f360*/  @!P4 IADD3.X R169, R5, UR40, RZ, P5, !PT ;  /* 0x0000002805a9cc10 */ /* 0x000fe4000affe4ff */
[----:B--2---:R-:W-:-:S05]  /*f370*/  @!P4 PRMT R171, R16, 0x8880, RZ ;  /* 0x0000888010abc816 */ /* 0x004fca00000000ff */
[----:B------:R-:W-:-:S04]  /*f380*/  @!P4 IMAD R2, R171, R18, RZ ;  /* 0x00000012ab02c224 */ /* 0x000fc800078e02ff */
[----:B0-----:R-:W-:-:S05]  /*f390*/  @!P4 IMAD R173, R178, R17, R2 ;  /* 0x00000011b2adc224 */ /* 0x001fca00078e0202 */
        /* <DEDUP_REMOVED lines=31> */
[----:B------:R-:W-:Y:S02]  /*f590*/  @!P4 IADD3 R170, P5, R4, UR41, RZ ;  /* 0x0000002904aacc10 */ /* 0x000fe4000ffbe0ff */
[----:B------:R-:W-:Y:S02]  /*f5a0*/  LOP3.LUT P1, RZ, R19, 0x100, RZ, 0xc0, !PT ;  /* 0x0000010013ff7812 */ /* 0x000fe4000782c0ff */
[----:B------:R-:W-:Y:S02]  /*f5b0*/  @!P4 IADD3.X R171, R5, UR40, RZ, P5, !PT ;  /* 0x0000002805abcc10 */ /* 0x000fe4000affe4ff */
[----:B--2---:R-:W-:-:S05]  /*f5c0*/  @!P4 PRMT R175, R16, 0x8880, RZ ;  /* 0x0000888010afc816 */ /* 0x004fca00000000ff */
[----:B------:R-:W-:-:S04]  /*f5d0*/  @!P4 IMAD R2, R175, R18, RZ ;  /* 0x00000012af02c224 */ /* 0x000fc800078e02ff */
[----:B------:R-:W-:-:S05]  /*f5e0*/  @!P4 IMAD R183, R183, R17, R2 ;  /* 0x00000011b7b7c224 */ /* 0x000fca00078e0202 */
[----:B------:R2:W-:Y:S01]  /*f5f0*/  @!P4 STG.E.U8 desc[UR50][R170.64+0x59], R183 ;  /* 0x000059b7aa00c986 */ /* 0x0005e2000c101132 */
[----:B------:R-:W-:-:S13]  /*f600*/  ISETP.LT.OR P4, PT, R0, 0x41, !P1 ;  /* 0x000000410000780c */ /* 0x000fda0004f81670 */
[----:B------:R-:W3:Y:S01]  /*f610*/  @!P4 LDG.E.U8 R16, desc[UR50][R12.64+0x40] ;  /* 0x000040320c10c981 */ /* 0x000ee2000c1e1100 */
[----:B0-----:R-:W-:Y:S01]  /*f620*/  @!P4 IMAD.MOV.U32 R168, RZ, RZ, R6 ;  /* 0x000000ffffa8c224 */ /* 0x001fe200078e0006 */
[----:B---3--:R-:W-:-:S05]  /*f630*/  @!P4 PRMT R169, R16, 0x8880, RZ ;  /* 0x0000888010a9c816 */ /* 0x008fca00000000ff */
[----:B------:R-:W-:Y:S02]  /*f640*/  @!P4 IMAD R2, R169, R18, RZ ;  /* 0x00000012a902c224 */ /* 0x000fe400078e02ff */
[----:B------:R-:W-:Y:S02]  /*f650*/  @!P4 IMAD.MOV.U32 R169, RZ, RZ, R23 ;  /* 0x000000ffffa9c224 */ /* 0x000fe400078e0017 */
[----:B------:R-:W-:-:S05]  /*f660*/  @!P4 IMAD R173, R152, R17, R2 ;  /* 0x0000001198adc224 */ /* 0x000fca00078e0202 */
[----:B------:R0:W-:Y:S01]  /*f670*/  @!P4 STG.E.U8 desc[UR50][R168.64+0x40], R173 ;  /* 0x000040ada800c986 */ /* 0x0001e2000c101132 */
[----:B------:R-:W-:-:S13]  /*f680*/  ISETP.LT.OR P4, PT, R0, 0x42, !P1 ;  /* 0x000000420000780c */ /* 0x000fda0004f81670 */
[----:B------:R-:W2:Y:S01]  /*f690*/  @!P4 LDG.E.U8 R16, desc[UR50][R12.64+0x41] ;  /* 0x000041320c10c981 */ /* 0x000ea2000c1e1100 */
[----:B------:R-:W-:Y:S01]  /*f6a0*/  @!P4 IMAD.MOV.U32 R152, RZ, RZ, R6 ;  /* 0x000000ffff98c224 */ /* 0x000fe200078e0006 */
[----:B--2---:R-:W-:-:S05]  /*f6b0*/  @!P4 PRMT R171, R16, 0x8880, RZ ;  /* 0x0000888010abc816 */ /* 0x004fca00000000ff */
[----:B------:R-:W-:-:S04]  /*f6c0*/  @!P4 IMAD R2, R171, R18, RZ ;  /* 0x00000012ab02c224 */ /* 0x000fc800078e02ff */
[----:B------:R-:W-:Y:S02]  /*f6d0*/  @!P4 IMAD R175, R153, R17, R2 ;  /* 0x0000001199afc224 */ /* 0x000fe400078e0202 */
[----:B------:R-:W-:-:S05]  /*f6e0*/  @!P4 IMAD.MOV.U32 R153, RZ, RZ, R23 ;  /* 0x000000ffff99c224 */ /* 0x000fca00078e0017 */
        /* <DEDUP_REMOVED lines=8> */
[----:B------:R-:W-:Y:S01]  /*f770*/  @!P4 STG.E.U8 desc[UR50][R170.64+0x40], R169 ;  /* 0x000040a9aa00c986 */ /* 0x000fe2000c101132 */
[----:B------:R-:W-:-:S13]  /*f780*/  ISETP.LT.OR P4, PT, R0, 0x42, !P0 ;  /* 0x000000420000780c */ /* 0x000fda0004781670 */
[----:B------:R-:W3:Y:S01]  /*f790*/  @!P4 LDG.E.U8 R16, desc[UR50][R20.64+0x41] ;  /* 0x000041321410c981 */ /* 0x000ee2000c1e1100 */
[----:B--2---:R-:W-:-:S04]  /*f7a0*/  @!P4 IADD3 R152, P5, R6, UR41, RZ ;  /* 0x000000290698cc10 */ /* 0x004fc8000ffbe0ff */
[----:B------:R-:W-:Y:S02]  /*f7b0*/  @!P4 IADD3.X R153, R23, UR40, RZ, P5, !PT ;  /* 0x000000281799cc10 */ /* 0x000fe4000affe4ff */
[----:B---3--:R-:W-:-:S05]  /*f7c0*/  @!P4 PRMT R173, R16, 0x8880, RZ ;  /* 0x0000888010adc816 */ /* 0x008fca00000000ff */
        /* <DEDUP_REMOVED lines=92> */
[----:B------:R-:W3:Y:S01]  /*fd90*/  @!P4 LDG.E.U8 R16, desc[UR50][R20.64+0x59] ;  /* 0x000059321410c981 */ /* 0x000ee2000c1e1100 */
[----:B0-----:R-:W-:Y:S02]  /*fda0*/  @!P4 IADD3 R152, P5, R6, UR41, RZ ;  /* 0x000000290698cc10 */ /* 0x001fe4000ffbe0ff */
[----:B------:R-:W-:Y:S02]  /*fdb0*/  P2R R156, PR, RZ, 0x2 ;  /* 0x00000002ff9c7803 */ /* 0x000fe40000000000 */
[----:B------:R-:W-:Y:S02]  /*fdc0*/  @!P4 IADD3.X R153, R23, UR40, RZ, P5, !PT ;  /* 0x000000281799cc10 */ /* 0x000fe4000affe4ff */
[----:B------:R-:W-:Y:S02]  /*fdd0*/  LOP3.LUT P1, RZ, R19, 0x10, RZ, 0xc0, !PT ;  /* 0x0000001013ff7812 */ /* 0x000fe4000782c0ff */
[----:B---3--:R-:W-:-:S05]  /*fde0*/  @!P4 PRMT R159, R16, 0x8880, RZ ;  /* 0x00008880109fc816 */ /* 0x008fca00000000ff */
        /* <DEDUP_REMOVED lines=11> */
[----:B------:R-:W-:Y:S02]  /*fea0*/  ISETP.LT.OR P3, PT, R0, 0x61, !P6 ;  /* 0x000000610000780c */ /* 0x000fe40007761670 */
[----:B---3--:R-:W-:-:S05]  /*feb0*/  @!P4 PRMT R136, R16, 0x8880, RZ ;  /* 0x000088801088c816 */ /* 0x008fca00000000ff */
[----:B0-----:R-:W-:-:S04]  /*fec0*/  @!P4 IMAD.MOV.U32 R153, RZ, RZ, R136 ;  /* 0x000000ffff99c224 */ /* 0x001fc800078e0088 */
[----:B------:R-:W-:-:S04]  /*fed0*/  @!P4 IMAD R2, R153, R18, RZ ;  /* 0x000000129902c224 */ /* 0x000fc800078e02ff */
[----:B------:R-:W-:-:S05]  /*fee0*/  @!P4 IMAD R153, R137, R17, R2 ;  /* 0x000000118999c224 */ /* 0x000fca00078e0202 */
[----:B------:R0:W-:Y:S04]  /*fef0*/  @!P4 STG.E.U8 desc[UR50][R10.64+0x61], R153 ;  /* 0x000061990a00c986 */ /* 0x0001e8000c101132 */
[----:B------:R-:W2:Y:S01]  /*ff00*/  @!P3 LDG.E.U8 R16, desc[UR50][R220.64+0x60] ;  /* 0x00006032dc10b981 */ /* 0x000ea2000c1e1100 */
[----:B------:R-:W-:Y:S02]  /*ff10*/  P2R R172, PR, RZ, 0x4 ;  /* 0x00000004ffac7803 */ /* 0x000fe40000000000 */
[C---:B------:R-:W-:Y:S02]  /*ff20*/  ISETP.LT.OR P2, PT, R0.reuse, 0x62, !P6 ;  /* 0x000000620000780c */ /* 0x040fe40007741670 */
[----:B------:R-:W-:Y:S02]  /*ff30*/  ISETP.LT.OR P4, PT, R0, 0x69, !P6 ;  /* 0x000000690000780c */ /* 0x000fe40007781670 */
[----:B--2---:R-:W-:-:S05]  /*ff40*/  @!P3 PRMT R155, R16, 0x8880, RZ ;  /* 0x00008880109bb816 */ /* 0x004fca00000000ff */
[----:B------:R-:W-:-:S04]  /*ff50*/  @!P3 IMAD R2, R155, R18, RZ ;  /* 0x000000129b02b224 */ /* 0x000fc800078e02ff */
[----:B------:R-:W-:-:S05]  /*ff60*/  @!P3 IMAD R155, R138, R17, R2 ;  /* 0x000000118a9bb224 */ /* 0x000fca00078e0202 */
[----:B------:R2:W-:Y:S04]  /*ff70*/  @!P3 STG.E.U8 desc[UR50][R204.64+0x60], R155 ;  /* 0x0000609bcc00b986 */ /* 0x0005e8000c101132 */
[----:B------:R-:W3:Y:S01]  /*ff80*/  @!P2 LDG.E.U8 R16, desc[UR50][R220.64+0x61] ;  /* 0x00006132dc10a981 */ /* 0x000ee2000c1e1100 */
[----:B------:R-:W-:Y:S02]  /*ff90*/  ISETP.LT.OR P3, PT, R0, 0x6a, !P6 ;  /* 0x0000006a0000780c */ /* 0x000fe40007761670 */
[----:B------:R-:W-:-:S04]  /*ffa0*/  @!P4 IADD3 R136, P5, R10, UR41, RZ ;  /* 0x000000290a88cc10 */ /* 0x000fc8000ffbe0ff */
[----:B------:R-:W-:-:S07]  /*ffb0*/  @!P4 IADD3.X R137, R11, UR40, RZ, P5, !PT ;  /* 0x000000280b89cc10 */ /* 0x000fce000affe4ff */
[----:B------:R-:W-:-:S04]  /*ffc0*/  @!P3 IADD3 R152, P5, R10, UR41, RZ ;  /* 0x000000290a98bc10 */ /* 0x000fc8000ffbe0ff */
[----:B0-----:R-:W-:Y:S02]  /*ffd0*/  @!P3 IADD3.X R153, R11, UR40, RZ, P5, !PT ;  /* 0x000000280b99bc10 */ /* 0x001fe4000affe4ff */
[----:B------:R-:W-:Y:S02]  /*ffe0*/  ISETP.LT.OR P5, PT, R0, 0x69, !P1 ;  /* 0x000000690000780c */ /* 0x000fe40004fa1670 */
[----:B---3--:R-:W-:-:S05]  /*fff0*/  @!P2 PRMT R157, R16, 0x8880, RZ ;  /* 0x00008880109da816 */ /* 0x008fca00000000ff */
        /* <DEDUP_REMOVED lines=9> */
[----:B------:R-:W3:Y:S02]  /*10090*/  @!P5 LDG.E.U8 R16, desc[UR50][R222.64+0x69] ;  /* 0x00006932de10d981 */ /* 0x000ee4000c1e1100 */
[----:B---3--:R-:W-:-:S05]  /*100a0*/  @!P5 PRMT R138, R16, 0x8880, RZ ;  /* 0x00008880108ad816 */ /* 0x008fca00000000ff */
[----:B0-----:R-:W-:-:S04]  /*100b0*/  @!P5 IMAD.MOV.U32 R139, RZ, RZ, R138 ;  /* 0x000000ffff8bd224 */ /* 0x001fc800078e008a */
[----:B------:R-:W-:-:S04]  /*100c0*/  @!P5 IMAD R2, R139, R18, RZ ;  /* 0x000000128b02d224 */ /* 0x000fc800078e02ff */
[----:B------:R-:W-:-:S05]  /*100d0*/  @!P5 IMAD R141, R141, R17, R2 ;  /* 0x000000118d8dd224 */ /* 0x000fca00078e0202 */
[----:B------:R0:W-:Y:S04]  /*100e0*/  @!P5 STG.E.U8 desc[UR50][R10.64+0x69], R141 ;  /* 0x0000698d0a00d986 */ /* 0x0001e8000c101132 */
[----:B------:R-:W2:Y:S01]  /*100f0*/  @!P4 LDG.E.U8 R16, desc[UR50][R220.64+0x68] ;  /* 0x00006832dc10c981 */ /* 0x000ea2000c1e1100 */
[----:B------:R-:W-:Y:S02]  /*10100*/  ISETP.LT.OR P2, PT, R0, 0x71, !P6 ;  /* 0x000000710000780c */ /* 0x000fe40007741670 */
[----:B--2---:R-:W-:-:S05]  /*10110*/  @!P4 PRMT R155, R16, 0x8880, RZ ;  /* 0x00008880109bc816 */ /* 0x004fca00000000ff */
        /* <DEDUP_REMOVED lines=25> */
[----:B------:R-:W-:Y:S04]  /*102b0*/  @!P4 STG.E.U8 desc[UR50][R10.64+0x71], R145 ;  /* 0x000071910a00c986 */ /* 0x000fe8000c101132 */
[----:B------:R-:W2:Y:S02]  /*102c0*/  @!P2 LDG.E.U8 R16, desc[UR50][R220.64+0x70] ;  /* 0x00007032dc10a981 */ /* 0x000ea4000c1e1100 */
[----:B--2---:R-:W-:-:S05]  /*102d0*/  @!P2 PRMT R137, R16, 0x8880, RZ ;  /* 0x000088801089a816 */ /* 0x004fca00000000ff */
[----:B------:R-:W-:-:S04]  /*102e0*/  @!P2 IMAD R2, R137, R18, RZ ;  /* 0x000000128902a224 */ /* 0x000fc800078e02ff */
[----:B------:R-:W-:-:S05]  /*102f0*/  @!P2 IMAD R137, R146, R17, R2 ;  /* 0x000000119289a224 */ /* 0x000fca00078e0202 */
[----:B------:R0:W-:Y:S04]  /*10300*/  @!P2 STG.E.U8 desc[UR50][R138.64+0x70], R137 ;  /* 0x000070898a00a986 */ /* 0x0001e8000c101132 */
[----:B------:R-:W2:Y:S02]  /*10310*/  @!P5 LDG.E.U8 R16, desc[UR50][R220.64+0x71] ;  /* 0x00007132dc10d981 */ /* 0x000ea4000c1e1100 */
        /* <DEDUP_REMOVED lines=12> */
[----:B------:R-:W-:Y:S02]  /*103e0*/  ISETP.LT.OR P3, PT, R0, 0x79, !P6 ;  /* 0x000000790000780c */ /* 0x000fe40007761670 */
[----:B--2---:R-:W-:-:S05]  /*103f0*/  @!P5 PRMT R137, R16, 0x8880, RZ ;  /* 0x000088801089d816 */ /* 0x004fca00000000ff */
[----:B------:R-:W-:-:S04]  /*10400*/  @!P5 IMAD R2, R137, R18, RZ ;  /* 0x000000128902d224 */ /* 0x000fc800078e02ff */
[----:B------:R-:W-:-:S05]  /*10410*/  @!P5 IMAD R149, R149, R17, R2 ;  /* 0x000000119595d224 */ /* 0x000fca00078e0202 */
[----:B------:R-:W-:Y:S04]  /*10420*/  @!P5 STG.E.U8 desc[UR50][R10.64+0x79], R149 ;  /* 0x000079950a00d986 */ /* 0x000fe8000c101132 */
[----:B------:R-:W0:Y:S01]  /*10430*/  @!P3 LDG.E.U8 R16, desc[UR50][R220.64+0x78] ;  /* 0x00007832dc10b981 */ /* 0x000e22000c1e1100 */
[----:B------:R-:W-:-:S04]  /*10440*/  @!P3 IADD3 R142, P4, R10, UR41, RZ ;  /* 0x000000290a8ebc10 */ /* 0x000fc8000ff9e0ff */
[----:B------:R-:W-:Y:S02]  /*10450*/  @!P3 IADD3.X R143, R11, UR40, RZ, P4, !PT ;  /* 0x000000280b8fbc10 */ /* 0x000fe4000a7fe4ff */
[C---:B------:R-:W-:Y:S02]  /*10460*/  ISETP.LT.OR P4, PT, R0.reuse, 0x7a, !P6 ;  /* 0x0000007a0000780c */ /* 0x040fe40007781670 */
[----:B------:R-:W-:Y:S02]  /*10470*/  ISETP.LT.OR P1, PT, R0, 0x81, !P6 ;  /* 0x000000810000780c */ /* 0x000fe40007721670 */
[----:B0-----:R-:W-:-:S05]  /*10480*/  @!P3 PRMT R139, R16, 0x8880, RZ ;  /* 0x00008880108bb816 */ /* 0x001fca00000000ff */
[----:B------:R-:W-:-:S04]  /*10490*/  @!P3 IMAD R2, R139, R18, RZ ;  /* 0x000000128b02b224 */ /* 0x000fc800078e02ff */
[----:B------:R-:W-:-:S05]  /*104a0*/  @!P3 IMAD R141, R150, R17, R2 ;  /* 0x00000011968db224 */ /* 0x000fca00078e0202 */
[----:B------:R0:W-:Y:S04]  /*104b0*/  @!P3 STG.E.U8 desc[UR50][R142.64+0x78], R141 ;  /* 0x0000788d8e00b986 */ /* 0x0001e8000c101132 */
[----:B------:R-:W2:Y:S01]  /*104c0*/  @!P4 LDG.E.U8 R16, desc[UR50][R220.64+0x79] ;  /* 0x00007932dc10c981 */ /* 0x000ea2000c1e1100 */
[----:B------:R-:W-:Y:S02]  /*104d0*/  ISETP.LT.OR P3, PT, R0, 0x82, !P6 ;  /* 0x000000820000780c */ /* 0x000fe40007761670 */
[----:B------:R-:W-:-:S04]  /*104e0*/  @!P1 IADD3 R136, P5, R10, UR41, RZ ;  /* 0x000000290a889c10 */ /* 0x000fc8000ffbe0ff */
[----:B------:R-:W-:-:S07]  /*104f0*/  @!P1 IADD3.X R137, R11, UR40, RZ, P5, !PT ;  /* 0x000000280b899c10 */ /* 0x000fce000affe4ff */
[----:B------:R-:W-:-:S04]  /*10500*/  @!P3 IADD3 R138, P5, R10, UR41, RZ ;  /* 0x000000290a8abc10 */ /* 0x000fc8000ffbe0ff */
[----:B------:R-:W-:Y:S02]  /*10510*/  @!P3 IADD3.X R139, R11, UR40, RZ, P5, !PT ;  /* 0x000000280b8bbc10 */ /* 0x000fe4000affe4ff */
[----:B------:R-:W-:Y:S02]  /*10520*/  ISETP.NE.AND P3, PT, R3, RZ, PT ;  /* 0x000000ff0300720c */ /* 0x000fe40003f65270 */
        /* <DEDUP_REMOVED lines=29> */
[----:B------:R-:W-:-:S04]  /*10700*/  @!P4 IADD3 R140, P5, R8, UR41, RZ ;  /* 0x00000029088ccc10 */ /* 0x000fc8000ffbe0ff */
[----:B0-----:R-:W-:Y:S02]  /*10710*/  @!P4 IADD3.X R141, R9, UR40, RZ, P5, !PT ;  /* 0x00000028098dcc10 */ /* 0x001fe4000affe4ff */
[----:B---3--:R-:W-:-:S05]  /*10720*/  @!P4 PRMT R143, R16, 0x8880, RZ ;  /* 0x00008880108fc816 */ /* 0x008fca00000000ff */
        /* <DEDUP_REMOVED lines=82> */
[----:B------:R-:W-:Y:S02]  /*10c50*/  P2R R124, PR, RZ, 0x8 ;  /* 0x00000008ff7c7803 */ /* 0x000fe40000000000 */
        /* <DEDUP_REMOVED lines=14> */
[----:B------:R-:W-:Y:S02]  /*10d40*/  ISETP.NE.AND P2, PT, R172, RZ, PT ;  /* 0x000000ffac00720c */ /* 0x000fe40003f45270 */
        /* <DEDUP_REMOVED lines=99> */
[----:B------:R-:W-:Y:S02]  /*11380*/  ISETP.NE.AND P1, PT, R156, RZ, PT ;  /* 0x000000ff9c00720c */ /* 0x000fe40003f25270 */
[----:B------:R-:W-:Y:S02]  /*11390*/  @!P4 IADD3.X R107, R5, UR40, RZ, P5, !PT ;  /* 0x00000028056bcc10 */ /* 0x000fe4000affe4ff */
[----:B--2---:R-:W-:-:S05]  /*113a0*/  @!P4 PRMT R109, R16, 0x8880, RZ ;  /* 0x00008880106dc816 */ /* 0x004fca00000000ff */
[----:B------:R-:W-:-:S04]  /*113b0*/  @!P4 IMAD R2, R109, R18, RZ ;  /* 0x000000126d02c224 */ /* 0x000fc800078e02ff */
[----:B------:R-:W-:-:S05]  /*113c0*/  @!P4 IMAD R119, R119, R17, R2 ;  /* 0x000000117777c224 */ /* 0x000fca00078e0202 */
[----:B------:R2:W-:Y:S01]  /*113d0*/  @!P4 STG.E.U8 desc[UR50][R106.64+0x79], R119 ;  /* 0x000079776a00c986 */ /* 0x0005e2000c101132 */
[----:B------:R-:W-:-:S13]  /*113e0*/  ISETP.LT.OR P4, PT, R0, 0x61, !P1 ;  /* 0x000000610000780c */ /* 0x000fda0004f81670 */
[----:B------:R-:W3:Y:S01]  /*113f0*/  @!P4 LDG.E.U8 R16, desc[UR50][R12.64+0x60] ;  /* 0x000060320c10c981 */ /* 0x000ee2000c1e1100 */
[----:B0-----:R-:W-:Y:S02]  /*11400*/  @!P4 IMAD.MOV.U32 R104, RZ, RZ, R6 ;  /* 0x000000ffff68c224 */ /* 0x001fe400078e0006 */
[----:B------:R-:W-:Y:S01]  /*11410*/  @!P4 IMAD.MOV.U32 R105, RZ, RZ, R23 ;  /* 0x000000ffff69c224 */ /* 0x000fe200078e0017 */
[----:B---3--:R-:W-:-:S05]  /*11420*/  @!P4 PRMT R3, R16, 0x8880, RZ ;  /* 0x000088801003c816 */ /* 0x008fca00000000ff */
[----:B------:R-:W-:-:S04]  /*11430*/  @!P4 IMAD R2, R3, R18, RZ ;  /* 0x000000120302c224 */ /* 0x000fc800078e02ff */
        /* <DEDUP_REMOVED lines=143> */
[----:B------:R2:W-:Y:S01]  /*11d30*/  @!P3 STG.E.U8 desc[UR50][R136.64+0x80], R3 ;  /* 0x000080038800b986 */ /* 0x0005e2000c101132 */
[----:B------:R-:W-:-:S13]  /*11d40*/  ISETP.LT.OR P3, PT, R0, 0x82, !P6 ;  /* 0x000000820000780c */ /* 0x000fda0007761670 */
[----:B------:R-:W3:Y:S01]  /*11d50*/  @!P3 LDG.E.U8 R16, desc[UR50][R220.64+0x81] ;  /* 0x00008132dc10b981 */ /* 0x000ee2000c1e1100 */
[----:B------:R-:W-:-:S04]  /*11d60*/  @!P5 IADD3 R72, P4, R10, UR41, RZ ;  /* 0x000000290a48dc10 */ /* 0x000fc8000ff9e0ff */
[----:B------:R-:W-:Y:S02]  /*11d70*/  @!P5 IADD3.X R73, R11, UR40, RZ, P4, !PT ;  /* 0x000000280b49dc10 */ /* 0x000fe4000a7fe4ff */
[----:B------:R-:W-:Y:S02]  /*11d80*/  ISETP.LT.OR P4, PT, R0, 0x8a, !P6 ;  /* 0x0000008a0000780c */ /* 0x000fe40007781670 */
[----:B------:R-:W-:-:S11]  /*11d90*/  P2R R108, PR, RZ, 0x4 ;  /* 0x00000004ff6c7803 */ /* 0x000fd60000000000 */
        /* <DEDUP_REMOVED lines=43> */
[----:B------:R-:W-:Y:S02]  /*12050*/  ISETP.LT.OR P5, PT, R0, 0x92, !P6 ;  /* 0x000000920000780c */ /* 0x000fe400077a1670 */
[----:B------:R-:W-:-:S04]  /*12060*/  @!P2 IADD3 R74, P3, R10, UR41, RZ ;  /* 0x000000290a4aac10 */ /* 0x000fc8000ff7e0ff */
[----:B------:R-:W-:Y:S02]  /*12070*/  @!P2 IADD3.X R75, R11, UR40, RZ, P3, !PT ;  /* 0x000000280b4bac10 */ /* 0x000fe40009ffe4ff */
[----:B0-----:R-:W-:-:S05]  /*12080*/  @!P2 PRMT R3, R16, 0x8880, RZ ;  /* 0x000088801003a816 */ /* 0x001fca00000000ff */
[----:B------:R-:W-:-:S04]  /*12090*/  @!P2 IMAD R2, R3, R18, RZ ;  /* 0x000000120302a224 */ /* 0x000fc800078e02ff */
[----:B------:R-:W-:-:S05]  /*120a0*/  @!P2 IMAD R3, R82, R17, R2 ;  /* 0x000000115203a224 */ /* 0x000fca00078e0202 */
[----:B------:R0:W-:Y:S04]  /*120b0*/  @!P2 STG.E.U8 desc[UR50][R74.64+0x90], R3 ;  /* 0x000090034a00a986 */ /* 0x0001e8000c101132 */
        /* <DEDUP_REMOVED lines=44> */
[----:B------:R-:W-:-:S04]  /*12380*/  ISETP.NE.AND P3, PT, R124, RZ, PT ;  /* 0x000000ff7c00720c */ /* 0x000fc80003f65270 */
        /* <DEDUP_REMOVED lines=33> */
[----:B------:R2:W-:Y:S04]  /*125a0*/  @!P4 STG.E.U8 desc[UR50][R8.64+0x89], R61 ;  /* 0x0000893d0800c986 */ /* 0x0005e8000c101132 */
        /* <DEDUP_REMOVED lines=28> */
[----:B------:R-:W2:Y:S01]  /*12770*/  @!P4 LDG.E.U8 R16, desc[UR50][R234.64+0x90] ;  /* 0x00009032ea10c981 */ /* 0x000ea2000c1e1100 */
[----:B------:R-:W-:Y:S02]  /*12780*/  ISETP.LT.OR P6, PT, R0, 0x92, !P3 ;  /* 0x000000920000780c */ /* 0x000fe40005fc1670 */
[----:B------:R-:W-:-:S04]  /*12790*/  @!P4 IADD3 R10, P1, R8, UR41, RZ ;  /* 0x00000029080acc10 */ /* 0x000fc8000ff3e0ff */
[----:B------:R-:W-:Y:S02]  /*127a0*/  @!P4 IADD3.X R11, R9, UR40, RZ, P1, !PT ;  /* 0x00000028090bcc10 */ /* 0x000fe40008ffe4ff */
[----:B--2---:R-:W-:-:S05]  /*127b0*/  @!P4 PRMT R57, R16, 0x8880, RZ ;  /* 0x000088801039c816 */ /* 0x004fca00000000ff */
[----:B------:R-:W-:-:S04]  /*127c0*/  @!P4 IMAD R2, R57, R18, RZ ;  /* 0x000000123902c224 */ /* 0x000fc800078e02ff */
[----:B0-----:R-:W-:-:S05]  /*127d0*/  @!P4 IMAD R3, R66, R17, R2 ;  /* 0x000000114203c224 */ /* 0x001fca00078e0202 */
[----:B------:R0:W-:Y:S04]  /*127e0*/  @!P4 STG.E.U8 desc[UR50][R10.64+0x90], R3 ;  /* 0x000090030a00c986 */ /* 0x0001e8000c101132 */
[----:B------:R-:W2:Y:S01]  /*127f0*/  @!P6 LDG.E.U8 R16, desc[UR50][R234.64+0x91] ;  /* 0x00009132ea10e981 */ /* 0x000ea2000c1e1100 */
[----:B------:R-:W-:Y:S02]  /*12800*/  ISETP.LT.OR P4, PT, R0, 0x99, !P2 ;  /* 0x000000990000780c */ /* 0x000fe40005781670 */
[----:B------:R-:W-:-:S04]  /*12810*/  @!P6 IADD3 R58, P1, R8, UR41, RZ ;  /* 0x00000029083aec10 */ /* 0x000fc8000ff3e0ff */
[----:B------:R-:W-:Y:S02]  /*12820*/  @!P6 IADD3.X R59, R9, UR40, RZ, P1, !PT ;  /* 0x00000028093bec10 */ /* 0x000fe40008ffe4ff */
[----:B--2---:R-:W-:-:S05]  /*12830*/  @!P6 PRMT R57, R16, 0x8880, RZ ;  /* 0x000088801039e816 */ /* 0x004fca00000000ff */
[----:B------:R-:W-:-:S04]  /*12840*/  @!P6 IMAD R2, R57, R18, RZ ;  /* 0x000000123902e224 */ /* 0x000fc800078e02ff */
[----:B------:R-:W-:-:S05]  /*12850*/  @!P6 IMAD R67, R67, R17, R2 ;  /* 0x000000114343e224 */ /* 0x000fca00078e0202 */
[----:B------:R-:W-:Y:S04]  /*12860*/  @!P6 STG.E.U8 desc[UR50][R58.64+0x91], R67 ;  /* 0x000091433a00e986 */ /* 0x000fe8000c101132 */
[----:B------:R-:W2:Y:S01]  /*12870*/  @!P4 LDG.E.U8 R16, desc[UR50][R236.64+0x98] ;  /* 0x00009832ec10c981 */ /* 0x000ea2000c1e1100 */
[----:B------:R-:W-:Y:S02]  /*12880*/  ISETP.LT.OR P5, PT, R0, 0x9a, !P2 ;  /* 0x0000009a0000780c */ /* 0x000fe400057a1670 */
[----:B--2---:R-:W-:-:S05]  /*12890*/  @!P4 PRMT R57, R16, 0x8880, RZ ;  /* 0x000088801039c816 */ /* 0x004fca00000000ff */
[----:B------:R-:W-:-:S04]  /*128a0*/  @!P4 IMAD R2, R57, R18, RZ ;  /* 0x000000123902c224 */ /* 0x000fc800078e02ff */
[----:B0-----:R-:W-:-:S05]  /*128b0*/  @!P4 IMAD R3, R68, R17, R2 ;  /* 0x000000114403c224 */ /* 0x001fca00078e0202 */
        /* <DEDUP_REMOVED lines=8> */
[----:B------:R-:W-:Y:S02]  /*12940*/  ISETP.LT.OR P3, PT, R0, 0x9a, !P3 ;  /* 0x0000009a0000780c */ /* 0x000fe40005f61670 */
[----:B------:R-:W-:Y:S02]  /*12950*/  @!P4 IADD3 R10, P5, R8, UR41, RZ ;  /* 0x00000029080acc10 */ /* 0x000fe4000ffbe0ff */
[----:B---3--:R-:W-:-:S05]  /*12960*/  @!P4 PRMT R11, R16, 0x8880, RZ ;  /* 0x00008880100bc816 */ /* 0x008fca00000000ff */
[----:B------:R-:W-:Y:S01]  /*12970*/  @!P4 IMAD R2, R11, R18, RZ ;  /* 0x000000120b02c224 */ /* 0x000fe200078e02ff */
[----:B------:R-:W-:-:S03]  /*12980*/  @!P4 IADD3.X R11, R9, UR40, RZ, P5, !PT ;  /* 0x00000028090bcc10 */ /* 0x000fc6000affe4ff */
[----:B0-----:R-:W-:-:S05]  /*12990*/  @!P4 IMAD R3, R70, R17, R2 ;  /* 0x000000114603c224 */ /* 0x001fca00078e0202 */
[----:B------:R0:W-:Y:S04]  /*129a0*/  @!P4 STG.E.U8 desc[UR50][R10.64+0x98], R3 ;  /* 0x000098030a00c986 */ /* 0x0001e8000c101132 */
[----:B------:R-:W3:Y:S01]  /*129b0*/  @!P3 LDG.E.U8 R16, desc[UR50][R234.64+0x99] ;  /* 0x00009932ea10b981 */ /* 0x000ee2000c1e1100 */
[----:B------:R-:W-:-:S04]  /*129c0*/  LOP3.LUT P6, RZ, R19, 0x4, RZ, 0xc0, !PT ;  /* 0x0000000413ff7812 */ /* 0x000fc800078cc0ff */
[----:B------:R-:W-:Y:S02]  /*129d0*/  ISETP.LT.OR P4, PT, R0, 0x81, !P6 ;  /* 0x000000810000780c */ /* 0x000fe40007781670 */
[----:B--2---:R-:W-:-:S04]  /*129e0*/  @!P3 IADD3 R8, P5, R8, UR41, RZ ;  /* 0x000000290808bc10 */ /* 0x004fc8000ffbe0ff */
[----:B------:R-:W-:Y:S02]  /*129f0*/  @!P3 IADD3.X R9, R9, UR40, RZ, P5, !PT ;  /* 0x000000280909bc10 */ /* 0x000fe4000affe4ff */
[----:B---3--:R-:W-:-:S05]  /*12a00*/  @!P3 PRMT R57, R16, 0x8880, RZ ;  /* 0x000088801039b816 */ /* 0x008fca00000000ff */
        /* <DEDUP_REMOVED lines=10> */
[----:B------:R-:W-:-:S04]  /*12ab0*/  ISETP.NE.AND P2, PT, R108, RZ, PT ;  /* 0x000000ff6c00720c */ /* 0x000fc80003f45270 */
[----:B------:R-:W-:Y:S02]  /*12ac0*/  ISETP.LT.OR P4, PT, R0, 0x81, !P2 ;  /* 0x000000810000780c */ /* 0x000fe40005781670 */
[----:B---3--:R-:W-:-:S05]  /*12ad0*/  @!P3 PRMT R11, R16, 0x8880, RZ ;  /* 0x00008880100bb816 */ /* 0x008fca00000000ff */
[----:B------:R-:W-:-:S04]  /*12ae0*/  @!P3 IMAD R2, R11, R18, RZ ;  /* 0x000000120b02b224 */ /* 0x000fc800078e02ff */
[----:B------:R-:W-:-:S05]  /*12af0*/  @!P3 IMAD R41, R41, R17, R2 ;  /* 0x000000112929b224 */ /* 0x000fca00078e0202 */
[----:B------:R-:W-:Y:S04]  /*12b00*/  @!P3 STG.E.U8 desc[UR50][R4.64+0x81], R41 ;  /* 0x000081290400b986 */ /* 0x000fe8000c101132 */
[----:B------:R-:W3:Y:S01]  /*12b10*/  @!P4 LDG.E.U8 R16, desc[UR50][R232.64+0x80] ;  /* 0x00008032e810c981 */ /* 0x000ee2000c1e1100 */
[----:B------:R-:W-:Y:S02]  /*12b20*/  ISETP.LT.OR P3, PT, R0, 0x82, !P2 ;  /* 0x000000820000780c */ /* 0x000fe40005761670 */
[----:B--2---:R-:W-:Y:S02]  /*12b30*/  @!P4 IADD3 R8, P5, R4, UR41, RZ ;  /* 0x000000290408cc10 */ /* 0x004fe4000ffbe0ff */
[----:B---3--:R-:W-:-:S05]  /*12b40*/  @!P4 PRMT R9, R16, 0x8880, RZ ;  /* 0x000088801009c816 */ /* 0x008fca00000000ff */
[----:B------:R-:W-:Y:S01]  /*12b50*/  @!P4 IMAD R2, R9, R18, RZ ;  /* 0x000000120902c224 */ /* 0x000fe200078e02ff */
[----:B------:R-:W-:-:S03]  /*12b60*/  @!P4 IADD3.X R9, R5, UR40, RZ, P5, !PT ;  /* 0x000000280509cc10 */ /* 0x000fc6000affe4ff */
[----:B0-----:R-:W-:-:S05]  /*12b70*/  @!P4 IMAD R3, R42, R17, R2 ;  /* 0x000000112a03c224 */ /* 0x001fca00078e0202 */
[----:B------:R0:W-:Y:S04]  /*12b80*/  @!P4 STG.E.U8 desc[UR50][R8.64+0x80], R3 ;  /* 0x000080030800c986 */ /* 0x0001e8000c101132 */
[----:B------:R-:W2:Y:S01]  /*12b90*/  @!P3 LDG.E.U8 R16, desc[UR50][R232.64+0x81] ;  /* 0x00008132e810b981 */ /* 0x000ea2000c1e1100 */
[----:B------:R-:W-:Y:S02]  /*12ba0*/  ISETP.LT.OR P4, PT, R0, 0x89, !P6 ;  /* 0x000000890000780c */ /* 0x000fe40007781670 */
[----:B------:R-:W-:Y:S02]  /*12bb0*/  @!P3 IADD3 R10, P5, R4, UR41, RZ ;  /* 0x00000029040abc10 */ /* 0x000fe4000ffbe0ff */
[----:B--2---:R-:W-:-:S05]  /*12bc0*/  @!P3 PRMT R11, R16, 0x8880, RZ ;  /* 0x00008880100bb816 */ /* 0x004fca00000000ff */
[----:B------:R-:W-:Y:S01]  /*12bd0*/  @!P3 IMAD R2, R11, R18, RZ ;  /* 0x000000120b02b224 */ /* 0x000fe200078e02ff */
[----:B------:R-:W-:-:S03]  /*12be0*/  @!P3 IADD3.X R11, R5, UR40, RZ, P5, !PT ;  /* 0x00000028050bbc10 */ /* 0x000fc6000affe4ff */
[----:B------:R-:W-:-:S05]  /*12bf0*/  @!P3 IMAD R43, R43, R17, R2 ;  /* 0x000000112b2bb224 */ /* 0x000fca00078e0202 */
[----:B------:R-:W-:Y:S04]  /*12c00*/  @!P3 STG.E.U8 desc[UR50][R10.64+0x81], R43 ;  /* 0x0000812b0a00b986 */ /* 0x000fe8000c101132 */
[----:B------:R-:W0:Y:S01]  /*12c10*/  @!P4 LDG.E.U8 R16, desc[UR50][R14.64+0x88] ;  /* 0x000088320e10c981 */ /* 0x000e22000c1e1100 */
[----:B------:R-:W-:Y:S02]  /*12c20*/  ISETP.LT.OR P3, PT, R0, 0x8a, !P6 ;  /* 0x0000008a0000780c */ /* 0x000fe40007761670 */
[----:B0-----:R-:W-:-:S05]  /*12c30*/  @!P4 PRMT R3, R16, 0x8880, RZ ;  /* 0x000088801003c816 */ /* 0x001fca00000000ff */
        /* <DEDUP_REMOVED lines=11> */
[----:B------:R-:W-:Y:S02]  /*12cf0*/  @!P4 IADD3 R8, P5, R4, UR41, RZ ;  /* 0x000000290408cc10 */ /* 0x000fe4000ffbe0ff */
[----:B--2---:R-:W-:-:S05]  /*12d00*/  @!P4 PRMT R9, R16, 0x8880, RZ ;  /* 0x000088801009c816 */ /* 0x004fca00000000ff */
        /* <DEDUP_REMOVED lines=59> */
[----:B------:R-:W-:Y:S04]  /*130c0*/  @!P4 STG.E.U8 desc[UR50][R8.64+0x98], R3 ;  /* 0x000098030800c986 */ /* 0x000fe8000c101132 */
[----:B------:R-:W3:Y:S01]  /*130d0*/  @!P2 LDG.E.U8 R16, desc[UR50][R232.64+0x99] ;  /* 0x00009932e810a981 */ /* 0x000ee2000c1e1100 */
[----:B------:R-:W-:-:S04]  /*130e0*/  ISETP.NE.AND P1, PT, R92, RZ, PT ;  /* 0x000000ff5c00720c */ /* 0x000fc80003f25270 */
[----:B------:R-:W-:Y:S02]  /*130f0*/  ISETP.LT.OR P3, PT, R0, 0x81, !P1 ;  /* 0x000000810000780c */ /* 0x000fe40004f61670 */
[----:B--2---:R-:W-:-:S04]  /*13100*/  @!P2 IADD3 R4, P4, R4, UR41, RZ ;  /* 0x000000290404ac10 */ /* 0x004fc8000ff9e0ff */
[----:B------:R-:W-:Y:S02]  /*13110*/  @!P2 IADD3.X R5, R5, UR40, RZ, P4, !PT ;  /* 0x000000280505ac10 */ /* 0x000fe4000a7fe4ff */
[----:B---3--:R-:W-:-:S05]  /*13120*/  @!P2 PRMT R11, R16, 0x8880, RZ ;  /* 0x00008880100ba816 */ /* 0x008fca00000000ff */
[----:B------:R-:W-:-:S04]  /*13130*/  @!P2 IMAD R2, R11, R18, RZ ;  /* 0x000000120b02a224 */ /* 0x000fc800078e02ff */
[----:B------:R-:W-:-:S05]  /*13140*/  @!P2 IMAD R55, R55, R17, R2 ;  /* 0x000000113737a224 */ /* 0x000fca00078e0202 */
[----:B------:R0:W-:Y:S04]  /*13150*/  @!P2 STG.E.U8 desc[UR50][R4.64+0x99], R55 ;  /* 0x000099370400a986 */ /* 0x0001e8000c101132 */
[----:B------:R-:W2:Y:S01]  /*13160*/  @!P3 LDG.E.U8 R16, desc[UR50][R12.64+0x80] ;  /* 0x000080320c10b981 */ /* 0x000ea2000c1e1100 */
[----:B------:R-:W-:Y:S01]  /*13170*/  ISETP.LT.OR P2, PT, R0, 0x82, !P1 ;  /* 0x000000820000780c */ /* 0x000fe20004f41670 */
[----:B0-----:R-:W-:Y:S02]  /*13180*/  @!P3 IMAD.MOV.U32 R4, RZ, RZ, R6 ;  /* 0x000000ffff04b224 */ /* 0x001fe400078e0006 */
[----:B------:R-:W-:Y:S01]  /*13190*/  @!P3 IMAD.MOV.U32 R5, RZ, RZ, R23 ;  /* 0x000000ffff05b224 */ /* 0x000fe200078e0017 */
[----:B--2---:R-:W-:-:S05]  /*131a0*/  @!P3 PRMT R3, R16, 0x8880, RZ ;  /* 0x000088801003b816 */ /* 0x004fca00000000ff */
        /* <DEDUP_REMOVED lines=12> */
[----:B------:R-:W-:Y:S02]  /*13270*/  ISETP.LT.OR P2, PT, R0, 0x82, !P0 ;  /* 0x000000820000780c */ /* 0x000fe40004741670 */
[----:B--2---:R-:W-:-:S05]  /*13280*/  @!P3 PRMT R8, R16, 0x8880, RZ ;  /* 0x000088801008b816 */ /* 0x004fca00000000ff */
[----:B------:R-:W-:Y:S01]  /*13290*/  @!P3 IMAD.MOV.U32 R3, RZ, RZ, R8 ;  /* 0x000000ffff03b224 */ /* 0x000fe200078e0008 */
[----:B------:R-:W-:-:S03]  /*132a0*/  @!P3 IADD3 R8, P4, R6, UR41, RZ ;  /* 0x000000290608bc10 */ /* 0x000fc6000ff9e0ff */
[----:B------:R-:W-:Y:S01]  /*132b0*/  @!P3 IMAD R2, R3, R18, RZ ;  /* 0x000000120302b224 */ /* 0x000fe200078e02ff */
[----:B------:R-:W-:-:S03]  /*132c0*/  @!P3 IADD3.X R9, R23, UR40, RZ, P4, !PT ;  /* 0x000000281709bc10 */ /* 0x000fc6000a7fe4ff */
[----:B------:R-:W-:-:S05]  /*132d0*/  @!P3 IMAD R3, R26, R17, R2 ;  /* 0x000000111a03b224 */ /* 0x000fca00078e0202 */
[----:B------:R-:W-:Y:S04]  /*132e0*/  @!P3 STG.E.U8 desc[UR50][R8.64+0x80], R3 ;  /* 0x000080030800b986 */ /* 0x000fe8000c101132 */
[----:B------:R-:W2:Y:S01]  /*132f0*/  @!P2 LDG.E.U8 R16, desc[UR50][R20.64+0x81] ;  /* 0x000081321410a981 */ /* 0x000ea2000c1e1100 */
[----:B------:R-:W-:Y:S02]  /*13300*/  ISETP.LT.OR P3, PT, R0, 0x89, !P1 ;  /* 0x000000890000780c */ /* 0x000fe40004f61670 */
[----:B0-----:R-:W-:Y:S02]  /*13310*/  @!P2 IADD3 R4, P4, R6, UR41, RZ ;  /* 0x000000290604ac10 */ /* 0x001fe4000ff9e0ff */
[----:B--2---:R-:W-:-:S05]  /*13320*/  @!P2 PRMT R5, R16, 0x8880, RZ ;  /* 0x000088801005a816 */ /* 0x004fca00000000ff */
[----:B------:R-:W-:Y:S01]  /*13330*/  @!P2 IMAD R2, R5, R18, RZ ;  /* 0x000000120502a224 */ /* 0x000fe200078e02ff */
[----:B------:R-:W-:-:S03]  /*13340*/  @!P2 IADD3.X R5, R23, UR40, RZ, P4, !PT ;  /* 0x000000281705ac10 */ /* 0x000fc6000a7fe4ff */
        /* <DEDUP_REMOVED lines=91> */
[----:B----4-:R-:W-:-:S05]  /*13900*/  @!P2 IMAD R3, R38, R17, R2 ;  /* 0x000000112603a224 */ /* 0x010fca00078e0202 */
[----:B------:R2:W-:Y:S04]  /*13910*/  @!P2 STG.E.U8 desc[UR50][R8.64+0x98], R3 ;  /* 0x000098030800a986 */ /* 0x0005e8000c101132 */
[----:B------:R-:W0:Y:S02]  /*13920*/  @!P0 LDG.E.U8 R16, desc[UR50][R20.64+0x99] ;  /* 0x0000993214108981 */ /* 0x000e24000c1e1100 */
[----:B0-----:R-:W-:-:S05]  /*13930*/  @!P0 PRMT R5, R16, 0x8880, RZ ;  /* 0x0000888010058816 */ /* 0x001fca00000000ff */
[----:B------:R-:W-:-:S04]  /*13940*/  @!P0 IMAD R2, R5, R18, RZ ;  /* 0x0000001205028224 */ /* 0x000fc800078e02ff */
[----:B------:R-:W-:Y:S01]  /*13950*/  IMAD R39, R39, R17, R2 ;  /* 0x0000001127277224 */ /* 0x000fe200078e0202 */
[----:B--2---:R-:W-:Y:S06]  /*13960*/  @P0 BRA `(.L_x_192) ;  /* 0x0000005c009c0947 */ /* 0x004fec0003800000 */
[----:B------:R-:W-:-:S04]  /*13970*/  IADD3 R6, P0, R6, UR41, RZ ;  /* 0x0000002906067c10 */ /* 0x000fc8000ff1e0ff */
[----:B------:R-:W-:-:S05]  /*13980*/  IADD3.X R7, R23, UR40, RZ, P0, !PT ;  /* 0x0000002817077c10 */ /* 0x000fca00087fe4ff */
[----:B------:R0:W-:Y:S01]  /*13990*/  STG.E.U8 desc[UR50][R6.64+0x99], R39 ;  /* 0x0000992706007986 */ /* 0x0001e2000c101132 */
[----:B------:R-:W-:Y:S05]  /*139a0*/  BRA `(.L_x_192) ;  /* 0x0000005c008c7947 */ /* 0x000fea0003800000 */
.L_x_29:
[----:B------:R-:W2:Y:S01]  /*139b0*/  LDL.LU R2, [R1+0x180] ;  /* 0x0001800001027983 */ /* 0x000ea20000300800 */
[----:B------:R-:W-:-:S03]  /*139c0*/  ULDC.64 UR4, c[0x0][0x5c0] ;  /* 0x0001700000047ab9 */ /* 0x000fc60000000a00 */
[----:B------:R-:W3:Y:S04]  /*139d0*/  LDL.LU R3, [R1+0x184] ;  /* 0x0001840001037983 */ /* 0x000ee80000300800 */
[----:B------:R-:W4:Y:S04]  /*139e0*/  LDL.LU R235, [R1+0x18c] ;  /* 0x00018c0001eb7983 */ /* 0x000f280000300800 */
[----:B------:R-:W5:Y:S04]  /*139f0*/  LDL.LU R234, [R1+0x190] ;  /* 0x0001900001ea7983 */ /* 0x000f680000300800 */
        /* <DEDUP_REMOVED lines=11> */
[----:B------:R-:W5:Y:S01]  /*13ab0*/  LDL.LU R8, [R1+0x148] ;  /* 0x0001480001087983 */ /* 0x000f620000300800 */
[----:B------:R-:W-:-:S02]  /*13ac0*/  ISETP.GE.AND P5, PT, R22, 0x1, PT ;  /* 0x000000011600780c */ /* 0x000fc40003fa6270 */
[----:B------:R-:W-:Y:S01]  /*13ad0*/  IADD3 R6, P1, R4, UR4, RZ ;  /* 0x0000000404067c10 */ /* 0x000fe2000ff3e0ff */
[----:B------:R-:W4:Y:S01]  /*13ae0*/  LDL.LU R5, [R1+0x188] ;  /* 0x0001880001057983 */ /* 0x000f220000300800 */
[----:B------:R-:W-:Y:S02]  /*13af0*/  ISETP.LT.OR P0, PT, R0, 0x1, !P5 ;  /* 0x000000010000780c */ /* 0x000fe40006f01670 */
[----:B------:R-:W-:Y:S02]  /*13b00*/  IADD3.X R7, R11, UR5, RZ, P1, !PT ;  /* 0x000000050b077c10 */ /* 0x000fe40008ffe4ff */
[----:B------:R-:W-:Y:S01]  /*13b10*/  ISETP.GE.AND P4, PT, R22, 0x9, PT ;  /* 0x000000091600780c */ /* 0x000fe20003f86270 */
[----:B------:R-:W5:Y:S03]  /*13b20*/  LDL.LU R11, [R1+0x154] ;  /* 0x00015400010b7983 */ /* 0x000f660000300800 */
[----:B------:R-:W-:-:S05]  /*13b30*/  ISETP.LT.OR P2, PT, R0, 0x9, !P4 ;  /* 0x000000090000780c */ /* 0x000fca0006741670 */
[----:B--2---:R-:W-:-:S05]  /*13b40*/  @!P0 IMAD R2, R2, R17, RZ ;  /* 0x0000001102028224 */ /* 0x004fca00078e02ff */
[----:B------:R3:W-:Y:S01]  /*13b50*/  @!P0 STG.E.U8 desc[UR50][R6.64], R2 ;  /* 0x0000000206008986 */ /* 0x0007e2000c101132 */
[----:B------:R-:W-:-:S13]  /*13b60*/  ISETP.LT.OR P0, PT, R0, 0x2, !P5 ;  /* 0x000000020000780c */ /* 0x000fda0006f01670 */
[----:B---3--:R-:W-:-:S05]  /*13b70*/  @!P0 IMAD R2, R3, R17, RZ ;  /* 0x0000001103028224 */ /* 0x008fca00078e02ff */
[----:B------:R1:W-:Y:S01]  /*13b80*/  @!P0 STG.E.U8 desc[UR50][R6.64+0x1], R2 ;  /* 0x0000010206008986 */ /* 0x0003e2000c101132 */
[----:B------:R-:W-:-:S13]  /*13b90*/  ISETP.LT.OR P0, PT, R0, 0x1, !P4 ;  /* 0x000000010000780c */ /* 0x000fda0006701670 */
[----:B-1----:R-:W-:-:S04]  /*13ba0*/  @!P0 IADD3 R2, P1, R6, UR41, RZ ;  /* 0x0000002906028c10 */ /* 0x002fc8000ff3e0ff */
[----:B------:R-:W-:Y:S01]  /*13bb0*/  @!P0 IADD3.X R3, R7, UR40, RZ, P1, !PT ;  /* 0x0000002807038c10 */ /* 0x000fe20008ffe4ff */
[----:B----4-:R-:W-:-:S05]  /*13bc0*/  @!P0 IMAD R4, R5, R17, RZ ;  /* 0x0000001105048224 */ /* 0x010fca00078e02ff */
[----:B------:R1:W-:Y:S01]  /*13bd0*/  @!P0 STG.E.U8 desc[UR50][R2.64], R4 ;  /* 0x0000000402008986 */ /* 0x0003e2000c101132 */
[----:B------:R-:W-:-:S13]  /*13be0*/  ISETP.LT.OR P0, PT, R0, 0x2, !P4 ;  /* 0x000000020000780c */ /* 0x000fda0006701670 */
[----:B-1----:R-:W-:Y:S01]  /*13bf0*/  @!P0 IADD3 R2, P1, R6, UR41, RZ ;  /* 0x0000002906028c10 */ /* 0x002fe2000ff3e0ff */
[----:B------:R-:W-:Y:S02]  /*13c00*/  @!P0 IMAD R4, R235, R17, RZ ;  /* 0x00000011eb048224 */ /* 0x000fe400078e02ff */
[----:B------:R-:W2:Y:S01]  /*13c10*/  LDL.LU R235, [R1+0x158] ;  /* 0x0001580001eb7983 */ /* 0x000ea20000300800 */
[----:B------:R-:W-:Y:S02]  /*13c20*/  @!P0 IADD3.X R3, R7, UR40, RZ, P1, !PT ;  /* 0x0000002807038c10 */ /* 0x000fe40008ffe4ff */
[----:B------:R-:W-:-:S03]  /*13c30*/  ISETP.LT.OR P1, PT, R0, 0xa, !P5 ;  /* 0x0000000a0000780c */ /* 0x000fc60006f21670 */
[----:B------:R5:W-:Y:S01]  /*13c40*/  @!P0 STG.E.U8 desc[UR50][R2.64+0x1], R4 ;  /* 0x0000010402008986 */ /* 0x000be2000c101132 */
[----:B------:R-:W-:-:S09]  /*13c50*/  ISETP.LT.OR P0, PT, R0, 0x9, !P5 ;  /* 0x000000090000780c */ /* 0x000fd20006f01670 */
[----:B-----5:R-:W-:-:S04]  /*13c60*/  @!P1 IMAD R2, R233, R17, RZ ;  /* 0x00000011e9029224 */ /* 0x020fc800078e02ff */
[-C--:B------:R-:W-:Y:S02]  /*13c70*/  @!P0 IMAD R3, R234, R17.reuse, RZ ;  /* 0x00000011ea038224 */ /* 0x080fe400078e02ff */
[----:B------:R-:W-:Y:S01]  /*13c80*/  @!P2 IMAD R4, R232, R17, RZ ;  /* 0x00000011e804a224 */ /* 0x000fe200078e02ff */
[----:B------:R1:W-:Y:S04]  /*13c90*/  @!P1 STG.E.U8 desc[UR50][R6.64+0x9], R2 ;  /* 0x0000090206009986 */ /* 0x0003e8000c101132 */
[----:B------:R3:W-:Y:S01]  /*13ca0*/  @!P0 STG.E.U8 desc[UR50][R6.64+0x8], R3 ;  /* 0x0000080306008986 */ /* 0x0007e2000c101132 */
[----:B------:R-:W-:-:S03]  /*13cb0*/  ISETP.LT.OR P0, PT, R0, 0xa, !P4 ;  /* 0x0000000a0000780c */ /* 0x000fc60006701670 */
[----:B------:R-:W4:Y:S01]  /*13cc0*/  LDL.LU R234, [R1+0x15c] ;  /* 0x00015c0001ea7983 */ /* 0x000f220000300800 */
[----:B-1----:R-:W-:-:S03]  /*13cd0*/  @!P2 IADD3 R2, P1, R6, UR41, RZ ;  /* 0x000000290602ac10 */ /* 0x002fc6000ff3e0ff */
[----:B------:R-:W5:Y:S01]  /*13ce0*/  LDL.LU R233, [R1+0x160] ;  /* 0x0001600001e97983 */ /* 0x000f620000300800 */
[----:B---3--:R-:W-:-:S03]  /*13cf0*/  @!P2 IADD3.X R3, R7, UR40, RZ, P1, !PT ;  /* 0x000000280703ac10 */ /* 0x008fc60008ffe4ff */
[----:B------:R-:W3:Y:S04]  /*13d00*/  LDL.LU R232, [R1+0x164] ;  /* 0x0001640001e87983 */ /* 0x000ee80000300800 */
[----:B------:R1:W-:Y:S01]  /*13d10*/  @!P2 STG.E.U8 desc[UR50][R2.64+0x8], R4 ;  /* 0x000008040200a986 */ /* 0x0003e2000c101132 */
[----:B------:R-:W-:Y:S02]  /*13d20*/  ISETP.LT.OR P2, PT, R0, 0x11, !P4 ;  /* 0x000000110000780c */ /* 0x000fe40006741670 */
[----:B-1----:R-:W-:Y:S01]  /*13d30*/  @!P0 IADD3 R2, P1, R6, UR41, RZ ;  /* 0x0000002906028c10 */ /* 0x002fe2000ff3e0ff */
[----:B------:R-:W-:Y:S02]  /*13d40*/  @!P0 IMAD R4, R23, R17, RZ ;  /* 0x0000001117048224 */ /* 0x000fe400078e02ff */
[----:B------:R-:W5:Y:S01]  /*13d50*/  LDL.LU R23, [R1+0x168] ;  /* 0x0001680001177983 */ /* 0x000f620000300800 */
[----:B------:R-:W-:-:S02]  /*13d60*/  @!P0 IADD3.X R3, R7, UR40, RZ, P1, !PT ;  /* 0x0000002807038c10 */ /* 0x000fc40008ffe4ff */
[----:B------:R-:W-:-:S03]  /*13d70*/  ISETP.LT.OR P1, PT, R0, 0x12, !P5 ;  /* 0x000000120000780c */ /* 0x000fc60006f21670 */
[----:B------:R1:W-:Y:S01]  /*13d80*/  @!P0 STG.E.U8 desc[UR50][R2.64+0x9], R4 ;  /* 0x0000090402008986 */ /* 0x0003e2000c101132 */
[----:B------:R-:W-:-:S09]  /*13d90*/  ISETP.LT.OR P0, PT, R0, 0x11, !P5 ;  /* 0x000000110000780c */ /* 0x000fd20006f01670 */
[----:B-1----:R-:W-:-:S04]  /*13da0*/  @!P1 IMAD R2, R20, R17, RZ ;  /* 0x0000001114029224 */ /* 0x002fc800078e02ff */
[-C--:B------:R-:W-:Y:S02]  /*13db0*/  @!P0 IMAD R3, R21, R17.reuse, RZ ;  /* 0x0000001115038224 */ /* 0x080fe400078e02ff */
[----:B------:R-:W-:Y:S01]  /*13dc0*/  @!P2 IMAD R4, R15, R17, RZ ;  /* 0x000000110f04a224 */ /* 0x000fe200078e02ff */
[----:B------:R1:W-:Y:S04]  /*13dd0*/  @!P1 STG.E.U8 desc[UR50][R6.64+0x11], R2 ;  /* 0x0000110206009986 */ /* 0x0003e8000c101132 */
[----:B------:R0:W-:Y:S01]  /*13de0*/  @!P0 STG.E.U8 desc[UR50][R6.64+0x10], R3 ;  /* 0x0000100306008986 */ /* 0x0001e2000c101132 */
[----:B------:R-:W-:-:S03]  /*13df0*/  ISETP.LT.OR P0, PT, R0, 0x12, !P4 ;  /* 0x000000120000780c */ /* 0x000fc60006701670 */
[----:B------:R-:W5:Y:S01]  /*13e00*/  LDL.LU R15, [R1+0x16c] ;  /* 0x00016c00010f7983 */ /* 0x000f620000300800 */
[----:B-1----:R-:W-:-:S04]  /*13e10*/  @!P2 IADD3 R2, P1, R6, UR41, RZ ;  /* 0x000000290602ac10 */ /* 0x002fc8000ff3e0ff */
[----:B0-----:R-:W-:Y:S02]  /*13e20*/  @!P2 IADD3.X R3, R7, UR40, RZ, P1, !PT ;  /* 0x000000280703ac10 */ /* 0x001fe40008ffe4ff */
[----:B------:R-:W-:-:S03]  /*13e30*/  ISETP.LT.OR P1, PT, R0, 0x19, !P5 ;  /* 0x000000190000780c */ /* 0x000fc60006f21670 */
[----:B------:R0:W-:Y:S01]  /*13e40*/  @!P2 STG.E.U8 desc[UR50][R2.64+0x10], R4 ;  /* 0x000010040200a986 */ /* 0x0001e2000c101132 */
[----:B------:R-:W-:Y:S02]  /*13e50*/  ISETP.LT.OR P2, PT, R0, 0x1a, !P5 ;  /* 0x0000001a0000780c */ /* 0x000fe40006f41670 */
[----:B0-----:R-:W-:Y:S01]  /*13e60*/  @!P0 IADD3 R2, P3, R6, UR41, RZ ;  /* 0x0000002906028c10 */ /* 0x001fe2000ff7e0ff */
[----:B------:R-:W-:Y:S02]  /*13e70*/  @!P0 IMAD R4, R14, R17, RZ ;  /* 0x000000110e048224 */ /* 0x000fe400078e02ff */
[----:B------:R-:W5:Y:S01]  /*13e80*/  LDL.LU R14, [R1+0x170] ;  /* 0x00017000010e7983 */ /* 0x000f620000300800 */
[----:B------:R-:W-:-:S05]  /*13e90*/  @!P0 IADD3.X R3, R7, UR40, RZ, P3, !PT ;  /* 0x0000002807038c10 */ /* 0x000fca0009ffe4ff */
[----:B------:R0:W-:Y:S01]  /*13ea0*/  @!P0 STG.E.U8 desc[UR50][R2.64+0x11], R4 ;  /* 0x0000110402008986 */ /* 0x0001e2000c101132 */
[----:B------:R-:W-:Y:S01]  /*13eb0*/  ISETP.LT.OR P0, PT, R0, 0x19, !P4 ;  /* 0x000000190000780c */ /* 0x000fe20006701670 */
[-C--:B0-----:R-:W-:Y:S02]  /*13ec0*/  @!P1 IMAD R3, R13, R17.reuse, RZ ;  /* 0x000000110d039224 */ /* 0x081fe400078e02ff */
[----:B------:R-:W-:-:S10]  /*13ed0*/  @!P2 IMAD R2, R12, R17, RZ ;  /* 0x000000110c02a224 */ /* 0x000fd400078e02ff */
[----:B------:R-:W-:Y:S01]  /*13ee0*/  @!P0 IMAD R4, R10, R17, RZ ;  /* 0x000000110a048224 */ /* 0x000fe200078e02ff */
[----:B------:R-:W-:Y:S01]  /*13ef0*/  @!P1 STG.E.U8 desc[UR50][R6.64+0x18], R3 ;  /* 0x0000180306009986 */ /* 0x000fe2000c101132 */
[----:B------:R-:W-:-:S03]  /*13f00*/  ISETP.LT.OR P1, PT, R0, 0x1a, !P4 ;  /* 0x0000001a0000780c */ /* 0x000fc60006721670 */
[----:B------:R0:W-:Y:S02]  /*13f10*/  @!P2 STG.E.U8 desc[UR50][R6.64+0x19], R2 ;  /* 0x000019020600a986 */ /* 0x0001e4000c101132 */
[----:B0-----:R-:W-:-:S04]  /*13f20*/  @!P0 IADD3 R2, P2, R6, UR41, RZ ;  /* 0x0000002906028c10 */ /* 0x001fc8000ff5e0ff */
[----:B------:R-:W-:-:S05]  /*13f30*/  @!P0 IADD3.X R3, R7, UR40, RZ, P2, !PT ;  /* 0x0000002807038c10 */ /* 0x000fca00097fe4ff */
[----:B------:R0:W-:Y:S02]  /*13f40*/  @!P0 STG.E.U8 desc[UR50][R2.64+0x18], R4 ;  /* 0x0000180402008986 */ /* 0x0001e4000c101132 */
[----:B0-----:R-:W-:Y:S01]  /*13f50*/  @!P1 IADD3 R2, P0, R6, UR41, RZ ;  /* 0x0000002906029c10 */ /* 0x001fe2000ff1e0ff */
[----:B------:R-:W-:Y:S02]  /*13f60*/  @!P1 IMAD R4, R9, R17, RZ ;  /* 0x0000001109049224 */ /* 0x000fe400078e02ff */
[----:B------:R-:W5:Y:S01]  /*13f70*/  LDL.LU R9, [R1+0x174] ;  /* 0x0001740001097983 */ /* 0x000f620000300800 */
[----:B------:R-:W-:-:S03]  /*13f80*/  @!P1 IADD3.X R3, R7, UR40, RZ, P0, !PT ;  /* 0x0000002807039c10 */ /* 0x000fc600087fe4ff */
[----:B------:R-:W5:Y:S04]  /*13f90*/  LDL.LU R13, [R1+0x178] ;  /* 0x00017800010d7983 */ /* 0x000f680000300800 */
[----:B------:R-:W5:Y:S04]  /*13fa0*/  LDL.LU R12, [R1+0x17c] ;  /* 0x00017c00010c7983 */ /* 0x000f680000300800 */
[----:B------:R-:W5:Y:S04]  /*13fb0*/  LDL.LU R21, [R1+0x100] ;  /* 0x0001000001157983 */ /* 0x000f680000300800 */
[----:B------:R-:W5:Y:S04]  /*13fc0*/  LDL.LU R10, [R1+0x104] ;  /* 0x00010400010a7983 */ /* 0x000f680000300800 */
[----:B------:R-:W5:Y:S04]  /*13fd0*/  LDL.LU R20, [R1+0x108] ;  /* 0x0001080001147983 */ /* 0x000f680000300800 */
[----:B------:R0:W-:Y:S04]  /*13fe0*/  @!P1 STG.E.U8 desc[UR50][R2.64+0x19], R4 ;  /* 0x0000190402009986 */ /* 0x0001e8000c101132 */
[----:B0-----:R-:W2:Y:S04]  /*13ff0*/  LDL.LU R3, [R1+0x140] ;  /* 0x0001400001037983 */ /* 0x001ea80000300800 */
[----:B------:R-:W4:Y:S01]  /*14000*/  LDL.LU R2, [R1+0x144] ;  /* 0x0001440001027983 */ /* 0x000f220000300800 */
[----:B------:R-:W-:-:S02]  /*14010*/  ISETP.GE.AND P6, PT, R22, 0x81, PT ;  /* 0x000000811600780c */ /* 0x000fc40003fc6270 */
[----:B------:R-:W-:Y:S02]  /*14020*/  IADD3 R4, P0, R6, UR39, RZ ;  /* 0x0000002706047c10 */ /* 0x000fe4000ff1e0ff */
[----:B------:R-:W-:Y:S02]  /*14030*/  ISETP.LT.OR P2, PT, R0, 0x2, !P6 ;  /* 0x000000020000780c */ /* 0x000fe40007741670 */
[----:B------:R-:W-:Y:S02]  /*14040*/  ISETP.GE.AND P5, PT, R22, 0x89, PT ;  /* 0x000000891600780c */ /* 0x000fe40003fa6270 */
[C---:B------:R-:W-:Y:S02]  /*14050*/  ISETP.LT.OR P1, PT, R0.reuse, 0x1, !P6 ;  /* 0x000000010000780c */ /* 0x040fe40007721670 */
[----:B------:R-:W-:Y:S02]  /*14060*/  IADD3.X R5, R7, UR38, RZ, P0, !PT ;  /* 0x0000002607057c10 */ /* 0x000fe400087fe4ff */
[----:B------:R-:W-:-:S13]  /*14070*/  ISETP.LT.OR P0, PT, R0, 0x1, !P5 ;  /* 0x000000010000780c */ /* 0x000fda0006f01670 */
[-C--:B------:R-:W-:Y:S02]  /*14080*/  @!P0 IMAD R8, R8, R17.reuse, RZ ;  /* 0x0000001108088224 */ /* 0x080fe400078e02ff */
[-C--:B--2---:R-:W-:Y:S02]  /*14090*/  @!P1 IMAD R3, R3, R17.reuse, RZ ;  /* 0x0000001103039224 */ /* 0x084fe400078e02ff */
[----:B----4-:R-:W-:-:S03]  /*140a0*/  @!P2 IMAD R2, R2, R17, RZ ;  /* 0x000000110202a224 */ /* 0x010fc600078e02ff */
[----:B------:R-:W-:Y:S04]  /*140b0*/  @!P1 STG.E.U8 desc[UR50][R4.64], R3 ;  /* 0x0000000304009986 */ /* 0x000fe8000c101132 */
[----:B------:R0:W-:Y:S02]  /*140c0*/  @!P2 STG.E.U8 desc[UR50][R4.64+0x1], R2 ;  /* 0x000001020400a986 */ /* 0x0001e4000c101132 */
[----:B0-----:R-:W-:-:S04]  /*140d0*/  @!P0 IADD3 R2, P2, R4, UR41, RZ ;  /* 0x0000002904028c10 */ /* 0x001fc8000ff5e0ff */
[----:B------:R-:W-:-:S05]  /*140e0*/  @!P0 IADD3.X R3, R5, UR40, RZ, P2, !PT ;  /* 0x0000002805038c10 */ /* 0x000fca00097fe4ff */
[----:B------:R0:W-:Y:S04]  /*140f0*/  @!P0 STG.E.U8 desc[UR50][R2.64], R8 ;  /* 0x0000000802008986 */ /* 0x0001e8000c101132 */
[----:B0-----:R-:W2:Y:S01]  /*14100*/  LDL.LU R8, [R1+0x14c] ;  /* 0x00014c0001087983 */ /* 0x001ea20000300800 */
[----:B------:R-:W-:-:S13]  /*14110*/  ISETP.LT.OR P1, PT, R0, 0x2, !P5 ;  /* 0x000000020000780c */ /* 0x000fda0006f21670 */
[----:B------:R-:W-:-:S04]  /*14120*/  @!P1 IADD3 R2, P2, R4, UR41, RZ ;  /* 0x0000002904029c10 */ /* 0x000fc8000ff5e0ff */
[----:B------:R-:W-:Y:S01]  /*14130*/  @!P1 IADD3.X R3, R5, UR40, RZ, P2, !PT ;  /* 0x0000002805039c10 */ /* 0x000fe200097fe4ff */
[----:B--2---:R-:W-:-:S05]  /*14140*/  @!P1 IMAD R8, R8, R17, RZ ;  /* 0x0000001108089224 */ /* 0x004fca00078e02ff */
[----:B------:R0:W-:Y:S04]  /*14150*/  @!P1 STG.E.U8 desc[UR50][R2.64+0x1], R8 ;  /* 0x0000010802009986 */ /* 0x0001e8000c101132 */
[----:B0-----:R-:W2:Y:S01]  /*14160*/  LDL.LU R3, [R1+0x150] ;  /* 0x0001500001037983 */ /* 0x001ea20000300800 */
[C---:B------:R-:W-:Y:S02]  /*14170*/  ISETP.LT.OR P0, PT, R0.reuse, 0x9, !P6 ;  /* 0x000000090000780c */ /* 0x040fe40007701670 */
[C---:B------:R-:W-:Y:S02]  /*14180*/  ISETP.LT.OR P2, PT, R0.reuse, 0xa, !P6 ;  /* 0x0000000a0000780c */ /* 0x040fe40007741670 */
[----:B------:R-:W-:-:S11]  /*14190*/  ISETP.LT.OR P1, PT, R0, 0x9, !P5 ;  /* 0x000000090000780c */ /* 0x000fd60006f21670 */
[-C--:B------:R-:W-:Y:S02]  /*141a0*/  @!P2 IMAD R2, R11, R17.reuse, RZ ;  /* 0x000000110b02a224 */ /* 0x080fe400078e02ff */
[-C--:B------:R-:W-:Y:S01]  /*141b0*/  @!P1 IMAD R8, R235, R17.reuse, RZ ;  /* 0x00000011eb089224 */ /* 0x080fe200078e02ff */
[----:B------:R-:W4:Y:S04]  /*141c0*/  LDL.LU R11, [R1+0x114] ;  /* 0x00011400010b7983 */ /* 0x000f280000300800 */
[----:B------:R0:W-:Y:S02]  /*141d0*/  @!P2 STG.E.U8 desc[UR50][R4.64+0x9], R2 ;  /* 0x000009020400a986 */ /* 0x0001e4000c101132 */
[----:B0-----:R-:W-:Y:S01]  /*141e0*/  @!P1 IADD3 R2, P2, R4, UR41, RZ ;  /* 0x0000002904029c10 */ /* 0x001fe2000ff5e0ff */
[----:B--2---:R-:W-:-:S05]  /*141f0*/  @!P0 IMAD R3, R3, R17, RZ ;  /* 0x0000001103038224 */ /* 0x004fca00078e02ff */
[----:B------:R0:W-:Y:S01]  /*14200*/  @!P0 STG.E.U8 desc[UR50][R4.64+0x8], R3 ;  /* 0x0000080304008986 */ /* 0x0001e2000c101132 */
[----:B------:R-:W-:Y:S02]  /*14210*/  ISETP.LT.OR P0, PT, R0, 0xa, !P5 ;  /* 0x0000000a0000780c */ /* 0x000fe40006f01670 */
[----:B0-----:R-:W-:-:S05]  /*14220*/  @!P1 IADD3.X R3, R5, UR40, RZ, P2, !PT ;  /* 0x0000002805039c10 */ /* 0x001fca00097fe4ff */
[----:B------:R0:W-:Y:S01]  /*14230*/  @!P1 STG.E.U8 desc[UR50][R2.64+0x8], R8 ;  /* 0x0000080802009986 */ /* 0x0001e2000c101132 */
[----:B------:R-:W-:-:S05]  /*14240*/  ISETP.LT.OR P1, PT, R0, 0x11, !P6 ;  /* 0x000000110000780c */ /* 0x000fca0007721670 */
[----:B0-----:R-:W-:-:S04]  /*14250*/  @!P0 IADD3 R2, P2, R4, UR41, RZ ;  /* 0x0000002904028c10 */ /* 0x001fc8000ff5e0ff */
[----:B------:R-:W-:Y:S02]  /*14260*/  @!P0 IADD3.X R3, R5, UR40, RZ, P2, !PT ;  /* 0x0000002805038c10 */ /* 0x000fe400097fe4ff */
[----:B------:R-:W-:Y:S01]  /*14270*/  ISETP.LT.OR P2, PT, R0, 0x12, !P6 ;  /* 0x000000120000780c */ /* 0x000fe20007741670 */
[----:B------:R-:W-:-:S05]  /*14280*/  @!P0 IMAD R8, R234, R17, RZ ;  /* 0x00000011ea088224 */ /* 0x000fca00078e02ff */
[----:B------:R3:W-:Y:S01]  /*14290*/  @!P0 STG.E.U8 desc[UR50][R2.64+0x9], R8 ;  /* 0x0000090802008986 */ /* 0x0007e2000c101132 */
[----:B------:R-:W-:-:S06]  /*142a0*/  ISETP.LT.OR P0, PT, R0, 0x11, !P5 ;  /* 0x000000110000780c */ /* 0x000fcc0006f01670 */
[-C--:B---3--:R-:W-:Y:S02]  /*142b0*/  @!P2 IMAD R2, R232, R17.reuse, RZ ;  /* 0x00000011e802a224 */ /* 0x088fe400078e02ff */
[----:B-----5:R-:W-:-:S03]  /*142c0*/  @!P1 IMAD R3, R233, R17, RZ ;  /* 0x00000011e9039224 */ /* 0x020fc600078e02ff */
[----:B------:R0:W-:Y:S01]  /*142d0*/  @!P2 STG.E.U8 desc[UR50][R4.64+0x11], R2 ;  /* 0x000011020400a986 */ /* 0x0001e2000c101132 */
[----:B------:R-:W-:-:S03]  /*142e0*/  ISETP.LT.OR P2, PT, R0, 0x12, !P5 ;  /* 0x000000120000780c */ /* 0x000fc60006f41670 */
[----:B------:R1:W-:Y:S01]  /*142f0*/  @!P1 STG.E.U8 desc[UR50][R4.64+0x10], R3 ;  /* 0x0000100304009986 */ /* 0x0003e2000c101132 */
[----:B------:R-:W-:Y:S01]  /*14300*/  @!P0 IMAD R8, R23, R17, RZ ;  /* 0x0000001117088224 */ /* 0x000fe200078e02ff */
[----:B0-----:R-:W-:-:S04]  /*14310*/  @!P0 IADD3 R2, P1, R4, UR41, RZ ;  /* 0x0000002904028c10 */ /* 0x001fc8000ff3e0ff */
[----:B-1----:R-:W-:Y:S02]  /*14320*/  @!P0 IADD3.X R3, R5, UR40, RZ, P1, !PT ;  /* 0x0000002805038c10 */ /* 0x002fe40008ffe4ff */
[----:B------:R-:W-:-:S03]  /*14330*/  ISETP.LT.OR P1, PT, R0, 0x19, !P6 ;  /* 0x000000190000780c */ /* 0x000fc60007721670 */
[----:B------:R0:W-:Y:S02]  /*14340*/  @!P0 STG.E.U8 desc[UR50][R2.64+0x10], R8 ;  /* 0x0000100802008986 */ /* 0x0001e4000c101132 */
[----:B0-----:R-:W-:Y:S01]  /*14350*/  @!P2 IADD3 R2, P0, R4, UR41, RZ ;  /* 0x000000290402ac10 */ /* 0x001fe2000ff1e0ff */
[----:B------:R-:W-:-:S03]  /*14360*/  @!P2 IMAD R8, R15, R17, RZ ;  /* 0x000000110f08a224 */ /* 0x000fc600078e02ff */
[----:B------:R-:W-:Y:S02]  /*14370*/  @!P2 IADD3.X R3, R5, UR40, RZ, P0, !PT ;  /* 0x000000280503ac10 */ /* 0x000fe400087fe4ff */
[----:B------:R-:W-:-:S03]  /*14380*/  ISETP.LT.OR P0, PT, R0, 0x1a, !P6 ;  /* 0x0000001a0000780c */ /* 0x000fc60007701670 */
[----:B------:R0:W-:Y:S01]  /*14390*/  @!P2 STG.E.U8 desc[UR50][R2.64+0x11], R8 ;  /* 0x000011080200a986 */ /* 0x0001e2000c101132 */
[----:B------:R-:W-:Y:S01]  /*143a0*/  ISETP.LT.OR P2, PT, R0, 0x19, !P5 ;  /* 0x000000190000780c */ /* 0x000fe20006f41670 */
[----:B0-----:R-:W-:-:S08]  /*143b0*/  @!P1 IMAD R3, R14, R17, RZ ;  /* 0x000000110e039224 */ /* 0x001fd000078e02ff */
[----:B------:R-:W-:Y:S01]  /*143c0*/  @!P0 IMAD R2, R9, R17, RZ ;  /* 0x0000001109028224 */ /* 0x000fe200078e02ff */
[----:B------:R0:W-:Y:S01]  /*143d0*/  @!P1 STG.E.U8 desc[UR50][R4.64+0x18], R3 ;  /* 0x0000180304009986 */ /* 0x0001e2000c101132 */
[----:B------:R-:W-:-:S03]  /*143e0*/  ISETP.LT.OR P1, PT, R0, 0x1a, !P5 ;  /* 0x0000001a0000780c */ /* 0x000fc60006f21670 */
[----:B------:R1:W-:Y:S01]  /*143f0*/  @!P0 STG.E.U8 desc[UR50][R4.64+0x19], R2 ;  /* 0x0000190204008986 */ /* 0x0003e2000c101132 */
[----:B------:R-:W-:-:S04]  /*14400*/  @!P2 IADD3 R8, P0, R4, UR41, RZ ;  /* 0x000000290408ac10 */ /* 0x000fc8000ff1e0ff */
[----:B------:R-:W-:Y:S01]  /*14410*/  @!P2 IADD3.X R9, R5, UR40, RZ, P0, !PT ;  /* 0x000000280509ac10 */ /* 0x000fe200087fe4ff */
[----:B0-----:R-:W-:Y:S01]  /*14420*/  @!P2 IMAD R3, R13, R17, RZ ;  /* 0x000000110d03a224 */ /* 0x001fe200078e02ff */
[----:B------:R-:W-:-:S03]  /*14430*/  ISETP.GE.AND P5, PT, R22, 0x101, PT ;  /* 0x000001011600780c */ /* 0x000fc60003fa6270 */
[----:B-1----:R-:W-:Y:S01]  /*14440*/  @!P1 IADD3 R2, P0, R4, UR41, RZ ;  /* 0x0000002904029c10 */ /* 0x002fe2000ff1e0ff */
[----:B------:R0:W-:Y:S03]  /*14450*/  @!P2 STG.E.U8 desc[UR50][R8.64+0x18], R3 ;  /* 0x000018030800a986 */ /* 0x0001e6000c101132 */
[----:B0-----:R-:W-:Y:S02]  /*14460*/  @!P1 IADD3.X R3, R5, UR40, RZ, P0, !PT ;  /* 0x0000002805039c10 */ /* 0x001fe400087fe4ff */
[----:B------:R-:W-:Y:S01]  /*14470*/  ISETP.LT.OR P0, PT, R0, 0x1, !P5 ;  /* 0x000000010000780c */ /* 0x000fe20006f01670 */
[-C--:B------:R-:W-:Y:S01]  /*14480*/  @!P1 IMAD R8, R12, R17.reuse, RZ ;  /* 0x000000110c089224 */ /* 0x080fe200078e02ff */
[----:B------:R-:W-:Y:S01]  /*14490*/  ISETP.GE.AND P2, PT, R22, 0x109, PT ;  /* 0x000001091600780c */ /* 0x000fe20003f46270 */
[----:B------:R-:W2:Y:S04]  /*144a0*/  LDL.LU R12, [R1+0x118] ;  /* 0x00011800010c7983 */ /* 0x000ea80000300800 */
[----:B------:R0:W-:Y:S04]  /*144b0*/  @!P1 STG.E.U8 desc[UR50][R2.64+0x19], R8 ;  /* 0x0000190802009986 */ /* 0x0001e8000c101132 */
[----:B------:R-:W3:Y:S04]  /*144c0*/  LDL.LU R235, [R1+0x120] ;  /* 0x0001200001eb7983 */ /* 0x000ee80000300800 */
[----:B------:R-:W5:Y:S01]  /*144d0*/  LDL.LU R234, [R1+0x124] ;  /* 0x0001240001ea7983 */ /* 0x000f620000300800 */
[----:B0-----:R-:W-:Y:S01]  /*144e0*/  IADD3 R2, P1, R6, UR43, RZ ;  /* 0x0000002b06027c10 */ /* 0x001fe2000ff3e0ff */
[----:B------:R-:W-:-:S02]  /*144f0*/  @!P0 IMAD R8, R21, R17, RZ ;  /* 0x0000001115088224 */ /* 0x000fc400078e02ff */
[----:B------:R-:W5:Y:S01]  /*14500*/  LDL.LU R233, [R1+0x128] ;  /* 0x0001280001e97983 */ /* 0x000f620000300800 */
[----:B------:R-:W-:-:S03]  /*14510*/  IADD3.X R3, R7, UR42, RZ, P1, !PT ;  /* 0x0000002a07037c10 */ /* 0x000fc60008ffe4ff */
[----:B------:R-:W5:Y:S04]  /*14520*/  LDL.LU R232, [R1+0x12c] ;  /* 0x00012c0001e87983 */ /* 0x000f680000300800 */
[----:B------:R0:W-:Y:S01]  /*14530*/  @!P0 STG.E.U8 desc[UR50][R2.64], R8 ;  /* 0x0000000802008986 */ /* 0x0001e2000c101132 */
[----:B------:R-:W-:-:S03]  /*14540*/  ISETP.LT.OR P0, PT, R0, 0x1, !P2 ;  /* 0x000000010000780c */ /* 0x000fc60005701670 */
[----:B------:R-:W5:Y:S04]  /*14550*/  LDL.LU R15, [R1+0x130] ;  /* 0x00013000010f7983 */ /* 0x000f680000300800 */
[----:B------:R-:W5:Y:S04]  /*14560*/  LDL.LU R13, [R1+0x134] ;  /* 0x00013400010d7983 */ /* 0x000f680000300800 */
[----:B------:R-:W5:Y:S02]  /*14570*/  LDL.LU R14, [R1+0x138] ;  /* 0x00013800010e7983 */ /* 0x000f640000300800 */
[----:B0-----:R-:W-:-:S02]  /*14580*/  @!P0 IADD3 R8, P1, R2, UR41, RZ ;  /* 0x0000002902088c10 */ /* 0x001fc4000ff3e0ff */
[----:B------:R-:W5:Y:S02]  /*14590*/  LDL.LU R23, [R1+0x13c] ;  /* 0x00013c0001177983 */ /* 0x000f640000300800 */
[----:B------:R-:W-:Y:S02]  /*145a0*/  @!P0 IADD3.X R9, R3, UR40, RZ, P1, !PT ;  /* 0x0000002803098c10 */ /* 0x000fe40008ffe4ff */
[----:B------:R-:W-:-:S13]  /*145b0*/  ISETP.LT.OR P1, PT, R0, 0x2, !P5 ;  /* 0x000000020000780c */ /* 0x000fda0006f21670 */
[----:B------:R-:W-:-:S05]  /*145c0*/  @!P1 IMAD R10, R10, R17, RZ ;  /* 0x000000110a0a9224 */ /* 0x000fca00078e02ff */
[----:B------:R0:W-:Y:S02]  /*145d0*/  @!P1 STG.E.U8 desc[UR50][R2.64+0x1], R10 ;  /* 0x0000010a02009986 */ /* 0x0001e4000c101132 */
[----:B0-----:R-:W-:-:S05]  /*145e0*/  @!P0 IMAD R10, R20, R17, RZ ;  /* 0x00000011140a8224 */ /* 0x001fca00078e02ff */
[----:B------:R0:W-:Y:S04]  /*145f0*/  @!P0 STG.E.U8 desc[UR50][R8.64], R10 ;  /* 0x0000000a08008986 */ /* 0x0001e8000c101132 */
[----:B0-----:R-:W4:Y:S01]  /*14600*/  LDL.LU R10, [R1+0x10c] ;  /* 0x00010c00010a7983 */ /* 0x001f220000300800 */
[----:B------:R-:W-:-:S13]  /*14610*/  ISETP.LT.OR P3, PT, R0, 0x21, !P4 ;  /* 0x000000210000780c */ /* 0x000fda0006761670 */
[----:B------:R-:W-:-:S04]  /*14620*/  @!P3 IADD3 R20, P0, R6, UR41, RZ ;  /* 0x000000290614bc10 */ /* 0x000fc8000ff1e0ff */
[----:B------:R-:W-:Y:S02]  /*14630*/  @!P3 IADD3.X R21, R7, UR40, RZ, P0, !PT ;  /* 0x000000280715bc10 */ /* 0x000fe400087fe4ff */
[----:B------:R-:W-:-:S13]  /*14640*/  ISETP.LT.OR P0, PT, R0, 0x2, !P2 ;  /* 0x000000020000780c */ /* 0x000fda0005701670 */
[----:B------:R-:W-:-:S04]  /*14650*/  @!P0 IADD3 R8, P1, R2, UR41, RZ ;  /* 0x0000002902088c10 */ /* 0x000fc8000ff3e0ff */
[----:B------:R-:W-:Y:S01]  /*14660*/  @!P0 IADD3.X R9, R3, UR40, RZ, P1, !PT ;  /* 0x0000002803098c10 */ /* 0x000fe20008ffe4ff */
[----:B----4-:R-:W-:-:S05]  /*14670*/  @!P0 IMAD R10, R10, R17, RZ ;  /* 0x000000110a0a8224 */ /* 0x010fca00078e02ff */
[----:B------:R0:W-:Y:S04]  /*14680*/  @!P0 STG.E.U8 desc[UR50][R8.64+0x1], R10 ;  /* 0x0000010a08008986 */ /* 0x0001e8000c101132 */
[----:B0-----:R-:W4:Y:S01]  /*14690*/  LDL.LU R9, [R1+0x110] ;  /* 0x0001100001097983 */ /* 0x001f220000300800 */
[----:B------:R-:W-:-:S13]  /*146a0*/  ISETP.LT.OR P0, PT, R0, 0x9, !P5 ;  /* 0x000000090000780c */ /* 0x000fda0006f01670 */
[----:B----4-:R-:W-:-:S05]  /*146b0*/  @!P0 IMAD R8, R9, R17, RZ ;  /* 0x0000001109088224 */ /* 0x010fca00078e02ff */
[----:B------:R0:W-:Y:S01]  /*146c0*/  @!P0 STG.E.U8 desc[UR50][R2.64+0x8], R8 ;  /* 0x0000080802008986 */ /* 0x0001e2000c101132 */
[----:B------:R-:W-:-:S13]  /*146d0*/  ISETP.LT.OR P0, PT, R0, 0xa, !P5 ;  /* 0x0000000a0000780c */ /* 0x000fda0006f01670 */
[----:B0-----:R-:W-:-:S05]  /*146e0*/  @!P0 IMAD R8, R11, R17, RZ ;  /* 0x000000110b088224 */ /* 0x001fca00078e02ff */
[----:B------:R-:W-:Y:S01]  /*146f0*/  @!P0 STG.E.U8 desc[UR50][R2.64+0x9], R8 ;  /* 0x0000090802008986 */ /* 0x000fe2000c101132 */
[----:B------:R-:W-:-:S13]  /*14700*/  ISETP.LT.OR P0, PT, R0, 0x9, !P2 ;  /* 0x000000090000780c */ /* 0x000fda0005701670 */
[----:B------:R-:W-:Y:S01]  /*14710*/  @!P0 IADD3 R10, P1, R2, UR41, RZ ;  /* 0x00000029020a8c10 */ /* 0x000fe2000ff3e0ff */
[----:B--2---:R-:W-:-:S03]  /*14720*/  @!P0 IMAD R12, R12, R17, RZ ;  /* 0x000000110c0c8224 */ /* 0x004fc600078e02ff */
[----:B------:R-:W-:-:S05]  /*14730*/  @!P0 IADD3.X R11, R3, UR40, RZ, P1, !PT ;  /* 0x00000028030b8c10 */ /* 0x000fca0008ffe4ff */
[----:B------:R0:W-:Y:S04]  /*14740*/  @!P0 STG.E.U8 desc[UR50][R10.64+0x8], R12 ;  /* 0x0000080c0a008986 */ /* 0x0001e8000c101132 */
[----:B0-----:R-:W2:Y:S01]  /*14750*/  LDL.LU R11, [R1+0x11c] ;  /* 0x00011c00010b7983 */ /* 0x001ea20000300800 */
[C---:B------:R-:W-:Y:S02]  /*14760*/  ISETP.LT.OR P1, PT, R0.reuse, 0xa, !P2 ;  /* 0x0000000a0000780c */ /* 0x040fe40005721670 */
[----:B------:R-:W-:-:S11]  /*14770*/  ISETP.LT.OR P0, PT, R0, 0x11, !P5 ;  /* 0x000000110000780c */ /* 0x000fd60006f01670 */
[----:B------:R-:W-:-:S04]  /*14780*/  @!P1 IADD3 R8, P3, R2, UR41, RZ ;  /* 0x0000002902089c10 */ /* 0x000fc8000ff7e0ff */
[----:B------:R-:W-:Y:S01]  /*14790*/  @!P1 IADD3.X R9, R3, UR40, RZ, P3, !PT ;  /* 0x0000002803099c10 */ /* 0x000fe20009ffe4ff */
[----:B--2---:R-:W-:-:S05]  /*147a0*/  @!P1 IMAD R10, R11, R17, RZ ;  /* 0x000000110b0a9224 */ /* 0x004fca00078e02ff */
[----:B------:R3:W-:Y:S02]  /*147b0*/  @!P1 STG.E.U8 desc[UR50][R8.64+0x9], R10 ;  /* 0x0000090a08009986 */ /* 0x0007e4000c101132 */
[----:B---3--:R-:W-:Y:S02]  /*147c0*/  @!P0 IMAD R8, R235, R17, RZ ;  /* 0x00000011eb088224 */ /* 0x008fe400078e02ff */
[----:B------:R-:W2:Y:S04]  /*147d0*/  LDL.LU R235, [R1+0xec] ;  /* 0x0000ec0001eb7983 */ /* 0x000ea80000300800 */
[----:B------:R5:W-:Y:S01]  /*147e0*/  @!P0 STG.E.U8 desc[UR50][R2.64+0x10], R8 ;  /* 0x0000100802008986 */ /* 0x000be2000c101132 */
[----:B------:R-:W-:-:S13]  /*147f0*/  ISETP.LT.OR P0, PT, R0, 0x12, !P5 ;  /* 0x000000120000780c */ /* 0x000fda0006f01670 */
[----:B-----5:R-:W-:Y:S02]  /*14800*/  @!P0 IMAD R8, R234, R17, RZ ;  /* 0x00000011ea088224 */ /* 0x020fe400078e02ff */
[----:B------:R-:W3:Y:S04]  /*14810*/  LDL.LU R234, [R1+0xf0] ;  /* 0x0000f00001ea7983 */ /* 0x000ee80000300800 */
[----:B------:R0:W-:Y:S01]  /*14820*/  @!P0 STG.E.U8 desc[UR50][R2.64+0x11], R8 ;  /* 0x0000110802008986 */ /* 0x0001e2000c101132 */
[----:B------:R-:W-:-:S13]  /*14830*/  ISETP.LT.OR P0, PT, R0, 0x11, !P2 ;  /* 0x000000110000780c */ /* 0x000fda0005701670 */
[----:B------:R-:W-:-:S04]  /*14840*/  @!P0 IADD3 R10, P1, R2, UR41, RZ ;  /* 0x00000029020a8c10 */ /* 0x000fc8000ff3e0ff */
[----:B------:R-:W-:Y:S02]  /*14850*/  @!P0 IADD3.X R11, R3, UR40, RZ, P1, !PT ;  /* 0x00000028030b8c10 */ /* 0x000fe40008ffe4ff */
[C---:B------:R-:W-:Y:S01]  /*14860*/  ISETP.LT.OR P1, PT, R0.reuse, 0x12, !P2 ;  /* 0x000000120000780c */ /* 0x040fe20005721670 */
[----:B------:R-:W-:Y:S02]  /*14870*/  @!P0 IMAD R12, R233, R17, RZ ;  /* 0x00000011e90c8224 */ /* 0x000fe400078e02ff */
[----:B------:R-:W4:Y:S04]  /*14880*/  LDL.LU R233, [R1+0xf4] ;  /* 0x0000f40001e97983 */ /* 0x000f280000300800 */
[----:B------:R1:W-:Y:S01]  /*14890*/  @!P0 STG.E.U8 desc[UR50][R10.64+0x10], R12 ;  /* 0x0000100c0a008986 */ /* 0x0003e2000c101132 */
[----:B------:R-:W-:-:S05]  /*148a0*/  ISETP.LT.OR P0, PT, R0, 0x19, !P5 ;  /* 0x000000190000780c */ /* 0x000fca0006f01670 */
[----:B0-----:R-:W-:-:S04]  /*148b0*/  @!P1 IADD3 R8, P3, R2, UR41, RZ ;  /* 0x0000002902089c10 */ /* 0x001fc8000ff7e0ff */
[----:B------:R-:W-:Y:S01]  /*148c0*/  @!P1 IADD3.X R9, R3, UR40, RZ, P3, !PT ;  /* 0x0000002803099c10 */ /* 0x000fe20009ffe4ff */
[-C--:B-1----:R-:W-:Y:S02]  /*148d0*/  @!P1 IMAD R10, R232, R17.reuse, RZ ;  /* 0x00000011e80a9224 */ /* 0x082fe400078e02ff */
[----:B------:R-:W5:Y:S04]  /*148e0*/  LDL.LU R232, [R1+0xf8] ;  /* 0x0000f80001e87983 */ /* 0x000f680000300800 */
[----:B------:R0:W-:Y:S02]  /*148f0*/  @!P1 STG.E.U8 desc[UR50][R8.64+0x11], R10 ;  /* 0x0000110a08009986 */ /* 0x0001e4000c101132 */
[----:B0-----:R-:W-:-:S05]  /*14900*/  @!P0 IMAD R8, R15, R17, RZ ;  /* 0x000000110f088224 */ /* 0x001fca00078e02ff */
[----:B------:R0:W-:Y:S01]  /*14910*/  @!P0 STG.E.U8 desc[UR50][R2.64+0x18], R8 ;  /* 0x0000180802008986 */ /* 0x0001e2000c101132 */
[----:B------:R-:W-:-:S13]  /*14920*/  ISETP.LT.OR P0, PT, R0, 0x1a, !P5 ;  /* 0x0000001a0000780c */ /* 0x000fda0006f01670 */
[----:B0-----:R-:W-:-:S05]  /*14930*/  @!P0 IMAD R8, R13, R17, RZ ;  /* 0x000000110d088224 */ /* 0x001fca00078e02ff */
[----:B------:R0:W-:Y:S01]  /*14940*/  @!P0 STG.E.U8 desc[UR50][R2.64+0x19], R8 ;  /* 0x0000190802008986 */ /* 0x0001e2000c101132 */
[----:B------:R-:W-:-:S13]  /*14950*/  ISETP.LT.OR P0, PT, R0, 0x19, !P2 ;  /* 0x000000190000780c */ /* 0x000fda0005701670 */
[----:B0-----:R-:W-:-:S04]  /*14960*/  @!P0 IADD3 R8, P1, R2, UR41, RZ ;  /* 0x0000002902088c10 */ /* 0x001fc8000ff3e0ff */
[----:B------:R-:W-:Y:S02]  /*14970*/  @!P0 IADD3.X R9, R3, UR40, RZ, P1, !PT ;  /* 0x0000002803098c10 */ /* 0x000fe40008ffe4ff */
[----:B------:R-:W-:Y:S01]  /*14980*/  ISETP.LT.OR P1, PT, R0, 0x1a, !P2 ;  /* 0x0000001a0000780c */ /* 0x000fe20005721670 */
[----:B------:R-:W-:-:S05]  /*14990*/  @!P0 IMAD R10, R14, R17, RZ ;  /* 0x000000110e0a8224 */ /* 0x000fca00078e02ff */
[----:B------:R0:W-:Y:S07]  /*149a0*/  @!P0 STG.E.U8 desc[UR50][R8.64+0x18], R10 ;  /* 0x0000180a08008986 */ /* 0x0001ee000c101132 */
[----:B------:R-:W-:-:S04]  /*149b0*/  @!P1 IADD3 R12, P3, R2, UR41, RZ ;  /* 0x00000029020c9c10 */ /* 0x000fc8000ff7e0ff */
[----:B------:R-:W-:Y:S01]  /*149c0*/  @!P1 IADD3.X R13, R3, UR40, RZ, P3, !PT ;  /* 0x00000028030d9c10 */ /* 0x000fe20009ffe4ff */
[----:B0-----:R-:W-:Y:S02]  /*149d0*/  @!P1 IMAD R10, R23, R17, RZ ;  /* 0x00000011170a9224 */ /* 0x001fe400078e02ff */
[----:B------:R-:W5:Y:S04]  /*149e0*/  LDL.LU R23, [R1+0xfc] ;  /* 0x0000fc0001177983 */ /* 0x000f680000300800 */
[----:B------:R0:W-:Y:S04]  /*149f0*/  @!P1 STG.E.U8 desc[UR50][R12.64+0x19], R10 ;  /* 0x0000190a0c009986 */ /* 0x0001e8000c101132 */
[----:B0-----:R-:W2:Y:S04]  /*14a00*/  LDL.LU R12, [R1+0xc0] ;  /* 0x0000c000010c7983 */ /* 0x001ea80000300800 */
[----:B------:R-:W3:Y:S01]  /*14a10*/  LDL.LU R13, [R1+0xc4] ;  /* 0x0000c400010d7983 */ /* 0x000ee20000300800 */
[----:B------:R-:W-:-:S04]  /*14a20*/  ISETP.GE.AND P0, PT, R22, 0x189, PT ;  /* 0x000001891600780c */ /* 0x000fc80003f06270 */
[----:B------:R-:W-:Y:S01]  /*14a30*/  ISETP.LT.OR P5, PT, R0, 0x1, !P0 ;  /* 0x000000010000780c */ /* 0x000fe200047a1670 */
[----:B------:R-:W-:Y:S01]  /*14a40*/  IMAD.U32 R8, RZ, RZ, UR12 ;  /* 0x0000000cff087e24 */ /* 0x000fe2000f8e00ff */
[----:B------:R-:W-:-:S03]  /*14a50*/  UIMAD UR4, UR13, 0x180, URZ ;  /* 0x000001800d0478a4 */ /* 0x000fc6000f8e023f */
[----:B------:R-:W-:Y:S01]  /*14a60*/  IMAD.WIDE.U32 R8, R8, 0x180, R6 ;  /* 0x0000018008087825 */ /* 0x000fe200078e0006 */
[----:B------:R-:W-:-:S03]  /*14a70*/  ISETP.GE.AND P1, PT, R22, 0x181, PT ;  /* 0x000001811600780c */ /* 0x000fc60003f26270 */
[----:B------:R-:W-:-:S04]  /*14a80*/  VIADD R11, R9, UR4 ;  /* 0x00000004090b7c36 */ /* 0x000fc80008000000 */
[----:B------:R-:W-:-:S04]  /*14a90*/  @!P5 IADD3 R14, P3, R8, UR41, RZ ;  /* 0x00000029080edc10 */ /* 0x000fc8000ff7e0ff */
[----:B------:R-:W-:Y:S02]  /*14aa0*/  @!P5 IADD3.X R15, R11, UR40, RZ, P3, !PT ;  /* 0x000000280b0fdc10 */ /* 0x000fe40009ffe4ff */
[----:B------:R-:W-:-:S13]  /*14ab0*/  ISETP.LT.OR P3, PT, R0, 0x1, !P1 ;  /* 0x000000010000780c */ /* 0x000fda0004f61670 */
[----:B------:R-:W-:Y:S02]  /*14ac0*/  @!P3 IMAD.MOV.U32 R10, RZ, RZ, R8 ;  /* 0x000000ffff0ab224 */ /* 0x000fe400078e0008 */
[----:B--2---:R-:W-:-:S05]  /*14ad0*/  @!P3 IMAD R12, R12, R17, RZ ;  /* 0x000000110c0cb224 */ /* 0x004fca00078e02ff */
[----:B------:R3:W-:Y:S01]  /*14ae0*/  @!P3 STG.E.U8 desc[UR50][R10.64], R12 ;  /* 0x0000000c0a00b986 */ /* 0x0007e2000c101132 */
[----:B------:R-:W-:-:S13]  /*14af0*/  ISETP.LT.OR P3, PT, R0, 0x2, !P1 ;  /* 0x000000020000780c */ /* 0x000fda0004f61670 */
[----:B---3--:R-:W-:Y:S02]  /*14b00*/  @!P3 IMAD R12, R13, R17, RZ ;  /* 0x000000110d0cb224 */ /* 0x008fe400078e02ff */
[----:B------:R-:W-:-:S05]  /*14b10*/  @!P3 IMAD.MOV.U32 R10, RZ, RZ, R8 ;  /* 0x000000ffff0ab224 */ /* 0x000fca00078e0008 */
[----:B------:R0:W-:Y:S04]  /*14b20*/  @!P3 STG.E.U8 desc[UR50][R10.64+0x1], R12 ;  /* 0x0000010c0a00b986 */ /* 0x0001e8000c101132 */
[----:B0-----:R-:W2:Y:S01]  /*14b30*/  LDL.LU R10, [R1+0xc8] ;  /* 0x0000c800010a7983 */ /* 0x001ea20000300800 */
[----:B------:R-:W-:Y:S01]  /*14b40*/  ISETP.LT.OR P3, PT, R0, 0x2, !P0 ;  /* 0x000000020000780c */ /* 0x000fe20004761670 */
[----:B--2---:R-:W-:-:S05]  /*14b50*/  @!P5 IMAD R10, R10, R17, RZ ;  /* 0x000000110a0ad224 */ /* 0x004fca00078e02ff */
[----:B------:R0:W-:Y:S04]  /*14b60*/  @!P5 STG.E.U8 desc[UR50][R14.64], R10 ;  /* 0x0000000a0e00d986 */ /* 0x0001e8000c101132 */
[----:B0-----:R-:W2:Y:S03]  /*14b70*/  LDL.LU R10, [R1+0xcc] ;  /* 0x0000cc00010a7983 */ /* 0x001ea60000300800 */
[----:B------:R-:W-:-:S04]  /*14b80*/  @!P3 IADD3 R12, P6, R8, UR41, RZ ;  /* 0x00000029080cbc10 */ /* 0x000fc8000ffde0ff */
[----:B------:R-:W-:Y:S01]  /*14b90*/  @!P3 IADD3.X R13, R11, UR40, RZ, P6, !PT ;  /* 0x000000280b0dbc10 */ /* 0x000fe2000b7fe4ff */
[----:B--2---:R-:W-:-:S05]  /*14ba0*/  @!P3 IMAD R10, R10, R17, RZ ;  /* 0x000000110a0ab224 */ /* 0x004fca00078e02ff */
[----:B------:R0:W-:Y:S04]  /*14bb0*/  @!P3 STG.E.U8 desc[UR50][R12.64+0x1], R10 ;  /* 0x0000010a0c00b986 */ /* 0x0001e8000c101132 */
[----:B0-----:R-:W2:Y:S04]  /*14bc0*/  LDL.LU R12, [R1+0xd0] ;  /* 0x0000d000010c7983 */ /* 0x001ea80000300800 */
[----:B------:R-:W3:Y:S01]  /*14bd0*/  LDL.LU R13, [R1+0xd4] ;  /* 0x0000d400010d7983 */ /* 0x000ee20000300800 */
        /* <DEDUP_REMOVED lines=15> */
[----:B------:R-:W-:-:S13]  /*14cd0*/  ISETP.LT.OR P3, PT, R0, 0xa, !P0 ;  /* 0x0000000a0000780c */ /* 0x000fda0004761670 */
        /* <DEDUP_REMOVED lines=15> */
[C---:B------:R-:W-:Y:S02]  /*14dd0*/  ISETP.LT.OR P5, PT, R0.reuse, 0x11, !P0 ;  /* 0x000000110000780c */ /* 0x040fe400047a1670 */
[----:B------:R-:W-:-:S11]  /*14de0*/  ISETP.LT.OR P3, PT, R0, 0x12, !P0 ;  /* 0x000000120000780c */ /* 0x000fd60004761670 */
[----:B------:R-:W-:-:S04]  /*14df0*/  @!P5 IADD3 R14, P6, R8, UR41, RZ ;  /* 0x00000029080edc10 */ /* 0x000fc8000ffde0ff */
[----:B------:R-:W-:Y:S02]  /*14e00*/  @!P5 IADD3.X R15, R11, UR40, RZ, P6, !PT ;  /* 0x000000280b0fdc10 */ /* 0x000fe4000b7fe4ff */
[----:B------:R-:W-:-:S04]  /*14e10*/  @!P3 IADD3 R12, P6, R8, UR41, RZ ;  /* 0x00000029080cbc10 */ /* 0x000fc8000ffde0ff */
[----:B------:R-:W-:Y:S01]  /*14e20*/  @!P3 IADD3.X R13, R11, UR40, RZ, P6, !PT ;  /* 0x000000280b0dbc10 */ /* 0x000fe2000b7fe4ff */
[----:B--2---:R-:W-:-:S05]  /*14e30*/  @!P5 IMAD R10, R10, R17, RZ ;  /* 0x000000110a0ad224 */ /* 0x004fca00078e02ff */
[----:B------:R0:W-:Y:S02]  /*14e40*/  @!P5 STG.E.U8 desc[UR50][R14.64+0x10], R10 ;  /* 0x0000100a0e00d986 */ /* 0x0001e4000c101132 */
[----:B0-----:R-:W-:-:S05]  /*14e50*/  @!P3 IMAD R10, R235, R17, RZ ;  /* 0x00000011eb0ab224 */ /* 0x001fca00078e02ff */
[----:B------:R0:W-:Y:S01]  /*14e60*/  @!P3 STG.E.U8 desc[UR50][R12.64+0x11], R10 ;  /* 0x0000110a0c00b986 */ /* 0x0001e2000c101132 */
[C---:B------:R-:W-:Y:S02]  /*14e70*/  ISETP.LT.OR P3, PT, R0.reuse, 0x19, !P1 ;  /* 0x000000190000780c */ /* 0x040fe40004f61670 */
[----:B------:R-:W-:Y:S01]  /*14e80*/  ISETP.LT.OR P5, PT, R0, 0x19, !P0 ;  /* 0x000000190000780c */ /* 0x000fe200047a1670 */
[----:B0-----:R-:W2:Y:S10]  /*14e90*/  LDL.LU R13, [R1+0x84] ;  /* 0x00008400010d7983 */ /* 0x001eb40000300800 */
[----:B------:R-:W-:-:S02]  /*14ea0*/  @!P3 IMAD R12, R234, R17, RZ ;  /* 0x00000011ea0cb224 */ /* 0x000fc400078e02ff */
[----:B------:R-:W-:-:S05]  /*14eb0*/  @!P3 IMAD.MOV.U32 R10, RZ, RZ, R8 ;  /* 0x000000ffff0ab224 */ /* 0x000fca00078e0008 */
[----:B------:R4:W-:Y:S01]  /*14ec0*/  @!P3 STG.E.U8 desc[UR50][R10.64+0x18], R12 ;  /* 0x0000180c0a00b986 */ /* 0x0009e2000c101132 */
[----:B------:R-:W-:-:S13]  /*14ed0*/  ISETP.LT.OR P3, PT, R0, 0x1a, !P1 ;  /* 0x0000001a0000780c */ /* 0x000fda0004f61670 */
[----:B----4-:R-:W-:Y:S02]  /*14ee0*/  @!P3 IMAD R12, R233, R17, RZ ;  /* 0x00000011e90cb224 */ /* 0x010fe400078e02ff */
[----:B------:R-:W-:-:S05]  /*14ef0*/  @!P3 IMAD.MOV.U32 R10, RZ, RZ, R8 ;  /* 0x000000ffff0ab224 */ /* 0x000fca00078e0008 */
[----:B------:R5:W-:Y:S01]  /*14f00*/  @!P3 STG.E.U8 desc[UR50][R10.64+0x19], R12 ;  /* 0x0000190c0a00b986 */ /* 0x000be2000c101132 */
[----:B------:R-:W-:Y:S02]  /*14f10*/  ISETP.LT.OR P3, PT, R0, 0x1a, !P0 ;  /* 0x0000001a0000780c */ /* 0x000fe40004761670 */
[----:B------:R-:W-:-:S04]  /*14f20*/  @!P5 IADD3 R14, P6, R8, UR41, RZ ;  /* 0x00000029080edc10 */ /* 0x000fc8000ffde0ff */
[----:B------:R-:W-:Y:S01]  /*14f30*/  @!P5 IADD3.X R15, R11, UR40, RZ, P6, !PT ;  /* 0x000000280b0fdc10 */ /* 0x000fe2000b7fe4ff */
[----:B-----5:R-:W-:-:S06]  /*14f40*/  @!P5 IMAD R12, R232, R17, RZ ;  /* 0x00000011e80cd224 */ /* 0x020fcc00078e02ff */
[----:B------:R-:W-:Y:S01]  /*14f50*/  @!P3 IADD3 R10, P6, R8, UR41, RZ ;  /* 0x00000029080abc10 */ /* 0x000fe2000ffde0ff */
[----:B------:R0:W-:Y:S03]  /*14f60*/  @!P5 STG.E.U8 desc[UR50][R14.64+0x18], R12 ;  /* 0x0000180c0e00d986 */ /* 0x0001e6000c101132 */
[----:B------:R-:W-:Y:S01]  /*14f70*/  @!P3 IADD3.X R11, R11, UR40, RZ, P6, !PT ;  /* 0x000000280b0bbc10 */ /* 0x000fe2000b7fe4ff */
[----:B0-----:R-:W3:Y:S01]  /*14f80*/  LDL.LU R14, [R1+0x88] ;  /* 0x00008800010e7983 */ /* 0x001ee20000300800 */
[----:B------:R-:W-:-:S03]  /*14f90*/  @!P3 IMAD R12, R23, R17, RZ ;  /* 0x00000011170cb224 */ /* 0x000fc600078e02ff */
[----:B------:R-:W4:Y:S04]  /*14fa0*/  LDL.LU R15, [R1+0x94] ;  /* 0x00009400010f7983 */ /* 0x000f280000300800 */
[----:B------:R-:W5:Y:S04]  /*14fb0*/  LDL.LU R235, [R1+0xac] ;  /* 0x0000ac0001eb7983 */ /* 0x000f680000300800 */
[----:B------:R-:W5:Y:S04]  /*14fc0*/  LDL.LU R234, [R1+0xb0] ;  /* 0x0000b00001ea7983 */ /* 0x000f680000300800 */
[----:B------:R-:W5:Y:S04]  /*14fd0*/  LDL.LU R233, [R1+0xb4] ;  /* 0x0000b40001e97983 */ /* 0x000f680000300800 */
[----:B------:R-:W5:Y:S04]  /*14fe0*/  LDL.LU R232, [R1+0xb8] ;  /* 0x0000b80001e87983 */ /* 0x000f680000300800 */
[----:B------:R-:W5:Y:S04]  /*14ff0*/  LDL.LU R23, [R1+0xbc] ;  /* 0x0000bc0001177983 */ /* 0x000f680000300800 */
[----:B------:R0:W-:Y:S04]  /*15000*/  @!P3 STG.E.U8 desc[UR50][R10.64+0x19], R12 ;  /* 0x0000190c0a00b986 */ /* 0x0001e8000c101132 */
[----:B0-----:R-:W2:Y:S01]  /*15010*/  LDL.LU R11, [R1+0x80] ;  /* 0x00008000010b7983 */ /* 0x001ea20000300800 */
[----:B------:R-:W-:-:S04]  /*15020*/  LOP3.LUT R19, R19, 0xffffff7f, RZ, 0xc0, !PT ;  /* 0xffffff7f13137812 */ /* 0x000fc800078ec0ff */
[----:B------:R-:W-:Y:S02]  /*15030*/  @P2 LOP3.LUT R19, R19, 0x80, RZ, 0xfc, !PT ;  /* 0x0000008013132812 */ /* 0x000fe400078efcff */
[----:B------:R-:W-:-:S04]  /*15040*/  ISETP.GE.AND P2, PT, R22, 0x1, PT ;  /* 0x000000011600780c */ /* 0x000fc80003f46270 */
[----:B------:R-:W-:Y:S02]  /*15050*/  ISETP.LT.OR P3, PT, R0, 0x21, !P2 ;  /* 0x000000210000780c */ /* 0x000fe40005761670 */
[----:B------:R-:W-:-:S04]  /*15060*/  LOP3.LUT R19, R19, 0xfffffeff, RZ, 0xc0, !PT ;  /* 0xfffffeff13137812 */ /* 0x000fc800078ec0ff */
[----:B------:R-:W-:Y:S02]  /*15070*/  @P1 LOP3.LUT R19, R19, 0x100, RZ, 0xfc, !PT ;  /* 0x0000010013131812 */ /* 0x000fe400078efcff */
[----:B------:R-:W-:-:S13]  /*15080*/  ISETP.LT.OR P1, PT, R0, 0x21, !P4 ;  /* 0x000000210000780c */ /* 0x000fda0006721670 */
[-C--:B---3--:R-:W-:Y:S02]  /*15090*/  @!P1 IMAD R14, R14, R17.reuse, RZ ;  /* 0x000000110e0e9224 */ /* 0x088fe400078e02ff */
[----:B--2---:R-:W-:-:S05]  /*150a0*/  @!P3 IMAD R10, R11, R17, RZ ;  /* 0x000000110b0ab224 */ /* 0x004fca00078e02ff */
[----:B------:R0:W-:Y:S01]  /*150b0*/  @!P3 STG.E.U8 desc[UR50][R6.64+0x20], R10 ;  /* 0x0000200a0600b986 */ /* 0x0001e2000c101132 */
[----:B------:R-:W-:-:S13]  /*150c0*/  ISETP.LT.OR P3, PT, R0, 0x22, !P2 ;  /* 0x000000220000780c */ /* 0x000fda0005761670 */
[----:B0-----:R-:W-:-:S05]  /*150d0*/  @!P3 IMAD R10, R13, R17, RZ ;  /* 0x000000110d0ab224 */ /* 0x001fca00078e02ff */
[----:B------:R-:W-:Y:S04]  /*150e0*/  @!P3 STG.E.U8 desc[UR50][R6.64+0x21], R10 ;  /* 0x0000210a0600b986 */ /* 0x000fe8000c101132 */
[----:B------:R0:W-:Y:S04]  /*150f0*/  @!P1 STG.E.U8 desc[UR50][R20.64+0x20], R14 ;  /* 0x0000200e14009986 */ /* 0x0001e8000c101132 */
[----:B0-----:R-:W2:Y:S01]  /*15100*/  LDL.LU R14, [R1+0x8c] ;  /* 0x00008c00010e7983 */ /* 0x001ea20000300800 */
[----:B------:R-:W-:-:S03]  /*15110*/  ISETP.LT.OR P3, PT, R0, 0x22, !P4 ;  /* 0x000000220000780c */ /* 0x000fc60006761670 */
[----:B------:R-:W3:Y:S04]  /*15120*/  LDL.LU R20, [R1+0x98] ;  /* 0x0000980001147983 */ /* 0x000ee80000300800 */
[----:B------:R-:W5:Y:S06]  /*15130*/  LDL.LU R21, [R1+0xa8] ;  /* 0x0000a80001157983 */ /* 0x000f6c0000300800 */
[----:B------:R-:W-:-:S04]  /*15140*/  @!P3 IADD3 R10, P5, R6, UR41, RZ ;  /* 0x00000029060abc10 */ /* 0x000fc8000ffbe0ff */
[----:B------:R-:W-:Y:S01]  /*15150*/  @!P3 IADD3.X R11, R7, UR40, RZ, P5, !PT ;  /* 0x00000028070bbc10 */ /* 0x000fe2000affe4ff */
[----:B--2---:R-:W-:-:S05]  /*15160*/  @!P3 IMAD R14, R14, R17, RZ ;  /* 0x000000110e0eb224 */ /* 0x004fca00078e02ff */
[----:B------:R0:W-:Y:S04]  /*15170*/  @!P3 STG.E.U8 desc[UR50][R10.64+0x21], R14 ;  /* 0x0000210e0a00b986 */ /* 0x0001e8000c101132 */
[----:B0-----:R-:W2:Y:S01]  /*15180*/  LDL.LU R11, [R1+0x90] ;  /* 0x00009000010b7983 */ /* 0x001ea20000300800 */
[C---:B------:R-:W-:Y:S02]  /*15190*/  ISETP.LT.OR P3, PT, R0.reuse, 0x29, !P2 ;  /* 0x000000290000780c */ /* 0x040fe40005761670 */
[----:B------:R-:W-:-:S13]  /*151a0*/  ISETP.LT.OR P5, PT, R0, 0x29, !P4 ;  /* 0x000000290000780c */ /* 0x000fda00067a1670 */
[----:B------:R-:W-:Y:S01]  /*151b0*/  @!P5 IADD3 R12, P6, R6, UR41, RZ ;  /* 0x00000029060cdc10 */ /* 0x000fe2000ffde0ff */
[----:B---3--:R-:W-:-:S03]  /*151c0*/  @!P5 IMAD R20, R20, R17, RZ ;  /* 0x000000111414d224 */ /* 0x008fc600078e02ff */
[----:B------:R-:W-:Y:S01]  /*151d0*/  @!P5 IADD3.X R13, R7, UR40, RZ, P6, !PT ;  /* 0x00000028070ddc10 */ /* 0x000fe2000b7fe4ff */
[----:B--2---:R-:W-:-:S05]  /*151e0*/  @!P3 IMAD R10, R11, R17, RZ ;  /* 0x000000110b0ab224 */ /* 0x004fca00078e02ff */
[----:B------:R4:W-:Y:S01]  /*151f0*/  @!P3 STG.E.U8 desc[UR50][R6.64+0x28], R10 ;  /* 0x0000280a0600b986 */ /* 0x0009e2000c101132 */
[----:B------:R-:W-:-:S13]  /*15200*/  ISETP.LT.OR P3, PT, R0, 0x2a, !P2 ;  /* 0x0000002a0000780c */ /* 0x000fda0005761670 */
[----:B----4-:R-:W-:-:S05]  /*15210*/  @!P3 IMAD R10, R15, R17, RZ ;  /* 0x000000110f0ab224 */ /* 0x010fca00078e02ff */
[----:B------:R-:W-:Y:S04]  /*15220*/  @!P3 STG.E.U8 desc[UR50][R6.64+0x29], R10 ;  /* 0x0000290a0600b986 */ /* 0x000fe8000c101132 */
[----:B------:R0:W-:Y:S04]  /*15230*/  @!P5 STG.E.U8 desc[UR50][R12.64+0x28], R20 ;  /* 0x000028140c00d986 */ /* 0x0001e8000c101132 */
[----:B0-----:R-:W2:Y:S04]  /*15240*/  LDL.LU R12, [R1+0x9c] ;  /* 0x00009c00010c7983 */ /* 0x001ea80000300800 */
[----:B------:R-:W3:Y:S04]  /*15250*/  LDL.LU R20, [R1+0xa0] ;  /* 0x0000a00001147983 */ /* 0x000ee80000300800 */
[----:B------:R-:W4:Y:S01]  /*15260*/  LDL.LU R13, [R1+0xa4] ;  /* 0x0000a400010d7983 */ /* 0x000f220000300800 */
[----:B------:R-:W-:-:S13]  /*15270*/  ISETP.LT.OR P3, PT, R0, 0x2a, !P4 ;  /* 0x0000002a0000780c */ /* 0x000fda0006761670 */
[----:B------:R-:W-:-:S04]  /*15280*/  @!P3 IADD3 R10, P6, R6, UR41, RZ ;  /* 0x00000029060abc10 */ /* 0x000fc8000ffde0ff */
[----:B------:R-:W-:Y:S02]  /*15290*/  @!P3 IADD3.X R11, R7, UR40, RZ, P6, !PT ;  /* 0x00000028070bbc10 */ /* 0x000fe4000b7fe4ff */
[C---:B------:R-:W-:Y:S02]  /*152a0*/  ISETP.LT.OR P6, PT, R0.reuse, 0x31, !P4 ;  /* 0x000000310000780c */ /* 0x040fe400067c1670 */
[----:B------:R-:W-:-:S11]  /*152b0*/  ISETP.LT.OR P5, PT, R0, 0x32, !P4 ;  /* 0x000000320000780c */ /* 0x000fd600067a1670 */
[----:B------:R-:W-:-:S04]  /*152c0*/  @!P6 IADD3 R14, P1, R6, UR41, RZ ;  /* 0x00000029060eec10 */ /* 0x000fc8000ff3e0ff */
[----:B------:R-:W-:Y:S01]  /*152d0*/  @!P6 IADD3.X R15, R7, UR40, RZ, P1, !PT ;  /* 0x00000028070fec10 */ /* 0x000fe20008ffe4ff */
[----:B--2---:R-:W-:-:S05]  /*152e0*/  @!P3 IMAD R12, R12, R17, RZ ;  /* 0x000000110c0cb224 */ /* 0x004fca00078e02ff */
[----:B------:R3:W-:Y:S01]  /*152f0*/  @!P3 STG.E.U8 desc[UR50][R10.64+0x29], R12 ;  /* 0x0000290c0a00b986 */ /* 0x0007e2000c101132 */
[----:B------:R-:W-:-:S13]  /*15300*/  ISETP.LT.OR P3, PT, R0, 0x31, !P2 ;  /* 0x000000310000780c */ /* 0x000fda0005761670 */
[----:B---3--:R-:W-:-:S05]  /*15310*/  @!P3 IMAD R10, R20, R17, RZ ;  /* 0x00000011140ab224 */ /* 0x008fca00078e02ff */
[----:B------:R4:W-:Y:S01]  /*15320*/  @!P3 STG.E.U8 desc[UR50][R6.64+0x30], R10 ;  /* 0x0000300a0600b986 */ /* 0x0009e2000c101132 */
[----:B------:R-:W-:Y:S01]  /*15330*/  ISETP.LT.OR P3, PT, R0, 0x32, !P2 ;  /* 0x000000320000780c */ /* 0x000fe20005761670 */
[----:B-----5:R-:W-:-:S12]  /*15340*/  @!P6 IMAD R20, R21, R17, RZ ;  /* 0x000000111514e224 */ /* 0x020fd800078e02ff */
[----:B----4-:R-:W-:-:S05]  /*15350*/  @!P3 IMAD R10, R13, R17, RZ ;  /* 0x000000110d0ab224 */ /* 0x010fca00078e02ff */
[----:B------:R0:W-:Y:S04]  /*15360*/  @!P3 STG.E.U8 desc[UR50][R6.64+0x31], R10 ;  /* 0x0000310a0600b986 */ /* 0x0001e8000c101132 */
[----:B------:R1:W-:Y:S01]  /*15370*/  @!P6 STG.E.U8 desc[UR50][R14.64+0x30], R20 ;  /* 0x000030140e00e986 */ /* 0x0003e2000c101132 */
[----:B0-----:R-:W-:-:S04]  /*15380*/  @!P5 IADD3 R10, P3, R6, UR41, RZ ;  /* 0x00000029060adc10 */ /* 0x001fc8000ff7e0ff */
[----:B------:R-:W-:Y:S01]  /*15390*/  @!P5 IADD3.X R11, R7, UR40, RZ, P3, !PT ;  /* 0x00000028070bdc10 */ /* 0x000fe20009ffe4ff */
[----:B-1----:R-:W-:-:S05]  /*153a0*/  @!P5 IMAD R14, R235, R17, RZ ;  /* 0x00000011eb0ed224 */ /* 0x002fca00078e02ff */
[----:B------:R0:W-:Y:S01]  /*153b0*/  @!P5 STG.E.U8 desc[UR50][R10.64+0x31], R14 ;  /* 0x0000310e0a00d986 */ /* 0x0001e2000c101132 */
[----:B------:R-:W-:-:S13]  /*153c0*/  ISETP.LT.OR P5, PT, R0, 0x39, !P2 ;  /* 0x000000390000780c */ /* 0x000fda00057a1670 */
[----:B0-----:R-:W-:-:S05]  /*153d0*/  @!P5 IMAD R10, R234, R17, RZ ;  /* 0x00000011ea0ad224 */ /* 0x001fca00078e02ff */
[----:B------:R0:W-:Y:S01]  /*153e0*/  @!P5 STG.E.U8 desc[UR50][R6.64+0x38], R10 ;  /* 0x0000380a0600d986 */ /* 0x0001e2000c101132 */
[C---:B------:R-:W-:Y:S02]  /*153f0*/  ISETP.LT.OR P5, PT, R0.reuse, 0x3a, !P2 ;  /* 0x0000003a0000780c */ /* 0x040fe400057a1670 */
[----:B------:R-:W-:-:S11]  /*15400*/  ISETP.LT.OR P3, PT, R0, 0x39, !P4 ;  /* 0x000000390000780c */ /* 0x000fd60006761670 */
[----:B0-----:R-:W-:-:S05]  /*15410*/  @!P5 IMAD R10, R233, R17, RZ ;  /* 0x00000011e90ad224 */ /* 0x001fca00078e02ff */
[----:B------:R0:W-:Y:S01]  /*15420*/  @!P5 STG.E.U8 desc[UR50][R6.64+0x39], R10 ;  /* 0x0000390a0600d986 */ /* 0x0001e2000c101132 */
[----:B------:R-:W-:Y:S02]  /*15430*/  ISETP.LT.OR P5, PT, R0, 0x3a, !P4 ;  /* 0x0000003a0000780c */ /* 0x000fe400067a1670 */
[----:B------:R-:W-:Y:S01]  /*15440*/  @!P3 IADD3 R12, P1, R6, UR41, RZ ;  /* 0x00000029060cbc10 */ /* 0x000fe2000ff3e0ff */
[----:B------:R-:W-:-:S03]  /*15450*/  @!P3 IMAD R20, R232, R17, RZ ;  /* 0x00000011e814b224 */ /* 0x000fc600078e02ff */
[----:B------:R-:W-:-:S05]  /*15460*/  @!P3 IADD3.X R13, R7, UR40, RZ, P1, !PT ;  /* 0x00000028070dbc10 */ /* 0x000fca0008ffe4ff */
[----:B------:R1:W-:Y:S02]  /*15470*/  @!P3 STG.E.U8 desc[UR50][R12.64+0x38], R20 ;  /* 0x000038140c00b986 */ /* 0x0003e4000c101132 */
[----:B0-----:R-:W-:-:S04]  /*15480*/  @!P5 IADD3 R10, P6, R6, UR41, RZ ;  /* 0x00000029060adc10 */ /* 0x001fc8000ffde0ff */
[----:B------:R-:W-:Y:S01]  /*15490*/  @!P5 IADD3.X R11, R7, UR40, RZ, P6, !PT ;  /* 0x00000028070bdc10 */ /* 0x000fe2000b7fe4ff */
[----:B-1----:R-:W2:Y:S01]  /*154a0*/  LDL.LU R13, [R1+0x44] ;  /* 0x00004400010d7983 */ /* 0x002ea20000300800 */
[----:B------:R-:W-:-:S03]  /*154b0*/  @!P5 IMAD R12, R23, R17, RZ ;  /* 0x00000011170cd224 */ /* 0x000fc600078e02ff */
[----:B------:R-:W3:Y:S04]  /*154c0*/  LDL.LU R20, [R1+0x48] ;  /* 0x0000480001147983 */ /* 0x000ee80000300800 */
        /* <DEDUP_REMOVED lines=8> */
[----:B------:R-:W-:-:S04]  /*15550*/  ISETP.GE.AND P5, PT, R22, 0x81, PT ;  /* 0x000000811600780c */ /* 0x000fc80003fa6270 */
[C---:B------:R-:W-:Y:S02]  /*15560*/  ISETP.LT.OR P3, PT, R0.reuse, 0x21, !P5 ;  /* 0x000000210000780c */ /* 0x040fe40006f61670 */
[----:B------:R-:W-:-:S13]  /*15570*/  ISETP.LT.OR P2, PT, R0, 0x41, !P4 ;  /* 0x000000410000780c */ /* 0x000fda0006741670 */
[----:B------:R-:W-:-:S04]  /*15580*/  @!P2 IADD3 R14, P6, R6, UR41, RZ ;  /* 0x00000029060eac10 */ /* 0x000fc8000ffde0ff */
[----:B------:R-:W-:Y:S02]  /*15590*/  @!P2 IADD3.X R15, R7, UR40, RZ, P6, !PT ;  /* 0x00000028070fac10 */ /* 0x000fe4000b7fe4ff */
[----:B------:R-:W-:Y:S01]  /*155a0*/  ISETP.GE.AND P6, PT, R22, 0x89, PT ;  /* 0x000000891600780c */ /* 0x000fe20003fc6270 */
[----:B--2---:R-:W-:-:S05]  /*155b0*/  @!P3 IMAD R10, R11, R17, RZ ;  /* 0x000000110b0ab224 */ /* 0x004fca00078e02ff */
[----:B------:R0:W-:Y:S01]  /*155c0*/  @!P3 STG.E.U8 desc[UR50][R4.64+0x20], R10 ;  /* 0x0000200a0400b986 */ /* 0x0001e2000c101132 */
[----:B------:R-:W-:-:S13]  /*155d0*/  ISETP.LT.OR P3, PT, R0, 0x22, !P5 ;  /* 0x000000220000780c */ /* 0x000fda0006f61670 */
[----:B0-----:R-:W-:-:S05]  /*155e0*/  @!P3 IMAD R10, R13, R17, RZ ;  /* 0x000000110d0ab224 */ /* 0x001fca00078e02ff */
[----:B------:R-:W-:Y:S01]  /*155f0*/  @!P3 STG.E.U8 desc[UR50][R4.64+0x21], R10 ;  /* 0x0000210a0400b986 */ /* 0x000fe2000c101132 */
[----:B------:R-:W-:-:S13]  /*15600*/  ISETP.LT.OR P3, PT, R0, 0x21, !P6 ;  /* 0x000000210000780c */ /* 0x000fda0007761670 */
[----:B------:R-:W-:Y:S01]  /*15610*/  @!P3 IADD3 R12, P5, R4, UR41, RZ ;  /* 0x00000029040cbc10 */ /* 0x000fe2000ffbe0ff */
[----:B---3--:R-:W-:-:S03]  /*15620*/  @!P3 IMAD R20, R20, R17, RZ ;  /* 0x000000111414b224 */ /* 0x008fc600078e02ff */
[----:B------:R-:W-:-:S05]  /*15630*/  @!P3 IADD3.X R13, R5, UR40, RZ, P5, !PT ;  /* 0x00000028050dbc10 */ /* 0x000fca000affe4ff */
[----:B------:R0:W-:Y:S04]  /*15640*/  @!P3 STG.E.U8 desc[UR50][R12.64+0x20], R20 ;  /* 0x000020140c00b986 */ /* 0x0001e8000c101132 */
[----:B0-----:R-:W2:Y:S01]  /*15650*/  LDL.LU R12, [R1+0x4c] ;  /* 0x00004c00010c7983 */ /* 0x001ea20000300800 */
[----:B------:R-:W-:-:S03]  /*15660*/  ISETP.LT.OR P5, PT, R0, 0x22, !P6 ;  /* 0x000000220000780c */ /* 0x000fc600077a1670 */
[----:B------:R-:W3:Y:S04]  /*15670*/  LDL.LU R13, [R1+0x54] ;  /* 0x00005400010d7983 */ /* 0x000ee80000300800 */
[----:B------:R-:W4:Y:S06]  /*15680*/  LDL.LU R20, [R1+0x58] ;  /* 0x0000580001147983 */ /* 0x000f2c0000300800 */
[----:B------:R-:W-:-:S04]  /*15690*/  @!P5 IADD3 R10, P6, R4, UR41, RZ ;  /* 0x00000029040adc10 */ /* 0x000fc8000ffde0ff */
[----:B------:R-:W-:Y:S01]  /*156a0*/  @!P5 IADD3.X R11, R5, UR40, RZ, P6, !PT ;  /* 0x00000028050bdc10 */ /* 0x000fe2000b7fe4ff */
[----:B--2---:R-:W-:-:S05]  /*156b0*/  @!P5 IMAD R12, R12, R17, RZ ;  /* 0x000000110c0cd224 */ /* 0x004fca00078e02ff */
[----:B------:R0:W-:Y:S04]  /*156c0*/  @!P5 STG.E.U8 desc[UR50][R10.64+0x21], R12 ;  /* 0x0000210c0a00d986 */ /* 0x0001e8000c101132 */
[----:B0-----:R-:W2:Y:S01]  /*156d0*/  LDL.LU R11, [R1+0x50] ;  /* 0x00005000010b7983 */ /* 0x001ea20000300800 */
[----:B------:R-:W-:-:S04]  /*156e0*/  ISETP.GE.AND P5, PT, R22, 0x81, PT ;  /* 0x000000811600780c */ /* 0x000fc80003fa6270 */
[----:B------:R-:W-:Y:S02]  /*156f0*/  ISETP.LT.OR P3, PT, R0, 0x29, !P5 ;  /* 0x000000290000780c */ /* 0x000fe40006f61670 */
[----:B------:R-:W-:-:S11]  /*15700*/  ISETP.GE.AND P6, PT, R22, 0x89, PT ;  /* 0x000000891600780c */ /* 0x000fd60003fc6270 */
[----:B--2---:R-:W-:-:S05]  /*15710*/  @!P3 IMAD R10, R11, R17, RZ ;  /* 0x000000110b0ab224 */ /* 0x004fca00078e02ff */
[----:B------:R3:W-:Y:S01]  /*15720*/  @!P3 STG.E.U8 desc[UR50][R4.64+0x28], R10 ;  /* 0x0000280a0400b986 */ /* 0x0007e2000c101132 */
[----:B------:R-:W-:-:S13]  /*15730*/  ISETP.LT.OR P3, PT, R0, 0x2a, !P5 ;  /* 0x0000002a0000780c */ /* 0x000fda0006f61670 */
[----:B---3--:R-:W-:-:S05]  /*15740*/  @!P3 IMAD R10, R13, R17, RZ ;  /* 0x000000110d0ab224 */ /* 0x008fca00078e02ff */
[----:B------:R-:W-:Y:S01]  /*15750*/  @!P3 STG.E.U8 desc[UR50][R4.64+0x29], R10 ;  /* 0x0000290a0400b986 */ /* 0x000fe2000c101132 */
[----:B------:R-:W-:-:S13]  /*15760*/  ISETP.LT.OR P3, PT, R0, 0x29, !P6 ;  /* 0x000000290000780c */ /* 0x000fda0007761670 */
[----:B------:R-:W-:Y:S01]  /*15770*/  @!P3 IADD3 R12, P5, R4, UR41, RZ ;  /* 0x00000029040cbc10 */ /* 0x000fe2000ffbe0ff */
[----:B----4-:R-:W-:-:S03]  /*15780*/  @!P3 IMAD R20, R20, R17, RZ ;  /* 0x000000111414b224 */ /* 0x010fc600078e02ff */
[----:B------:R-:W-:-:S05]  /*15790*/  @!P3 IADD3.X R13, R5, UR40, RZ, P5, !PT ;  /* 0x00000028050dbc10 */ /* 0x000fca000affe4ff */
[----:B------:R0:W-:Y:S04]  /*157a0*/  @!P3 STG.E.U8 desc[UR50][R12.64+0x28], R20 ;  /* 0x000028140c00b986 */ /* 0x0001e8000c101132 */
[----:B0-----:R-:W2:Y:S04]  /*157b0*/  LDL.LU R12, [R1+0x5c] ;  /* 0x00005c00010c7983 */ /* 0x001ea80000300800 */
[----:B------:R-:W3:Y:S04]  /*157c0*/  LDL.LU R20, [R1+0x60] ;  /* 0x0000600001147983 */ /* 0x000ee80000300800 */
[----:B------:R-:W4:Y:S01]  /*157d0*/  LDL.LU R13, [R1+0x64] ;  /* 0x00006400010d7983 */ /* 0x000f220000300800 */
[----:B------:R-:W-:-:S13]  /*157e0*/  ISETP.LT.OR P5, PT, R0, 0x2a, !P6 ;  /* 0x0000002a0000780c */ /* 0x000fda00077a1670 */
[----:B------:R-:W-:-:S04]  /*157f0*/  @!P5 IADD3 R10, P6, R4, UR41, RZ ;  /* 0x00000029040adc10 */ /* 0x000fc8000ffde0ff */
[----:B------:R-:W-:Y:S02]  /*15800*/  @!P5 IADD3.X R11, R5, UR40, RZ, P6, !PT ;  /* 0x00000028050bdc10 */ /* 0x000fe4000b7fe4ff */
[----:B------:R-:W-:Y:S01]  /*15810*/  ISETP.GE.AND P6, PT, R22, 0x89, PT ;  /* 0x000000891600780c */ /* 0x000fe20003fc6270 */
[----:B--2---:R-:W-:-:S05]  /*15820*/  @!P5 IMAD R12, R12, R17, RZ ;  /* 0x000000110c0cd224 */ /* 0x004fca00078e02ff */
[----:B------:R3:W-:Y:S01]  /*15830*/  @!P5 STG.E.U8 desc[UR50][R10.64+0x29], R12 ;  /* 0x0000290c0a00d986 */ /* 0x0007e2000c101132 */
[----:B------:R-:W-:-:S04]  /*15840*/  ISETP.GE.AND P5, PT, R22, 0x81, PT ;  /* 0x000000811600780c */ /* 0x000fc80003fa6270 */
[----:B------:R-:W-:-:S13]  /*15850*/  ISETP.LT.OR P3, PT, R0, 0x31, !P5 ;  /* 0x000000310000780c */ /* 0x000fda0006f61670 */
[----:B---3--:R-:W-:-:S05]  /*15860*/  @!P3 IMAD R10, R20, R17, RZ ;  /* 0x00000011140ab224 */ /* 0x008fca00078e02ff */
[----:B------:R4:W-:Y:S01]  /*15870*/  @!P3 STG.E.U8 desc[UR50][R4.64+0x30], R10 ;  /* 0x0000300a0400b986 */ /* 0x0009e2000c101132 */
[----:B------:R-:W-:-:S13]  /*15880*/  ISETP.LT.OR P3, PT, R0, 0x32, !P5 ;  /* 0x000000320000780c */ /* 0x000fda0006f61670 */
[----:B----4-:R-:W-:-:S05]  /*15890*/  @!P3 IMAD R10, R13, R17, RZ ;  /* 0x000000110d0ab224 */ /* 0x010fca00078e02ff */
[----:B------:R0:W-:Y:S01]  /*158a0*/  @!P3 STG.E.U8 desc[UR50][R4.64+0x31], R10 ;  /* 0x0000310a0400b986 */ /* 0x0001e2000c101132 */
[----:B------:R-:W-:-:S13]  /*158b0*/  ISETP.LT.OR P3, PT, R0, 0x31, !P6 ;  /* 0x000000310000780c */ /* 0x000fda0007761670 */
[----:B------:R-:W-:-:S04]  /*158c0*/  @!P3 IADD3 R12, P5, R4, UR41, RZ ;  /* 0x00000029040cbc10 */ /* 0x000fc8000ffbe0ff */
[----:B------:R-:W-:Y:S02]  /*158d0*/  @!P3 IADD3.X R13, R5, UR40, RZ, P5, !PT ;  /* 0x00000028050dbc10 */ /* 0x000fe4000affe4ff */
[----:B------:R-:W-:Y:S01]  /*158e0*/  ISETP.LT.OR P5, PT, R0, 0x32, !P6 ;  /* 0x000000320000780c */ /* 0x000fe200077a1670 */
[----:B------:R-:W-:-:S05]  /*158f0*/  @!P3 IMAD R20, R21, R17, RZ ;  /* 0x000000111514b224 */ /* 0x000fca00078e02ff */
[----:B------:R5:W-:Y:S07]  /*15900*/  @!P3 STG.E.U8 desc[UR50][R12.64+0x30], R20 ;  /* 0x000030140c00b986 */ /* 0x000bee000c101132 */
[----:B0-----:R-:W-:-:S04]  /*15910*/  @!P5 IADD3 R10, P6, R4, UR41, RZ ;  /* 0x00000029040adc10 */ /* 0x001fc8000ffde0ff */
[----:B------:R-:W-:Y:S01]  /*15920*/  @!P5 IADD3.X R11, R5, UR40, RZ, P6, !PT ;  /* 0x00000028050bdc10 */ /* 0x000fe2000b7fe4ff */
[----:B-----5:R-:W-:-:S05]  /*15930*/  @!P5 IMAD R12, R235, R17, RZ ;  /* 0x00000011eb0cd224 */ /* 0x020fca00078e02ff */
[----:B------:R0:W-:Y:S01]  /*15940*/  @!P5 STG.E.U8 desc[UR50][R10.64+0x31], R12 ;  /* 0x0000310c0a00d986 */ /* 0x0001e2000c101132 */
[----:B------:R-:W-:-:S04]  /*15950*/  ISETP.GE.AND P5, PT, R22, 0x81, PT ;  /* 0x000000811600780c */ /* 0x000fc80003fa6270 */
[----:B------:R-:W-:-:S13]  /*15960*/  ISETP.LT.OR P3, PT, R0, 0x39, !P5 ;  /* 0x000000390000780c */ /* 0x000fda0006f61670 */
[----:B0-----:R-:W-:-:S05]  /*15970*/  @!P3 IMAD R10, R234, R17, RZ ;  /* 0x00000011ea0ab224 */ /* 0x001fca00078e02ff */
[----:B------:R0:W-:Y:S01]  /*15980*/  @!P3 STG.E.U8 desc[UR50][R4.64+0x38], R10 ;  /* 0x0000380a0400b986 */ /* 0x0001e2000c101132 */
[----:B------:R-:W-:Y:S02]  /*15990*/  ISETP.LT.OR P3, PT, R0, 0x3a, !P5 ;  /* 0x0000003a0000780c */ /* 0x000fe40006f61670 */
[----:B------:R-:W-:-:S11]  /*159a0*/  ISETP.GE.AND P6, PT, R22, 0x89, PT ;  /* 0x000000891600780c */ /* 0x000fd60003fc6270 */
[----:B0-----:R-:W-:-:S05]  /*159b0*/  @!P3 IMAD R10, R233, R17, RZ ;  /* 0x00000011e90ab224 */ /* 0x001fca00078e02ff */
[----:B------:R0:W-:Y:S01]  /*159c0*/  @!P3 STG.E.U8 desc[UR50][R4.64+0x39], R10 ;  /* 0x0000390a0400b986 */ /* 0x0001e2000c101132 */
[----:B------:R-:W-:-:S13]  /*159d0*/  ISETP.LT.OR P3, PT, R0, 0x39, !P6 ;  /* 0x000000390000780c */ /* 0x000fda0007761670 */
[----:B------:R-:W-:-:S04]  /*159e0*/  @!P3 IADD3 R12, P5, R4, UR41, RZ ;  /* 0x00000029040cbc10 */ /* 0x000fc8000ffbe0ff */
[----:B------:R-:W-:Y:S02]  /*159f0*/  @!P3 IADD3.X R13, R5, UR40, RZ, P5, !PT ;  /* 0x00000028050dbc10 */ /* 0x000fe4000affe4ff */
[----:B------:R-:W-:Y:S01]  /*15a00*/  ISETP.LT.OR P5, PT, R0, 0x3a, !P6 ;  /* 0x0000003a0000780c */ /* 0x000fe200077a1670 */
[----:B------:R-:W-:-:S05]  /*15a10*/  @!P3 IMAD R20, R232, R17, RZ ;  /* 0x00000011e814b224 */ /* 0x000fca00078e02ff */
[----:B------:R1:W-:Y:S07]  /*15a20*/  @!P3 STG.E.U8 desc[UR50][R12.64+0x38], R20 ;  /* 0x000038140c00b986 */ /* 0x0003ee000c101132 */
[----:B0-----:R-:W-:Y:S01]  /*15a30*/  @!P5 IADD3 R10, P6, R4, UR41, RZ ;  /* 0x00000029040adc10 */ /* 0x001fe2000ffde0ff */
[----:B-1----:R-:W2:Y:S03]  /*15a40*/  LDL.LU R13, [R1+0x4] ;  /* 0x00000400010d7983 */ /* 0x002ea60000300800 */
[----:B------:R-:W-:Y:S01]  /*15a50*/  @!P5 IADD3.X R11, R5, UR40, RZ, P6, !PT ;  /* 0x00000028050bdc10 */ /* 0x000fe2000b7fe4ff */
[----:B------:R-:W-:Y:S01]  /*15a60*/  @!P5 IMAD R12, R23, R17, RZ ;  /* 0x00000011170cd224 */ /* 0x000fe200078e02ff */
        /* <DEDUP_REMOVED lines=8> */
[----:B0-----:R-:W2:Y:S01]  /*15af0*/  LDL.LU R11, [R1] ;  /* 0x00000000010b7983 */ /* 0x001ea20000300800 */
[----:B------:R-:W-:-:S04]  /*15b00*/  ISETP.GE.AND P6, PT, R22, 0x101, PT ;  /* 0x000001011600780c */ /* 0x000fc80003fc6270 */
[----:B------:R-:W-:Y:S02]  /*15b10*/  ISETP.LT.OR P3, PT, R0, 0x21, !P6 ;  /* 0x000000210000780c */ /* 0x000fe40007761670 */
[----:B------:R-:W-:-:S11]  /*15b20*/  LOP3.LUT P2, RZ, R19, 0x80, RZ, 0xc0, !PT ;  /* 0x0000008013ff7812 */ /* 0x000fd6000784c0ff */
        /* <DEDUP_REMOVED lines=20> */
[----:B------:R-:W-:-:S13]  /*15c70*/  ISETP.LT.OR P3, PT, R0, 0x29, !P6 ;  /* 0x000000290000780c */ /* 0x000fda0007761670 */
        /* <DEDUP_REMOVED lines=10> */
[----:B0-----:R-:W2:Y:S01]  /*15d20*/  LDL.LU R13, [R1+0x1c] ;  /* 0x00001c00010d7983 */ /* 0x001ea20000300800 */
[----:B------:R-:W-:-:S03]  /*15d30*/  ISETP.LT.OR P5, PT, R0, 0x2a, !P2 ;  /* 0x0000002a0000780c */ /* 0x000fc600057a1670 */
[----:B------:R-:W3:Y:S10]  /*15d40*/  LDL.LU R20, [R1+0x30] ;  /* 0x0000300001147983 */ /* 0x000ef40000300800 */
[----:B------:R-:W-:-:S04]  /*15d50*/  @!P5 IADD3 R10, P6, R2, UR41, RZ ;  /* 0x00000029020adc10 */ /* 0x000fc8000ffde0ff */
[----:B------:R-:W-:Y:S02]  /*15d60*/  @!P5 IADD3.X R11, R3, UR40, RZ, P6, !PT ;  /* 0x00000028030bdc10 */ /* 0x000fe4000b7fe4ff */
[----:B------:R-:W-:-:S04]  /*15d70*/  ISETP.GE.AND P6, PT, R22, 0x101, PT ;  /* 0x000001011600780c */ /* 0x000fc80003fc6270 */
[----:B------:R-:W-:-:S13]  /*15d80*/  ISETP.LT.OR P3, PT, R0, 0x31, !P6 ;  /* 0x000000310000780c */ /* 0x000fda0007761670 */
[-C--:B------:R-:W-:Y:S02]  /*15d90*/  @!P3 IMAD R21, R21, R17.reuse, RZ ;  /* 0x000000111515b224 */ /* 0x080fe400078e02ff */
[----:B--2---:R-:W-:-:S05]  /*15da0*/  @!P5 IMAD R12, R13, R17, RZ ;  /* 0x000000110d0cd224 */ /* 0x004fca00078e02ff */
[----:B------:R-:W-:Y:S04]  /*15db0*/  @!P5 STG.E.U8 desc[UR50][R10.64+0x29], R12 ;  /* 0x0000290c0a00d986 */ /* 0x000fe8000c101132 */
[----:B------:R0:W-:Y:S04]  /*15dc0*/  @!P3 STG.E.U8 desc[UR50][R2.64+0x30], R21 ;  /* 0x000030150200b986 */ /* 0x0001e8000c101132 */
[----:B0-----:R-:W2:Y:S01]  /*15dd0*/  LDL.LU R21, [R1+0x2c] ;  /* 0x00002c0001157983 */ /* 0x001ea20000300800 */
[----:B------:R-:W-:-:S13]  /*15de0*/  ISETP.LT.OR P3, PT, R0, 0x32, !P6 ;  /* 0x000000320000780c */ /* 0x000fda0007761670 */
[----:B-----5:R-:W-:-:S05]  /*15df0*/  @!P3 IMAD R23, R23, R17, RZ ;  /* 0x000000111717b224 */ /* 0x020fca00078e02ff */
[----:B------:R3:W-:Y:S01]  /*15e00*/  @!P3 STG.E.U8 desc[UR50][R2.64+0x31], R23 ;  /* 0x000031170200b986 */ /* 0x0007e2000c101132 */
[----:B------:R-:W-:-:S13]  /*15e10*/  ISETP.LT.OR P3, PT, R0, 0x31, !P2 ;  /* 0x000000310000780c */ /* 0x000fda0005761670 */
[----:B------:R-:W-:-:S04]  /*15e20*/  @!P3 IADD3 R12, P5, R2, UR41, RZ ;  /* 0x00000029020cbc10 */ /* 0x000fc8000ffbe0ff */
[----:B------:R-:W-:Y:S02]  /*15e30*/  @!P3 IADD3.X R13, R3, UR40, RZ, P5, !PT ;  /* 0x00000028030dbc10 */ /* 0x000fe4000affe4ff */
[----:B------:R-:W-:Y:S01]  /*15e40*/  ISETP.LT.OR P5, PT, R0, 0x32, !P2 ;  /* 0x000000320000780c */ /* 0x000fe200057a1670 */
[----:B------:R-:W-:-:S12]  /*15e50*/  @!P3 IMAD R233, R233, R17, RZ ;  /* 0x00000011e9e9b224 */ /* 0x000fd800078e02ff */
[----:B------:R-:W-:-:S04]  /*15e60*/  @!P5 IADD3 R10, P6, R2, UR41, RZ ;  /* 0x00000029020adc10 */ /* 0x000fc8000ffde0ff */
[----:B------:R-:W-:Y:S02]  /*15e70*/  @!P5 IADD3.X R11, R3, UR40, RZ, P6, !PT ;  /* 0x00000028030bdc10 */ /* 0x000fe4000b7fe4ff */
[----:B------:R-:W-:Y:S01]  /*15e80*/  ISETP.GE.AND P6, PT, R22, 0x101, PT ;  /* 0x000001011600780c */ /* 0x000fe20003fc6270 */
[----:B------:R0:W-:Y:S03]  /*15e90*/  @!P3 STG.E.U8 desc[UR50][R12.64+0x30], R233 ;  /* 0x000030e90c00b986 */ /* 0x0001e6000c101132 */
[----:B------:R-:W-:-:S13]  /*15ea0*/  ISETP.LT.OR P3, PT, R0, 0x39, !P6 ;  /* 0x000000390000780c */ /* 0x000fda0007761670 */
[-C--:B---3--:R-:W-:Y:S01]  /*15eb0*/  @!P3 IMAD R23, R20, R17.reuse, RZ ;  /* 0x000000111417b224 */ /* 0x088fe200078e02ff */
[----:B------:R-:W-:Y:S01]  /*15ec0*/  LOP3.LUT P1, RZ, R19, 0x100, RZ, 0xc0, !PT ;  /* 0x0000010013ff7812 */ /* 0x000fe2000782c0ff */
[----:B------:R-:W-:Y:S02]  /*15ed0*/  VIADD R9, R9, UR4 ;  /* 0x0000000409097c36 */ /* 0x000fe40008000000 */
[----:B--2---:R-:W-:-:S05]  /*15ee0*/  @!P5 IMAD R21, R21, R17, RZ ;  /* 0x000000111515d224 */ /* 0x004fca00078e02ff */
[----:B------:R1:W-:Y:S04]  /*15ef0*/  @!P5 STG.E.U8 desc[UR50][R10.64+0x31], R21 ;  /* 0x000031150a00d986 */ /* 0x0003e8000c101132 */
[----:B------:R2:W-:Y:S01]  /*15f00*/  @!P3 STG.E.U8 desc[UR50][R2.64+0x38], R23 ;  /* 0x000038170200b986 */ /* 0x0005e2000c101132 */
[C---:B------:R-:W-:Y:S02]  /*15f10*/  ISETP.LT.OR P3, PT, R0.reuse, 0x3a, !P6 ;  /* 0x0000003a0000780c */ /* 0x040fe40007761670 */
[----:B------:R-:W-:-:S11]  /*15f20*/  ISETP.LT.OR P5, PT, R0, 0x39, !P2 ;  /* 0x000000390000780c */ /* 0x000fd600057a1670 */
[----:B------:R-:W-:-:S05]  /*15f30*/  @!P3 IMAD R235, R235, R17, RZ ;  /* 0x00000011ebebb224 */ /* 0x000fca00078e02ff */
[----:B------:R-:W-:Y:S01]  /*15f40*/  @!P3 STG.E.U8 desc[UR50][R2.64+0x39], R235 ;  /* 0x000039eb0200b986 */ /* 0x000fe2000c101132 */
[----:B0-----:R-:W-:-:S04]  /*15f50*/  @!P5 IADD3 R12, P3, R2, UR41, RZ ;  /* 0x00000029020cdc10 */ /* 0x001fc8000ff7e0ff */
[----:B------:R-:W-:Y:S02]  /*15f60*/  @!P5 IADD3.X R13, R3, UR40, RZ, P3, !PT ;  /* 0x00000028030ddc10 */ /* 0x000fe40009ffe4ff */
[----:B------:R-:W-:Y:S01]  /*15f70*/  ISETP.LT.OR P3, PT, R0, 0x3a, !P2 ;  /* 0x0000003a0000780c */ /* 0x000fe20005761670 */
[----:B-1----:R-:W-:-:S12]  /*15f80*/  @!P5 IMAD R21, R234, R17, RZ ;  /* 0x00000011ea15d224 */ /* 0x002fd800078e02ff */
[----:B------:R-:W-:Y:S01]  /*15f90*/  @!P3 IADD3 R10, P6, R2, UR41, RZ ;  /* 0x00000029020abc10 */ /* 0x000fe2000ffde0ff */
[----:B--2---:R-:W-:-:S03]  /*15fa0*/  @!P3 IMAD R23, R232, R17, RZ ;  /* 0x00000011e817b224 */ /* 0x004fc600078e02ff */
[----:B------:R-:W-:Y:S01]  /*15fb0*/  @!P3 IADD3.X R11, R3, UR40, RZ, P6, !PT ;  /* 0x00000028030bbc10 */ /* 0x000fe2000b7fe4ff */
[----:B------:R0:W-:Y:S04]  /*15fc0*/  @!P5 STG.E.U8 desc[UR50][R12.64+0x38], R21 ;  /* 0x000038150c00d986 */ /* 0x0001e8000c101132 */
[----:B------:R1:W-:Y:S01]  /*15fd0*/  @!P3 STG.E.U8 desc[UR50][R10.64+0x39], R23 ;  /* 0x000039170a00b986 */ /* 0x0003e2000c101132 */
[----:B------:R-:W-:-:S13]  /*15fe0*/  ISETP.LT.OR P3, PT, R0, 0x21, !P1 ;  /* 0x000000210000780c */ /* 0x000fda0004f61670 */
[----:B------:R-:W-:-:S05]  /*15ff0*/  @!P3 IMAD R233, R216, R17, RZ ;  /* 0x00000011d8e9b224 */ /* 0x000fca00078e02ff */
[----:B------:R-:W-:Y:S01]  /*16000*/  @!P3 STG.E.U8 desc[UR50][R8.64+0x20], R233 ;  /* 0x000020e90800b986 */ /* 0x000fe2000c101132 */
[C---:B------:R-:W-:Y:S02]  /*16010*/  ISETP.LT.OR P3, PT, R0.reuse, 0x22, !P1 ;  /* 0x000000220000780c */ /* 0x040fe40004f61670 */
[----:B------:R-:W-:-:S11]  /*16020*/  ISETP.LT.OR P5, PT, R0, 0x21, !P0 ;  /* 0x000000210000780c */ /* 0x000fd600047a1670 */
[----:B------:R-:W-:-:S05]  /*16030*/  @!P3 IMAD R217, R217, R17, RZ ;  /* 0x00000011d9d9b224 */ /* 0x000fca00078e02ff */
[----:B------:R-:W-:Y:S01]  /*16040*/  @!P3 STG.E.U8 desc[UR50][R8.64+0x21], R217 ;  /* 0x000021d90800b986 */ /* 0x000fe2000c101132 */
[----:B------:R-:W-:Y:S02]  /*16050*/  ISETP.LT.OR P3, PT, R0, 0x22, !P0 ;  /* 0x000000220000780c */ /* 0x000fe40004761670 */
[----:B0-----:R-:W-:-:S04]  /*16060*/  @!P5 IADD3 R12, P6, R8, UR41, RZ ;  /* 0x00000029080cdc10 */ /* 0x001fc8000ffde0ff */
[----:B------:R-:W-:Y:S01]  /*16070*/  @!P5 IADD3.X R13, R9, UR40, RZ, P6, !PT ;  /* 0x00000028090ddc10 */ /* 0x000fe2000b7fe4ff */
[----:B------:R-:W-:-:S06]  /*16080*/  @!P5 IMAD R21, R218, R17, RZ ;  /* 0x00000011da15d224 */ /* 0x000fcc00078e02ff */
[----:B-1----:R-:W-:Y:S01]  /*16090*/  @!P3 IADD3 R10, P6, R8, UR41, RZ ;  /* 0x00000029080abc10 */ /* 0x002fe2000ffde0ff */
[----:B------:R-:W-:-:S03]  /*160a0*/  @!P3 IMAD R219, R219, R17, RZ ;  /* 0x00000011dbdbb224 */ /* 0x000fc600078e02ff */
[----:B------:R-:W-:Y:S01]  /*160b0*/  @!P3 IADD3.X R11, R9, UR40, RZ, P6, !PT ;  /* 0x00000028090bbc10 */ /* 0x000fe2000b7fe4ff */
[----:B------:R0:W-:Y:S04]  /*160c0*/  @!P5 STG.E.U8 desc[UR50][R12.64+0x20], R21 ;  /* 0x000020150c00d986 */ /* 0x0001e8000c101132 */
[----:B------:R-:W-:Y:S01]  /*160d0*/  @!P3 STG.E.U8 desc[UR50][R10.64+0x21], R219 ;  /* 0x000021db0a00b986 */ /* 0x000fe2000c101132 */
[----:B------:R-:W-:-:S13]  /*160e0*/  ISETP.LT.OR P3, PT, R0, 0x29, !P1 ;  /* 0x000000290000780c */ /* 0x000fda0004f61670 */
[----:B------:R-:W-:-:S05]  /*160f0*/  @!P3 IMAD R23, R220, R17, RZ ;  /* 0x00000011dc17b224 */ /* 0x000fca00078e02ff */
[----:B------:R1:W-:Y:S01]  /*16100*/  @!P3 STG.E.U8 desc[UR50][R8.64+0x28], R23 ;  /* 0x000028170800b986 */ /* 0x0003e2000c101132 */
        /* <DEDUP_REMOVED lines=8> */
[----:B------:R-:W-:Y:S01]  /*16190*/  @!P3 IADD3 R20, P6, R8, UR41, RZ ;  /* 0x000000290814bc10 */ /* 0x000fe2000ffde0ff */
[----:B------:R-:W-:-:S03]  /*161a0*/  @!P3 IMAD R223, R223, R17, RZ ;  /* 0x00000011dfdfb224 */ /* 0x000fc600078e02ff */
[----:B------:R-:W-:Y:S01]  /*161b0*/  @!P3 IADD3.X R21, R9, UR40, RZ, P6, !PT ;  /* 0x000000280915bc10 */ /* 0x000fe2000b7fe4ff */
[----:B------:R-:W-:Y:S04]  /*161c0*/  @!P5 STG.E.U8 desc[UR50][R12.64+0x28], R217 ;  /* 0x000028d90c00d986 */ /* 0x000fe8000c101132 */
[----:B------:R0:W-:Y:S01]  /*161d0*/  @!P3 STG.E.U8 desc[UR50][R20.64+0x29], R223 ;  /* 0x000029df1400b986 */ /* 0x0001e2000c101132 */
[----:B------:R-:W-:-:S13]  /*161e0*/  ISETP.LT.OR P3, PT, R0, 0x31, !P1 ;  /* 0x000000310000780c */ /* 0x000fda0004f61670 */
[----:B-1----:R-:W-:-:S05]  /*161f0*/  @!P3 IMAD R23, R224, R17, RZ ;  /* 0x00000011e017b224 */ /* 0x002fca00078e02ff */
[----:B------:R1:W-:Y:S01]  /*16200*/  @!P3 STG.E.U8 desc[UR50][R8.64+0x30], R23 ;  /* 0x000030170800b986 */ /* 0x0003e2000c101132 */
[C---:B------:R-:W-:Y:S02]  /*16210*/  ISETP.LT.OR P3, PT, R0.reuse, 0x32, !P1 ;  /* 0x000000320000780c */ /* 0x040fe40004f61670 */
[----:B------:R-:W-:-:S11]  /*16220*/  ISETP.LT.OR P5, PT, R0, 0x31, !P0 ;  /* 0x000000310000780c */ /* 0x000fd600047a1670 */
[----:B------:R-:W-:-:S05]  /*16230*/  @!P3 IMAD R225, R225, R17, RZ ;  /* 0x00000011e1e1b224 */ /* 0x000fca00078e02ff */
[----:B------:R-:W-:Y:S01]  /*16240*/  @!P3 STG.E.U8 desc[UR50][R8.64+0x31], R225 ;  /* 0x000031e10800b986 */ /* 0x000fe2000c101132 */
[----:B------:R-:W-:Y:S02]  /*16250*/  ISETP.LT.OR P3, PT, R0, 0x32, !P0 ;  /* 0x000000320000780c */ /* 0x000fe40004761670 */
[----:B------:R-:W-:-:S04]  /*16260*/  @!P5 IADD3 R10, P6, R8, UR41, RZ ;  /* 0x00000029080adc10 */ /* 0x000fc8000ffde0ff */
[----:B------:R-:W-:Y:S01]  /*16270*/  @!P5 IADD3.X R11, R9, UR40, RZ, P6, !PT ;  /* 0x00000028090bdc10 */ /* 0x000fe2000b7fe4ff */
[----:B0-----:R-:W-:-:S06]  /*16280*/  @!P5 IMAD R21, R226, R17, RZ ;  /* 0x00000011e215d224 */ /* 0x001fcc00078e02ff */
        /* <DEDUP_REMOVED lines=13> */
[----:B------:R-:W-:Y:S02]  /*16360*/  @!P5 IADD3 R12, P6, R8, UR41, RZ ;  /* 0x00000029080cdc10 */ /* 0x000fe4000ffde0ff */
[----:B------:R-:W-:Y:S02]  /*16370*/  LOP3.LUT R19, R19, 0xffffffbf, RZ, 0xc0, !PT ;  /* 0xffffffbf13137812 */ /* 0x000fe400078ec0ff */
[----:B------:R-:W-:Y:S01]  /*16380*/  @!P5 IADD3.X R13, R9, UR40, RZ, P6, !PT ;  /* 0x00000028090ddc10 */ /* 0x000fe2000b7fe4ff */
[----:B0-----:R-:W-:Y:S01]  /*16390*/  @!P5 IMAD R217, R230, R17, RZ ;  /* 0x00000011e6d9d224 */ /* 0x001fe200078e02ff */
[----:B------:R-:W-:-:S05]  /*163a0*/  @P2 LOP3.LUT R19, R19, 0x40, RZ, 0xfc, !PT ;  /* 0x0000004013132812 */ /* 0x000fca00078efcff */
[----:B------:R-:W-:Y:S01]  /*163b0*/  @!P3 IADD3 R10, P6, R8, UR41, RZ ;  /* 0x00000029080abc10 */ /* 0x000fe2000ffde0ff */
[----:B------:R-:W-:Y:S01]  /*163c0*/  @!P3 IMAD R231, R231, R17, RZ ;  /* 0x00000011e7e7b224 */ /* 0x000fe200078e02ff */
[----:B------:R-:W-:Y:S02]  /*163d0*/  ISETP.GE.AND P2, PT, R22, 0x1, PT ;  /* 0x000000011600780c */ /* 0x000fe40003f46270 */
[----:B------:R-:W-:Y:S01]  /*163e0*/  @!P3 IADD3.X R11, R9, UR40, RZ, P6, !PT ;  /* 0x00000028090bbc10 */ /* 0x000fe2000b7fe4ff */
[----:B------:R0:W-:Y:S04]  /*163f0*/  @!P5 STG.E.U8 desc[UR50][R12.64+0x38], R217 ;  /* 0x000038d90c00d986 */ /* 0x0001e8000c101132 */
[----:B------:R-:W-:Y:S01]  /*16400*/  @!P3 STG.E.U8 desc[UR50][R10.64+0x39], R231 ;  /* 0x000039e70a00b986 */ /* 0x000fe2000c101132 */
[----:B------:R-:W-:-:S13]  /*16410*/  ISETP.LT.OR P3, PT, R0, 0x41, !P2 ;  /* 0x000000410000780c */ /* 0x000fda0005761670 */
[----:B------:R-:W-:-:S05]  /*16420*/  @!P3 IMAD R219, R200, R17, RZ ;  /* 0x00000011c8dbb224 */ /* 0x000fca00078e02ff */
[----:B------:R-:W-:Y:S01]  /*16430*/  @!P3 STG.E.U8 desc[UR50][R6.64+0x40], R219 ;  /* 0x000040db0600b986 */ /* 0x000fe2000c101132 */
[C---:B------:R-:W-:Y:S02]  /*16440*/  ISETP.LT.OR P3, PT, R0.reuse, 0x42, !P2 ;  /* 0x000000420000780c */ /* 0x040fe40005761670 */
[----:B-1----:R-:W-:Y:S02]  /*16450*/  P2R R23, PR, RZ, 0x2 ;  /* 0x00000002ff177803 */ /* 0x002fe40000000000 */
[----:B------:R-:W-:-:S09]  /*16460*/  ISETP.LT.OR P1, PT, R0, 0x41, !P4 ;  /* 0x000000410000780c */ /* 0x000fd20006721670 */
[----:B------:R-:W-:-:S05]  /*16470*/  @!P3 IMAD R201, R201, R17, RZ ;  /* 0x00000011c9c9b224 */ /* 0x000fca00078e02ff */
[----:B------:R1:W-:Y:S01]  /*16480*/  @!P3 STG.E.U8 desc[UR50][R6.64+0x41], R201 ;  /* 0x000041c90600b986 */ /* 0x0003e2000c101132 */
[----:B------:R-:W-:Y:S01]  /*16490*/  ISETP.LT.OR P3, PT, R0, 0x42, !P4 ;  /* 0x000000420000780c */ /* 0x000fe20006761670 */
[----:B0-----:R-:W-:-:S12]  /*164a0*/  @!P1 IMAD R217, R202, R17, RZ ;  /* 0x00000011cad99224 */ /* 0x001fd800078e02ff */
[----:B------:R-:W-:Y:S01]  /*164b0*/  @!P3 IADD3 R20, P5, R6, UR41, RZ ;  /* 0x000000290614bc10 */ /* 0x000fe2000ffbe0ff */
[----:B------:R-:W-:-:S03]  /*164c0*/  @!P3 IMAD R203, R203, R17, RZ ;  /* 0x00000011cbcbb224 */ /* 0x000fc600078e02ff */
[----:B------:R-:W-:Y:S01]  /*164d0*/  @!P3 IADD3.X R21, R7, UR40, RZ, P5, !PT ;  /* 0x000000280715bc10 */ /* 0x000fe2000affe4ff */
[----:B------:R-:W-:Y:S04]  /*164e0*/  @!P1 STG.E.U8 desc[UR50][R14.64+0x40], R217 ;  /* 0x000040d90e009986 */ /* 0x000fe8000c101132 */
[----:B------:R0:W-:Y:S01]  /*164f0*/  @!P3 STG.E.U8 desc[UR50][R20.64+0x41], R203 ;  /* 0x000041cb1400b986 */ /* 0x0001e2000c101132 */
[----:B------:R-:W-:-:S13]  /*16500*/  ISETP.LT.OR P3, PT, R0, 0x49, !P2 ;  /* 0x000000490000780c */ /* 0x000fda0005761670 */
[----:B-1----:R-:W-:-:S05]  /*16510*/  @!P3 IMAD R201, R204, R17, RZ ;  /* 0x00000011ccc9b224 */ /* 0x002fca00078e02ff */
[----:B------:R-:W-:Y:S01]  /*16520*/  @!P3 STG.E.U8 desc[UR50][R6.64+0x48], R201 ;  /* 0x000048c90600b986 */ /* 0x000fe2000c101132 */
[C---:B------:R-:W-:Y:S02]  /*16530*/  ISETP.LT.OR P3, PT, R0.reuse, 0x4a, !P2 ;  /* 0x0000004a0000780c */ /* 0x040fe40005761670 */
[----:B------:R-:W-:-:S11]  /*16540*/  ISETP.LT.OR P5, PT, R0, 0x49, !P4 ;  /* 0x000000490000780c */ /* 0x000fd600067a1670 */
[----:B------:R-:W-:-:S05]  /*16550*/  @!P3 IMAD R205, R205, R17, RZ ;  /* 0x00000011cdcdb224 */ /* 0x000fca00078e02ff */
[----:B------:R1:W-:Y:S01]  /*16560*/  @!P3 STG.E.U8 desc[UR50][R6.64+0x49], R205 ;  /* 0x000049cd0600b986 */ /* 0x0003e2000c101132 */
[----:B------:R-:W-:Y:S02]  /*16570*/  ISETP.LT.OR P3, PT, R0, 0x4a, !P4 ;  /* 0x0000004a0000780c */ /* 0x000fe40006761670 */
[----:B------:R-:W-:-:S04]  /*16580*/  @!P5 IADD3 R10, P6, R6, UR41, RZ ;  /* 0x00000029060adc10 */ /* 0x000fc8000ffde0ff */
[----:B------:R-:W-:Y:S01]  /*16590*/  @!P5 IADD3.X R11, R7, UR40, RZ, P6, !PT ;  /* 0x00000028070bdc10 */ /* 0x000fe2000b7fe4ff */
[----:B0-----:R-:W-:-:S06]  /*165a0*/  @!P5 IMAD R203, R206, R17, RZ ;  /* 0x00000011cecbd224 */ /* 0x001fcc00078e02ff */
[----:B------:R-:W-:Y:S01]  /*165b0*/  @!P3 IADD3 R12, P6, R6, UR41, RZ ;  /* 0x00000029060cbc10 */ /* 0x000fe2000ffde0ff */
[----:B------:R-:W-:-:S03]  /*165c0*/  @!P3 IMAD R207, R207, R17, RZ ;  /* 0x00000011cfcfb224 */ /* 0x000fc600078e02ff */
[----:B------:R-:W-:Y:S01]  /*165d0*/  @!P3 IADD3.X R13, R7, UR40, RZ, P6, !PT ;  /* 0x00000028070dbc10 */ /* 0x000fe2000b7fe4ff */
[----:B------:R0:W-:Y:S04]  /*165e0*/  @!P5 STG.E.U8 desc[UR50][R10.64+0x48], R203 ;  /* 0x000048cb0a00d986 */ /* 0x0001e8000c101132 */
[----:B------:R2:W-:Y:S01]  /*165f0*/  @!P3 STG.E.U8 desc[UR50][R12.64+0x49], R207 ;  /* 0x000049cf0c00b986 */ /* 0x0005e2000c101132 */
[C---:B------:R-:W-:Y:S02]  /*16600*/  ISETP.LT.OR P3, PT, R0.reuse, 0x51, !P2 ;  /* 0x000000510000780c */ /* 0x040fe40005761670 */
[----:B------:R-:W-:-:S11]  /*16610*/  ISETP.LT.OR P6, PT, R0, 0x51, !P4 ;  /* 0x000000510000780c */ /* 0x000fd600067c1670 */
[----:B-1----:R-:W-:-:S05]  /*16620*/  @!P3 IMAD R205, R208, R17, RZ ;  /* 0x00000011d0cdb224 */ /* 0x002fca00078e02ff */
[----:B------:R-:W-:Y:S01]  /*16630*/  @!P3 STG.E.U8 desc[UR50][R6.64+0x50], R205 ;  /* 0x000050cd0600b986 */ /* 0x000fe2000c101132 */
[C---:B------:R-:W-:Y:S02]  /*16640*/  ISETP.LT.OR P3, PT, R0.reuse, 0x52, !P2 ;  /* 0x000000520000780c */ /* 0x040fe40005761670 */
[----:B------:R-:W-:Y:S02]  /*16650*/  ISETP.LT.OR P5, PT, R0, 0x52, !P4 ;  /* 0x000000520000780c */ /* 0x000fe400067a1670 */
[----:B------:R-:W-:-:S09]  /*16660*/  @!P6 IADD3 R14, P1, R6, UR41, RZ ;  /* 0x00000029060eec10 */ /* 0x000fd2000ff3e0ff */
[----:B------:R-:W-:Y:S01]  /*16670*/  @!P3 IMAD R209, R209, R17, RZ ;  /* 0x00000011d1d1b224 */ /* 0x000fe200078e02ff */
[----:B------:R-:W-:-:S04]  /*16680*/  @!P6 IADD3.X R15, R7, UR40, RZ, P1, !PT ;  /* 0x00000028070fec10 */ /* 0x000fc80008ffe4ff */
[----:B------:R-:W-:Y:S01]  /*16690*/  @!P3 STG.E.U8 desc[UR50][R6.64+0x51], R209 ;  /* 0x000051d10600b986 */ /* 0x000fe2000c101132 */
[----:B------:R-:W-:Y:S01]  /*166a0*/  @!P5 IADD3 R20, P3, R6, UR41, RZ ;  /* 0x000000290614dc10 */ /* 0x000fe2000ff7e0ff */
[-C--:B0-----:R-:W-:Y:S02]  /*166b0*/  @!P6 IMAD R11, R210, R17.reuse, RZ ;  /* 0x00000011d20be224 */ /* 0x081fe400078e02ff */
[----:B------:R-:W-:Y:S01]  /*166c0*/  @!P5 IMAD R211, R211, R17, RZ ;  /* 0x00000011d3d3d224 */ /* 0x000fe200078e02ff */
[----:B------:R-:W-:Y:S02]  /*166d0*/  @!P5 IADD3.X R21, R7, UR40, RZ, P3, !PT ;  /* 0x000000280715dc10 */ /* 0x000fe40009ffe4ff */
[----:B------:R0:W-:Y:S04]  /*166e0*/  @!P6 STG.E.U8 desc[UR50][R14.64+0x50], R11 ;  /* 0x0000500b0e00e986 */ /* 0x0001e8000c101132 */
[----:B------:R1:W-:Y:S01]  /*166f0*/  @!P5 STG.E.U8 desc[UR50][R20.64+0x51], R211 ;  /* 0x000051d31400d986 */ /* 0x0003e2000c101132 */
[----:B------:R-:W-:-:S13]  /*16700*/  ISETP.LT.OR P5, PT, R0, 0x59, !P2 ;  /* 0x000000590000780c */ /* 0x000fda00057a1670 */
[----:B--2---:R-:W-:-:S05]  /*16710*/  @!P5 IMAD R13, R212, R17, RZ ;  /* 0x00000011d40dd224 */ /* 0x004fca00078e02ff */
[----:B------:R2:W-:Y:S01]  /*16720*/  @!P5 STG.E.U8 desc[UR50][R6.64+0x58], R13 ;  /* 0x0000580d0600d986 */ /* 0x0005e2000c101132 */
[C---:B------:R-:W-:Y:S02]  /*16730*/  ISETP.LT.OR P5, PT, R0.reuse, 0x5a, !P2 ;  /* 0x0000005a0000780c */ /* 0x040fe400057a1670 */
[----:B------:R-:W-:-:S11]  /*16740*/  ISETP.LT.OR P3, PT, R0, 0x59, !P4 ;  /* 0x000000590000780c */ /* 0x000fd60006761670 */
[----:B------:R-:W-:-:S05]  /*16750*/  @!P5 IMAD R213, R213, R17, RZ ;  /* 0x00000011d5d5d224 */ /* 0x000fca00078e02ff */
[----:B------:R-:W-:Y:S01]  /*16760*/  @!P5 STG.E.U8 desc[UR50][R6.64+0x59], R213 ;  /* 0x000059d50600d986 */ /* 0x000fe2000c101132 */
[----:B------:R-:W-:Y:S02]  /*16770*/  ISETP.LT.OR P5, PT, R0, 0x5a, !P4 ;  /* 0x0000005a0000780c */ /* 0x000fe400067a1670 */
[----:B------:R-:W-:Y:S01]  /*16780*/  @!P3 IADD3 R200, P1, R6, UR41, RZ ;  /* 0x0000002906c8bc10 */ /* 0x000fe2000ff3e0ff */
[----:B0-----:R-:W-:-:S03]  /*16790*/  @!P3 IMAD R15, R214, R17, RZ ;  /* 0x00000011d60fb224 */ /* 0x001fc600078e02ff */
[----:B------:R-:W-:-:S07]  /*167a0*/  @!P3 IADD3.X R201, R7, UR40, RZ, P1, !PT ;  /* 0x0000002807c9bc10 */ /* 0x000fce0008ffe4ff */
[----:B------:R-:W-:Y:S01]  /*167b0*/  @!P5 IADD3 R202, P6, R6, UR41, RZ ;  /* 0x0000002906cadc10 */ /* 0x000fe2000ffde0ff */
[----:B------:R-:W-:-:S03]  /*167c0*/  @!P5 IMAD R215, R215, R17, RZ ;  /* 0x00000011d7d7d224 */ /* 0x000fc600078e02ff */
[----:B------:R-:W-:Y:S01]  /*167d0*/  @!P5 IADD3.X R203, R7, UR40, RZ, P6, !PT ;  /* 0x0000002807cbdc10 */ /* 0x000fe2000b7fe4ff */
[----:B------:R0:W-:Y:S04]  /*167e0*/  @!P3 STG.E.U8 desc[UR50][R200.64+0x58], R15 ;  /* 0x0000580fc800b986 */ /* 0x0001e8000c101132 */
[----:B------:R-:W-:Y:S01]  /*167f0*/  @!P5 STG.E.U8 desc[UR50][R202.64+0x59], R215 ;  /* 0x000059d7ca00d986 */ /* 0x000fe2000c101132 */
[----:B------:R-:W-:-:S04]  /*16800*/  ISETP.GE.AND P5, PT, R22, 0x81, PT ;  /* 0x000000811600780c */ /* 0x000fc80003fa6270 */
[C---:B------:R-:W-:Y:S02]  /*16810*/  ISETP.LT.OR P3, PT, R0.reuse, 0x41, !P5 ;  /* 0x000000410000780c */ /* 0x040fe40006f61670 */
[----:B------:R-:W-:-:S11]  /*16820*/  ISETP.LT.OR P2, PT, R0, 0x61, !P4 ;  /* 0x000000610000780c */ /* 0x000fd60006741670 */
[----:B-1----:R-:W-:-:S05]  /*16830*/  @!P3 IMAD R21, R184, R17, RZ ;  /* 0x00000011b815b224 */ /* 0x002fca00078e02ff */
[----:B------:R-:W-:Y:S01]  /*16840*/  @!P3 STG.E.U8 desc[UR50][R4.64+0x40], R21 ;  /* 0x000040150400b986 */ /* 0x000fe2000c101132 */
[----:B------:R-:W-:Y:S02]  /*16850*/  ISETP.LT.OR P3, PT, R0, 0x42, !P5 ;  /* 0x000000420000780c */ /* 0x000fe40006f61670 */
[----:B------:R-:W-:-:S04]  /*16860*/  @!P2 IADD3 R10, P6, R6, UR41, RZ ;  /* 0x00000029060aac10 */ /* 0x000fc8000ffde0ff */
[----:B------:R-:W-:Y:S02]  /*16870*/  @!P2 IADD3.X R11, R7, UR40, RZ, P6, !PT ;  /* 0x00000028070bac10 */ /* 0x000fe4000b7fe4ff */
[----:B------:R-:W-:-:S05]  /*16880*/  ISETP.GE.AND P6, PT, R22, 0x89, PT ;  /* 0x000000891600780c */ /* 0x000fca0003fc6270 */
[----:B------:R-:W-:-:S05]  /*16890*/  @!P3 IMAD R185, R185, R17, RZ ;  /* 0x00000011b9b9b224 */ /* 0x000fca00078e02ff */
[----:B------:R1:W-:Y:S01]  /*168a0*/  @!P3 STG.E.U8 desc[UR50][R4.64+0x41], R185 ;  /* 0x000041b90400b986 */ /* 0x0003e2000c101132 */
[----:B------:R-:W-:-:S13]  /*168b0*/  ISETP.LT.OR P3, PT, R0, 0x41, !P6 ;  /* 0x000000410000780c */ /* 0x000fda0007761670 */
[----:B------:R-:W-:-:S04]  /*168c0*/  @!P3 IADD3 R12, P5, R4, UR41, RZ ;  /* 0x00000029040cbc10 */ /* 0x000fc8000ffbe0ff */
[----:B--2---:R-:W-:Y:S02]  /*168d0*/  @!P3 IADD3.X R13, R5, UR40, RZ, P5, !PT ;  /* 0x00000028050dbc10 */ /* 0x004fe4000affe4ff */
[----:B------:R-:W-:Y:S02]  /*168e0*/  ISETP.LT.OR P5, PT, R0, 0x42, !P6 ;  /* 0x000000420000780c */ /* 0x000fe400077a1670 */
[----:B------:R-:W-:Y:S01]  /*168f0*/  ISETP.NE.AND P1, PT, R23, RZ, PT ;  /* 0x000000ff1700720c */ /* 0x000fe20003f25270 */
[----:B------:R-:W-:-:S10]  /*16900*/  @!P3 IMAD R23, R186, R17, RZ ;  /* 0x00000011ba17b224 */ /* 0x000fd400078e02ff */
[----:B------:R-:W-:Y:S01]  /*16910*/  @!P5 IADD3 R14, P6, R4, UR41, RZ ;  /* 0x00000029040edc10 */ /* 0x000fe2000ffde0ff */
[----:B------:R-:W-:-:S03]  /*16920*/  @!P5 IMAD R187, R187, R17, RZ ;  /* 0x00000011bbbbd224 */ /* 0x000fc600078e02ff */
[----:B0-----:R-:W-:Y:S01]  /*16930*/  @!P5 IADD3.X R15, R5, UR40, RZ, P6, !PT ;  /* 0x00000028050fdc10 */ /* 0x001fe2000b7fe4ff */
[----:B------:R0:W-:Y:S04]  /*16940*/  @!P3 STG.E.U8 desc[UR50][R12.64+0x40], R23 ;  /* 0x000040170c00b986 */ /* 0x0001e8000c101132 */
[----:B------:R-:W-:Y:S01]  /*16950*/  @!P5 STG.E.U8 desc[UR50][R14.64+0x41], R187 ;  /* 0x000041bb0e00d986 */ /* 0x000fe2000c101132 */
[----:B------:R-:W-:-:S04]  /*16960*/  ISETP.GE.AND P5, PT, R22, 0x81, PT ;  /* 0x000000811600780c */ /* 0x000fc80003fa6270 */
[----:B------:R-:W-:-:S13]  /*16970*/  ISETP.LT.OR P3, PT, R0, 0x49, !P5 ;  /* 0x000000490000780c */ /* 0x000fda0006f61670 */
[----:B-1----:R-:W-:-:S05]  /*16980*/  @!P3 IMAD R185, R188, R17, RZ ;  /* 0x00000011bcb9b224 */ /* 0x002fca00078e02ff */
[----:B------:R1:W-:Y:S01]  /*16990*/  @!P3 STG.E.U8 desc[UR50][R4.64+0x48], R185 ;  /* 0x000048b90400b986 */ /* 0x0003e2000c101132 */
[----:B------:R-:W-:Y:S02]  /*169a0*/  ISETP.LT.OR P3, PT, R0, 0x4a, !P5 ;  /* 0x0000004a0000780c */ /* 0x000fe40006f61670 */
[----:B------:R-:W-:-:S11]  /*169b0*/  ISETP.GE.AND P6, PT, R22, 0x89, PT ;  /* 0x000000891600780c */ /* 0x000fd60003fc6270 */
[----:B------:R-:W-:-:S05]  /*169c0*/  @!P3 IMAD R189, R189, R17, RZ ;  /* 0x00000011bdbdb224 */ /* 0x000fca00078e02ff */
[----:B------:R-:W-:Y:S01]  /*169d0*/  @!P3 STG.E.U8 desc[UR50][R4.64+0x49], R189 ;  /* 0x000049bd0400b986 */ /* 0x000fe2000c101132 */
[----:B------:R-:W-:-:S13]  /*169e0*/  ISETP.LT.OR P3, PT, R0, 0x49, !P6 ;  /* 0x000000490000780c */ /* 0x000fda0007761670 */
[----:B------:R-:W-:-:S04]  /*169f0*/  @!P3 IADD3 R20, P5, R4, UR41, RZ ;  /* 0x000000290414bc10 */ /* 0x000fc8000ffbe0ff */
[----:B------:R-:W-:Y:S02]  /*16a00*/  @!P3 IADD3.X R21, R5, UR40, RZ, P5, !PT ;  /* 0x000000280515bc10 */ /* 0x000fe4000affe4ff */
[----:B------:R-:W-:Y:S01]  /*16a10*/  ISETP.LT.OR P5, PT, R0, 0x4a, !P6 ;  /* 0x0000004a0000780c */ /* 0x000fe200077a1670 */
[----:B0-----:R-:W-:-:S12]  /*16a20*/  @!P3 IMAD R23, R190, R17, RZ ;  /* 0x00000011be17b224 */ /* 0x001fd800078e02ff */
[----:B------:R-:W-:Y:S01]  /*16a30*/  @!P5 IADD3 R12, P6, R4, UR41, RZ ;  /* 0x00000029040cdc10 */ /* 0x000fe2000ffde0ff */
[----:B------:R-:W-:-:S03]  /*16a40*/  @!P5 IMAD R191, R191, R17, RZ ;  /* 0x00000011bfbfd224 */ /* 0x000fc600078e02ff */
[----:B------:R-:W-:Y:S01]  /*16a50*/  @!P5 IADD3.X R13, R5, UR40, RZ, P6, !PT ;  /* 0x00000028050ddc10 */ /* 0x000fe2000b7fe4ff */
[----:B------:R0:W-:Y:S04]  /*16a60*/  @!P3 STG.E.U8 desc[UR50][R20.64+0x48], R23 ;  /* 0x000048171400b986 */ /* 0x0001e8000c101132 */
[----:B------:R2:W-:Y:S01]  /*16a70*/  @!P5 STG.E.U8 desc[UR50][R12.64+0x49], R191 ;  /* 0x000049bf0c00d986 */ /* 0x0005e2000c101132 */
        /* <DEDUP_REMOVED lines=13> */
[----:B--2---:R-:W-:Y:S01]  /*16b50*/  @!P5 IADD3 R12, P6, R4, UR41, RZ ;  /* 0x00000029040cdc10 */ /* 0x004fe2000ffde0ff */
[----:B------:R-:W-:-:S03]  /*16b60*/  @!P5 IMAD R195, R195, R17, RZ ;  /* 0x00000011c3c3d224 */ /* 0x000fc600078e02ff */
[----:B------:R-:W-:Y:S01]  /*16b70*/  @!P5 IADD3.X R13, R5, UR40, RZ, P6, !PT ;  /* 0x00000028050ddc10 */ /* 0x000fe2000b7fe4ff */
        /* <DEDUP_REMOVED lines=15> */
[----:B------:R-:W-:-:S04]  /*16c70*/  @!P5 IADD3 R14, P6, R4, UR41, RZ ;  /* 0x00000029040edc10 */ /* 0x000fc8000ffde0ff */
[----:B------:R-:W-:Y:S02]  /*16c80*/  @!P5 IADD3.X R15, R5, UR40, RZ, P6, !PT ;  /* 0x00000028050fdc10 */ /* 0x000fe4000b7fe4ff */
[----:B------:R-:W-:Y:S01]  /*16c90*/  ISETP.GE.AND P6, PT, R22, 0x101, PT ;  /* 0x000001011600780c */ /* 0x000fe20003fc6270 */
[----:B------:R0:W-:Y:S03]  /*16ca0*/  @!P3 STG.E.U8 desc[UR50][R20.64+0x58], R23 ;  /* 0x000058171400b986 */ /* 0x0001e6000c101132 */
[----:B------:R-:W-:Y:S01]  /*16cb0*/  ISETP.LT.OR P3, PT, R0, 0x41, !P6 ;  /* 0x000000410000780c */ /* 0x000fe20007761670 */
[----:B------:R-:W-:-:S05]  /*16cc0*/  @!P5 IMAD R199, R199, R17, RZ ;  /* 0x00000011c7c7d224 */ /* 0x000fca00078e02ff */
[----:B------:R2:W-:Y:S07]  /*16cd0*/  @!P5 STG.E.U8 desc[UR50][R14.64+0x59], R199 ;  /* 0x000059c70e00d986 */ /* 0x0005ee000c101132 */
[----:B-1----:R-:W-:-:S05]  /*16ce0*/  @!P3 IMAD R185, R168, R17, RZ ;  /* 0x00000011a8b9b224 */ /* 0x002fca00078e02ff */
[----:B------:R-:W-:Y:S01]  /*16cf0*/  @!P3 STG.E.U8 desc[UR50][R2.64+0x40], R185 ;  /* 0x000040b90200b986 */ /* 0x000fe2000c101132 */
[----:B------:R-:W-:Y:S02]  /*16d00*/  ISETP.LT.OR P3, PT, R0, 0x42, !P6 ;  /* 0x000000420000780c */ /* 0x000fe40007761670 */
[----:B------:R-:W-:-:S11]  /*16d10*/  LOP3.LUT P2, RZ, R19, 0x40, RZ, 0xc0, !PT ;  /* 0x0000004013ff7812 */ /* 0x000fd6000784c0ff */
[----:B------:R-:W-:-:S05]  /*16d20*/  @!P3 IMAD R169, R169, R17, RZ ;  /* 0x00000011a9a9b224 */ /* 0x000fca00078e02ff */
[----:B------:R1:W-:Y:S01]  /*16d30*/  @!P3 STG.E.U8 desc[UR50][R2.64+0x41], R169 ;  /* 0x000041a90200b986 */ /* 0x0003e2000c101132 */
[----:B------:R-:W-:-:S13]  /*16d40*/  ISETP.LT.OR P3, PT, R0, 0x41, !P2 ;  /* 0x000000410000780c */ /* 0x000fda0005761670 */
[----:B------:R-:W-:-:S04]  /*16d50*/  @!P3 IADD3 R12, P5, R2, UR41, RZ ;  /* 0x00000029020cbc10 */ /* 0x000fc8000ffbe0ff */
[----:B------:R-:W-:Y:S02]  /*16d60*/  @!P3 IADD3.X R13, R3, UR40, RZ, P5, !PT ;  /* 0x00000028030dbc10 */ /* 0x000fe4000affe4ff */
[----:B------:R-:W-:Y:S01]  /*16d70*/  ISETP.LT.OR P5, PT, R0, 0x42, !P2 ;  /* 0x000000420000780c */ /* 0x000fe200057a1670 */
[----:B0-----:R-:W-:-:S12]  /*16d80*/  @!P3 IMAD R23, R170, R17, RZ ;  /* 0x00000011aa17b224 */ /* 0x001fd800078e02ff */
[----:B--2---:R-:W-:-:S04]  /*16d90*/  @!P5 IADD3 R14, P6, R2, UR41, RZ ;  /* 0x00000029020edc10 */ /* 0x004fc8000ffde0ff */
[----:B------:R-:W-:Y:S02]  /*16da0*/  @!P5 IADD3.X R15, R3, UR40, RZ, P6, !PT ;  /* 0x00000028030fdc10 */ /* 0x000fe4000b7fe4ff */
[----:B------:R-:W-:Y:S01]  /*16db0*/  ISETP.GE.AND P6, PT, R22, 0x101, PT ;  /* 0x000001011600780c */ /* 0x000fe20003fc6270 */
[----:B------:R0:W-:Y:S03]  /*16dc0*/  @!P3 STG.E.U8 desc[UR50][R12.64+0x40], R23 ;  /* 0x000040170c00b986 */ /* 0x0001e6000c101132 */
[----:B------:R-:W-:Y:S01]  /*16dd0*/  ISETP.LT.OR P3, PT, R0, 0x49, !P6 ;  /* 0x000000490000780c */ /* 0x000fe20007761670 */
[----:B------:R-:W-:-:S05]  /*16de0*/  @!P5 IMAD R171, R171, R17, RZ ;  /* 0x00000011ababd224 */ /* 0x000fca00078e02ff */
[----:B------:R-:W-:Y:S07]  /*16df0*/  @!P5 STG.E.U8 desc[UR50][R14.64+0x41], R171 ;  /* 0x000041ab0e00d986 */ /* 0x000fee000c101132 */
[----:B-1----:R-:W-:-:S05]  /*16e00*/  @!P3 IMAD R169, R172, R17, RZ ;  /* 0x00000011aca9b224 */ /* 0x002fca00078e02ff */
[----:B------:R1:W-:Y:S01]  /*16e10*/  @!P3 STG.E.U8 desc[UR50][R2.64+0x48], R169 ;  /* 0x000048a90200b986 */ /* 0x0003e2000c101132 */
[----:B------:R-:W-:-:S13]  /*16e20*/  ISETP.LT.OR P3, PT, R0, 0x4a, !P6 ;  /* 0x0000004a0000780c */ /* 0x000fda0007761670 */
        /* <DEDUP_REMOVED lines=33> */
[C---:B------:R-:W-:Y:S02]  /*17040*/  ISETP.LT.OR P3, PT, R0.reuse, 0x5a, !P6 ;  /* 0x0000005a0000780c */ /* 0x040fe40007761670 */
[----:B------:R-:W-:-:S11]  /*17050*/  ISETP.LT.OR P5, PT, R0, 0x59, !P2 ;  /* 0x000000590000780c */ /* 0x000fd600057a1670 */
[----:B------:R-:W-:-:S05]  /*17060*/  @!P3 IMAD R181, R181, R17, RZ ;  /* 0x00000011b5b5b224 */ /* 0x000fca00078e02ff */
[----:B------:R-:W-:Y:S01]  /*17070*/  @!P3 STG.E.U8 desc[UR50][R2.64+0x59], R181 ;  /* 0x000059b50200b986 */ /* 0x000fe2000c101132 */
        /* <DEDUP_REMOVED lines=24> */
[----:B------:R-:W-:Y:S01]  /*17200*/  @!P3 STG.E.U8 desc[UR50][R20.64+0x41], R155 ;  /* 0x0000419b1400b986 */ /* 0x000fe2000c101132 */
        /* <DEDUP_REMOVED lines=42> */
[----:B0-----:R-:W-:Y:S01]  /*174b0*/  @!P5 IMAD R23, R166, R17, RZ ;  /* 0x00000011a617d224 */ /* 0x001fe200078e02ff */
[----:B------:R-:W-:-:S05]  /*174c0*/  P2R R168, PR, RZ, 0x4 ;  /* 0x00000004ffa87803 */ /* 0x000fca0000000000 */
[----:B------:R-:W-:Y:S01]  /*174d0*/  @!P3 IADD3 R20, P6, R8, UR41, RZ ;  /* 0x000000290814bc10 */ /* 0x000fe2000ffde0ff */
[----:B------:R-:W-:Y:S01]  /*174e0*/  @!P3 IMAD R167, R167, R17, RZ ;  /* 0x00000011a7a7b224 */ /* 0x000fe200078e02ff */
[----:B------:R-:W-:Y:S02]  /*174f0*/  ISETP.GE.AND P2, PT, R22, 0x1, PT ;  /* 0x000000011600780c */ /* 0x000fe40003f46270 */
[----:B------:R-:W-:Y:S01]  /*17500*/  @!P3 IADD3.X R21, R9, UR40, RZ, P6, !PT ;  /* 0x000000280915bc10 */ /* 0x000fe2000b7fe4ff */
[----:B------:R0:W-:Y:S04]  /*17510*/  @!P5 STG.E.U8 desc[UR50][R14.64+0x58], R23 ;  /* 0x000058170e00d986 */ /* 0x0001e8000c101132 */
[----:B------:R-:W-:Y:S01]  /*17520*/  @!P3 STG.E.U8 desc[UR50][R20.64+0x59], R167 ;  /* 0x000059a71400b986 */ /* 0x000fe2000c101132 */
[----:B------:R-:W-:-:S13]  /*17530*/  ISETP.LT.OR P3, PT, R0, 0x61, !P2 ;  /* 0x000000610000780c */ /* 0x000fda0005761670 */
[----:B-1----:R-:W-:-:S05]  /*17540*/  @!P3 IMAD R153, R136, R17, RZ ;  /* 0x000000118899b224 */ /* 0x002fca00078e02ff */
[----:B------:R-:W-:Y:S01]  /*17550*/  @!P3 STG.E.U8 desc[UR50][R6.64+0x60], R153 ;  /* 0x000060990600b986 */ /* 0x000fe2000c101132 */
[C---:B------:R-:W-:Y:S02]  /*17560*/  ISETP.LT.OR P3, PT, R0.reuse, 0x62, !P2 ;  /* 0x000000620000780c */ /* 0x040fe40005761670 */
[----:B------:R-:W-:Y:S02]  /*17570*/  P2R R152, PR, RZ, 0x2 ;  /* 0x00000002ff987803 */ /* 0x000fe40000000000 */
        /* <DEDUP_REMOVED lines=26> */
[C---:B------:R-:W-:Y:S02]  /*17720*/  ISETP.LT.OR P3, PT, R0.reuse, 0x71, !P2 ;  /* 0x000000710000780c */ /* 0x040fe40005761670 */
[----:B------:R-:W-:-:S11]  /*17730*/  ISETP.LT.OR P6, PT, R0, 0x71, !P4 ;  /* 0x000000710000780c */ /* 0x000fd600067c1670 */
[----:B-1----:R-:W-:-:S05]  /*17740*/  @!P3 IMAD R137, R144, R17, RZ ;  /* 0x000000119089b224 */ /* 0x002fca00078e02ff */
[----:B------:R1:W-:Y:S01]  /*17750*/  @!P3 STG.E.U8 desc[UR50][R6.64+0x70], R137 ;  /* 0x000070890600b986 */ /* 0x0003e2000c101132 */
        /* <DEDUP_REMOVED lines=108> */
[----:B------:R-:W-:-:S11]  /*17e20*/  ISETP.NE.AND P2, PT, R168, RZ, PT ;  /* 0x000000ffa800720c */ /* 0x000fd60003f45270 */
        /* <DEDUP_REMOVED lines=57> */
[----:B0-----:R-:W-:Y:S01]  /*181c0*/  @!P5 IMAD R23, R118, R17, RZ ;  /* 0x000000117617d224 */ /* 0x001fe200078e02ff */
[----:B------:R-:W-:-:S11]  /*181d0*/  ISETP.NE.AND P1, PT, R152, RZ, PT ;  /* 0x000000ff9800720c */ /* 0x000fd60003f25270 */
        /* <DEDUP_REMOVED lines=108> */
[----:B------:R-:W-:Y:S01]  /*188a0*/  @!P6 IADD3 R10, P1, R6, UR41, RZ ;  /* 0x00000029060aec10 */ /* 0x000fe2000ff3e0ff */
[----:B0-----:R-:W-:-:S08]  /*188b0*/  @!P6 IMAD R23, R82, R17, RZ ;  /* 0x000000115217e224 */ /* 0x001fd000078e02ff */
[----:B------:R-:W-:Y:S01]  /*188c0*/  @!P3 IMAD R81, R81, R17, RZ ;  /* 0x000000115151b224 */ /* 0x000fe200078e02ff */
[----:B------:R-:W-:-:S04]  /*188d0*/  @!P6 IADD3.X R11, R7, UR40, RZ, P1, !PT ;  /* 0x00000028070bec10 */ /* 0x000fc80008ffe4ff */
[----:B------:R-:W-:Y:S01]  /*188e0*/  @!P3 STG.E.U8 desc[UR50][R6.64+0x91], R81 ;  /* 0x000091510600b986 */ /* 0x000fe2000c101132 */
[----:B------:R-:W-:Y:S01]  /*188f0*/  @!P5 IADD3 R12, P3, R6, UR41, RZ ;  /* 0x00000029060cdc10 */ /* 0x000fe2000ff7e0ff */
[----:B------:R-:W-:Y:S02]  /*18900*/  @!P5 IMAD R83, R83, R17, RZ ;  /* 0x000000115353d224 */ /* 0x000fe400078e02ff */
[----:B------:R-:W-:Y:S01]  /*18910*/  @!P6 STG.E.U8 desc[UR50][R10.64+0x90], R23 ;  /* 0x000090170a00e986 */ /* 0x000fe2000c101132 */
[----:B------:R-:W-:Y:S02]  /*18920*/  @!P5 IADD3.X R13, R7, UR40, RZ, P3, !PT ;  /* 0x00000028070ddc10 */ /* 0x000fe40009ffe4ff */
[----:B------:R-:W-:-:S03]  /*18930*/  ISETP.GE.AND P6, PT, R22, 0x1, PT ;  /* 0x000000011600780c */ /* 0x000fc60003fc6270 */
        /* <DEDUP_REMOVED lines=9> */
[----:B------:R-:W-:Y:S01]  /*189d0*/  @!P3 IADD3 R14, P2, R6, UR41, RZ ;  /* 0x00000029060ebc10 */ /* 0x000fe2000ff5e0ff */
[----:B0-----:R-:W-:-:S03]  /*189e0*/  @!P3 IMAD R13, R86, R17, RZ ;  /* 0x00000011560db224 */ /* 0x001fc600078e02ff */
[----:B------:R-:W-:-:S07]  /*189f0*/  @!P3 IADD3.X R15, R7, UR40, RZ, P2, !PT ;  /* 0x00000028070fbc10 */ /* 0x000fce00097fe4ff */
[----:B------:R-:W-:Y:S01]  /*18a00*/  @!P5 IADD3 R20, P4, R6, UR41, RZ ;  /* 0x000000290614dc10 */ /* 0x000fe2000ff9e0ff */
[----:B------:R-:W-:-:S03]  /*18a10*/  @!P5 IMAD R87, R87, R17, RZ ;  /* 0x000000115757d224 */ /* 0x000fc600078e02ff */
[----:B------:R-:W-:Y:S01]  /*18a20*/  @!P5 IADD3.X R21, R7, UR40, RZ, P4, !PT ;  /* 0x000000280715dc10 */ /* 0x000fe2000a7fe4ff */
[----:B------:R-:W-:Y:S04]  /*18a30*/  @!P3 STG.E.U8 desc[UR50][R14.64+0x98], R13 ;  /* 0x0000980d0e00b986 */ /* 0x000fe8000c101132 */
[----:B------:R0:W-:Y:S01]  /*18a40*/  @!P5 STG.E.U8 desc[UR50][R20.64+0x99], R87 ;  /* 0x000099571400d986 */ /* 0x0001e2000c101132 */
[C---:B------:R-:W-:Y:S02]  /*18a50*/  ISETP.GE.AND P5, PT, R22.reuse, 0x81, PT ;  /* 0x000000811600780c */ /* 0x040fe40003fa6270 */
[----:B------:R-:W-:Y:S02]  /*18a60*/  ISETP.GE.AND P6, PT, R22, 0x89, PT ;  /* 0x000000891600780c */ /* 0x000fe40003fc6270 */
[----:B------:R-:W-:-:S02]  /*18a70*/  ISETP.LT.OR P3, PT, R0, 0x81, !P5 ;  /* 0x000000810000780c */ /* 0x000fc40006f61670 */
[----:B------:R-:W-:-:S11]  /*18a80*/  ISETP.LT.OR P4, PT, R0, 0x81, !P6 ;  /* 0x000000810000780c */ /* 0x000fd60007781670 */
[----:B------:R-:W-:Y:S02]  /*18a90*/  @!P3 IMAD R23, R56, R17, RZ ;  /* 0x000000113817b224 */ /* 0x000fe400078e02ff */
[----:B------:R-:W-:-:S03]  /*18aa0*/  @!P4 IADD3 R10, P6, R4, UR41, RZ ;  /* 0x00000029040acc10 */ /* 0x000fc6000ffde0ff */
[----:B------:R2:W-:Y:S01]  /*18ab0*/  @!P3 STG.E.U8 desc[UR50][R4.64+0x80], R23 ;  /* 0x000080170400b986 */ /* 0x0005e2000c101132 */
[----:B------:R-:W-:Y:S02]  /*18ac0*/  ISETP.LT.OR P3, PT, R0, 0x82, !P5 ;  /* 0x000000820000780c */ /* 0x000fe40006f61670 */
[----:B------:R-:W-:Y:S02]  /*18ad0*/  @!P4 IADD3.X R11, R5, UR40, RZ, P6, !PT ;  /* 0x00000028050bcc10 */ /* 0x000fe4000b7fe4ff */
[----:B------:R-:W-:-:S04]  /*18ae0*/  ISETP.GE.AND P6, PT, R22, 0x89, PT ;  /* 0x000000891600780c */ /* 0x000fc80003fc6270 */
[----:B------:R-:W-:-:S05]  /*18af0*/  ISETP.LT.OR P5, PT, R0, 0x82, !P6 ;  /* 0x000000820000780c */ /* 0x000fca00077a1670 */
[----:B------:R-:W-:-:S05]  /*18b00*/  @!P3 IMAD R57, R57, R17, RZ ;  /* 0x000000113939b224 */ /* 0x000fca00078e02ff */
[----:B------:R-:W-:Y:S03]  /*18b10*/  @!P3 STG.E.U8 desc[UR50][R4.64+0x81], R57 ;  /* 0x000081390400b986 */ /* 0x000fe6000c101132 */
[----:B-1----:R-:W-:Y:S01]  /*18b20*/  @!P5 IADD3 R6, P3, R4, UR41, RZ ;  /* 0x000000290406dc10 */ /* 0x002fe2000ff7e0ff */
[-C--:B0-----:R-:W-:Y:S02]  /*18b30*/  @!P4 IMAD R21, R58, R17.reuse, RZ ;  /* 0x000000113a15c224 */ /* 0x081fe400078e02ff */
[----:B------:R-:W-:Y:S01]  /*18b40*/  @!P5 IMAD R59, R59, R17, RZ ;  /* 0x000000113b3bd224 */ /* 0x000fe200078e02ff */
[----:B------:R-:W-:Y:S02]  /*18b50*/  @!P5 IADD3.X R7, R5, UR40, RZ, P3, !PT ;  /* 0x000000280507dc10 */ /* 0x000fe40009ffe4ff */
[----:B------:R0:W-:Y:S04]  /*18b60*/  @!P4 STG.E.U8 desc[UR50][R10.64+0x80], R21 ;  /* 0x000080150a00c986 */ /* 0x0001e8000c101132 */
[----:B------:R-:W-:Y:S01]  /*18b70*/  @!P5 STG.E.U8 desc[UR50][R6.64+0x81], R59 ;  /* 0x0000813b0600d986 */ /* 0x000fe2000c101132 */
[----:B------:R-:W-:-:S04]  /*18b80*/  ISETP.GE.AND P5, PT, R22, 0x81, PT ;  /* 0x000000811600780c */ /* 0x000fc80003fa6270 */
[C---:B------:R-:W-:Y:S02]  /*18b90*/  ISETP.LT.OR P4, PT, R0.reuse, 0x89, !P5 ;  /* 0x000000890000780c */ /* 0x040fe40006f81670 */
[----:B------:R-:W-:-:S11]  /*18ba0*/  ISETP.LT.OR P3, PT, R0, 0x89, !P6 ;  /* 0x000000890000780c */ /* 0x000fd60007761670 */
[----:B--2---:R-:W-:-:S05]  /*18bb0*/  @!P4 IMAD R23, R60, R17, RZ ;  /* 0x000000113c17c224 */ /* 0x004fca00078e02ff */
[----:B------:R1:W-:Y:S01]  /*18bc0*/  @!P4 STG.E.U8 desc[UR50][R4.64+0x88], R23 ;  /* 0x000088170400c986 */ /* 0x0003e2000c101132 */
[----:B------:R-:W-:Y:S02]  /*18bd0*/  ISETP.LT.OR P4, PT, R0, 0x8a, !P5 ;  /* 0x0000008a0000780c */ /* 0x000fe40006f81670 */
[----:B------:R-:W-:-:S04]  /*18be0*/  @!P3 IADD3 R12, P6, R4, UR41, RZ ;  /* 0x00000029040cbc10 */ /* 0x000fc8000ffde0ff */
[----:B------:R-:W-:Y:S02]  /*18bf0*/  @!P3 IADD3.X R13, R5, UR40, RZ, P6, !PT ;  /* 0x00000028050dbc10 */ /* 0x000fe4000b7fe4ff */
[----:B------:R-:W-:-:S05]  /*18c00*/  ISETP.GE.AND P6, PT, R22, 0x89, PT ;  /* 0x000000891600780c */ /* 0x000fca0003fc6270 */
[----:B------:R-:W-:-:S05]  /*18c10*/  @!P4 IMAD R61, R61, R17, RZ ;  /* 0x000000113d3dc224 */ /* 0x000fca00078e02ff */
[----:B------:R-:W-:Y:S01]  /*18c20*/  @!P4 STG.E.U8 desc[UR50][R4.64+0x89], R61 ;  /* 0x0000893d0400c986 */ /* 0x000fe2000c101132 */
        /* <DEDUP_REMOVED lines=22> */
[----:B------:R-:W-:Y:S02]  /*18d90*/  @!P3 IADD3.X R11, R5, UR40, RZ, P4, !PT ;  /* 0x00000028050bbc10 */ /* 0x000fe4000a7fe4ff */
[----:B------:R-:W-:Y:S01]  /*18da0*/  ISETP.GE.AND P4, PT, R22, 0x81, PT ;  /* 0x000000811600780c */ /* 0x000fe20003f86270 */
[----:B------:R0:W-:Y:S04]  /*18db0*/  @!P5 STG.E.U8 desc[UR50][R6.64+0x90], R13 ;  /* 0x0000900d0600d986 */ /* 0x0001e8000c101132 */
[----:B------:R1:W-:Y:S01]  /*18dc0*/  @!P3 STG.E.U8 desc[UR50][R10.64+0x91], R67 ;  /* 0x000091430a00b986 */ /* 0x0003e2000c101132 */
[C---:B------:R-:W-:Y:S02]  /*18dd0*/  ISETP.LT.OR P3, PT, R0.reuse, 0x99, !P4 ;  /* 0x000000990000780c */ /* 0x040fe40006761670 */
[----:B------:R-:W-:-:S11]  /*18de0*/  ISETP.LT.OR P4, PT, R0, 0x9a, !P4 ;  /* 0x0000009a0000780c */ /* 0x000fd60006781670 */
[----:B--2---:R-:W-:-:S05]  /*18df0*/  @!P3 IMAD R15, R68, R17, RZ ;  /* 0x00000011440fb224 */ /* 0x004fca00078e02ff */
[----:B------:R2:W-:Y:S01]  /*18e00*/  @!P3 STG.E.U8 desc[UR50][R4.64+0x98], R15 ;  /* 0x0000980f0400b986 */ /* 0x0005e2000c101132 */
[C---:B------:R-:W-:Y:S01]  /*18e10*/  ISETP.LT.OR P3, PT, R0.reuse, 0x99, !P6 ;  /* 0x000000990000780c */ /* 0x040fe20007761670 */
[----:B------:R-:W-:Y:S01]  /*18e20*/  @!P4 IMAD R69, R69, R17, RZ ;  /* 0x000000114545c224 */ /* 0x000fe200078e02ff */
[----:B------:R-:W-:-:S04]  /*18e30*/  ISETP.LT.OR P5, PT, R0, 0x9a, !P6 ;  /* 0x0000009a0000780c */ /* 0x000fc800077a1670 */
[----:B------:R3:W-:Y:S01]  /*18e40*/  @!P4 STG.E.U8 desc[UR50][R4.64+0x99], R69 ;  /* 0x000099450400c986 */ /* 0x0007e2000c101132 */
[----:B------:R-:W-:-:S06]  /*18e50*/  ISETP.GE.AND P6, PT, R22, 0x101, PT ;  /* 0x000001011600780c */ /* 0x000fcc0003fc6270 */
[----:B0-----:R-:W-:Y:S01]  /*18e60*/  @!P3 IADD3 R6, P4, R4, UR41, RZ ;  /* 0x000000290406bc10 */ /* 0x001fe2000ff9e0ff */
[----:B------:R-:W-:-:S03]  /*18e70*/  @!P3 IMAD R13, R70, R17, RZ ;  /* 0x00000011460db224 */ /* 0x000fc600078e02ff */
[----:B------:R-:W-:-:S05]  /*18e80*/  @!P3 IADD3.X R7, R5, UR40, RZ, P4, !PT ;  /* 0x000000280507bc10 */ /* 0x000fca000a7fe4ff */
[----:B------:R0:W-:Y:S01]  /*18e90*/  @!P3 STG.E.U8 desc[UR50][R6.64+0x98], R13 ;  /* 0x0000980d0600b986 */ /* 0x0001e2000c101132 */
[----:B------:R-:W-:Y:S02]  /*18ea0*/  ISETP.LT.OR P3, PT, R0, 0x81, !P6 ;  /* 0x000000810000780c */ /* 0x000fe40007761670 */
[----:B-1----:R-:W-:Y:S01]  /*18eb0*/  @!P5 IADD3 R10, P4, R4, UR41, RZ ;  /* 0x00000029040adc10 */ /* 0x002fe2000ff9e0ff */
[----:B------:R-:W-:-:S03]  /*18ec0*/  @!P5 IMAD R71, R71, R17, RZ ;  /* 0x000000114747d224 */ /* 0x000fc600078e02ff */
[----:B------:R-:W-:Y:S02]  /*18ed0*/  @!P5 IADD3.X R11, R5, UR40, RZ, P4, !PT ;  /* 0x00000028050bdc10 */ /* 0x000fe4000a7fe4ff */
[----:B------:R-:W-:Y:S02]  /*18ee0*/  ISETP.LT.OR P4, PT, R0, 0x82, !P6 ;  /* 0x000000820000780c */ /* 0x000fe40007781670 */
[----:B------:R-:W-:Y:S01]  /*18ef0*/  ISETP.NE.AND P2, PT, R104, RZ, PT ;  /* 0x000000ff6800720c */ /* 0x000fe20003f45270 */
[----:B------:R-:W-:Y:S02]  /*18f00*/  @!P5 STG.E.U8 desc[UR50][R10.64+0x99], R71 ;  /* 0x000099470a00d986 */ /* 0x000fe4000c101132 */
[----:B--2---:R-:W-:Y:S01]  /*18f10*/  @!P3 IMAD R15, R40, R17, RZ ;  /* 0x00000011280fb224 */ /* 0x004fe200078e02ff */
[----:B------:R-:W-:-:S04]  /*18f20*/  ISETP.LT.OR P5, PT, R0, 0x81, !P2 ;  /* 0x000000810000780c */ /* 0x000fc800057a1670 */
[----:B------:R1:W-:Y:S01]  /*18f30*/  @!P3 STG.E.U8 desc[UR50][R2.64+0x80], R15 ;  /* 0x0000800f0200b986 */ /* 0x0003e2000c101132 */
[----:B------:R-:W-:Y:S02]  /*18f40*/  ISETP.LT.OR P3, PT, R0, 0x82, !P2 ;  /* 0x000000820000780c */ /* 0x000fe40005761670 */
[----:B------:R-:W-:-:S05]  /*18f50*/  @!P4 IMAD R41, R41, R17, RZ ;  /* 0x000000112929c224 */ /* 0x000fca00078e02ff */
[----:B------:R-:W-:Y:S01]  /*18f60*/  @!P4 STG.E.U8 desc[UR50][R2.64+0x81], R41 ;  /* 0x000081290200c986 */ /* 0x000fe2000c101132 */
[----:B---3--:R-:W-:Y:S01]  /*18f70*/  @!P5 IADD3 R4, P4, R2, UR41, RZ ;  /* 0x000000290204dc10 */ /* 0x008fe2000ff9e0ff */
[----:B0-----:R-:W-:-:S03]  /*18f80*/  @!P5 IMAD R13, R42, R17, RZ ;  /* 0x000000112a0dd224 */ /* 0x001fc600078e02ff */
[----:B------:R-:W-:Y:S02]  /*18f90*/  @!P5 IADD3.X R5, R3, UR40, RZ, P4, !PT ;  /* 0x000000280305dc10 */ /* 0x000fe4000a7fe4ff */
[----:B------:R-:W-:Y:S01]  /*18fa0*/  @!P3 IADD3 R6, P4, R2, UR41, RZ ;  /* 0x000000290206bc10 */ /* 0x000fe2000ff9e0ff */
[----:B------:R-:W-:Y:S02]  /*18fb0*/  @!P3 IMAD R43, R43, R17, RZ ;  /* 0x000000112b2bb224 */ /* 0x000fe400078e02ff */
[----:B------:R0:W-:Y:S01]  /*18fc0*/  @!P5 STG.E.U8 desc[UR50][R4.64+0x80], R13 ;  /* 0x0000800d0400d986 */ /* 0x0001e2000c101132 */
[----:B------:R-:W-:Y:S02]  /*18fd0*/  @!P3 IADD3.X R7, R3, UR40, RZ, P4, !PT ;  /* 0x000000280307bc10 */ /* 0x000fe4000a7fe4ff */
[C---:B------:R-:W-:Y:S02]  /*18fe0*/  ISETP.LT.OR P5, PT, R0.reuse, 0x89, !P6 ;  /* 0x000000890000780c */ /* 0x040fe400077a1670 */
[C---:B------:R-:W-:Y:S01]  /*18ff0*/  ISETP.LT.OR P4, PT, R0.reuse, 0x8a, !P6 ;  /* 0x0000008a0000780c */ /* 0x040fe20007781670 */
[----:B------:R-:W-:Y:S01]  /*19000*/  @!P3 STG.E.U8 desc[UR50][R6.64+0x81], R43 ;  /* 0x0000812b0600b986 */ /* 0x000fe2000c101132 */
[----:B------:R-:W-:-:S09]  /*19010*/  ISETP.LT.OR P3, PT, R0, 0x89, !P2 ;  /* 0x000000890000780c */ /* 0x000fd20005761670 */
[-C--:B-1----:R-:W-:Y:S02]  /*19020*/  @!P5 IMAD R15, R44, R17.reuse, RZ ;  /* 0x000000112c0fd224 */ /* 0x082fe400078e02ff */
[----:B------:R-:W-:-:S03]  /*19030*/  @!P4 IMAD R45, R45, R17, RZ ;  /* 0x000000112d2dc224 */ /* 0x000fc600078e02ff */
[----:B------:R1:W-:Y:S01]  /*19040*/  @!P5 STG.E.U8 desc[UR50][R2.64+0x88], R15 ;  /* 0x0000880f0200d986 */ /* 0x0003e2000c101132 */
[----:B------:R-:W-:-:S03]  /*19050*/  ISETP.LT.OR P5, PT, R0, 0x8a, !P2 ;  /* 0x0000008a0000780c */ /* 0x000fc600057a1670 */
[----:B------:R-:W-:Y:S01]  /*19060*/  @!P4 STG.E.U8 desc[UR50][R2.64+0x89], R45 ;  /* 0x0000892d0200c986 */ /* 0x000fe2000c101132 */
[----:B0-----:R-:W-:Y:S01]  /*19070*/  @!P3 IADD3 R4, P4, R2, UR41, RZ ;  /* 0x000000290204bc10 */ /* 0x001fe2000ff9e0ff */
[----:B------:R-:W-:-:S03]  /*19080*/  @!P3 IMAD R13, R46, R17, RZ ;  /* 0x000000112e0db224 */ /* 0x000fc600078e02ff */
[----:B------:R-:W-:-:S05]  /*19090*/  @!P3 IADD3.X R5, R3, UR40, RZ, P4, !PT ;  /* 0x000000280305bc10 */ /* 0x000fca000a7fe4ff */
[----:B------:R0:W-:Y:S01]  /*190a0*/  @!P3 STG.E.U8 desc[UR50][R4.64+0x88], R13 ;  /* 0x0000880d0400b986 */ /* 0x0001e2000c101132 */
[----:B------:R-:W-:Y:S02]  /*190b0*/  ISETP.LT.OR P3, PT, R0, 0x91, !P6 ;  /* 0x000000910000780c */ /* 0x000fe40007761670 */
[----:B------:R-:W-:Y:S01]  /*190c0*/  @!P5 IADD3 R10, P4, R2, UR41, RZ ;  /* 0x00000029020adc10 */ /* 0x000fe2000ff9e0ff */
[----:B------:R-:W-:-:S03]  /*190d0*/  @!P5 IMAD R47, R47, R17, RZ ;  /* 0x000000112f2fd224 */ /* 0x000fc600078e02ff */
[----:B------:R-:W-:Y:S02]  /*190e0*/  @!P5 IADD3.X R11, R3, UR40, RZ, P4, !PT ;  /* 0x00000028030bdc10 */ /* 0x000fe4000a7fe4ff */
[----:B------:R-:W-:-:S03]  /*190f0*/  ISETP.LT.OR P4, PT, R0, 0x92, !P6 ;  /* 0x000000920000780c */ /* 0x000fc60007781670 */
[----:B------:R2:W-:Y:S01]  /*19100*/  @!P5 STG.E.U8 desc[UR50][R10.64+0x89], R47 ;  /* 0x0000892f0a00d986 */ /* 0x0005e2000c101132 */
[----:B------:R-:W-:Y:S01]  /*19110*/  ISETP.LT.OR P5, PT, R0, 0x91, !P2 ;  /* 0x000000910000780c */ /* 0x000fe200057a1670 */
[----:B-1----:R-:W-:-:S05]  /*19120*/  @!P3 IMAD R15, R48, R17, RZ ;  /* 0x00000011300fb224 */ /* 0x002fca00078e02ff */
[----:B------:R-:W-:Y:S01]  /*19130*/  @!P3 STG.E.U8 desc[UR50][R2.64+0x90], R15 ;  /* 0x0000900f0200b986 */ /* 0x000fe2000c101132 */
[----:B------:R-:W-:Y:S02]  /*19140*/  ISETP.LT.OR P3, PT, R0, 0x92, !P2 ;  /* 0x000000920000780c */ /* 0x000fe40005761670 */
[----:B------:R-:W-:-:S05]  /*19150*/  @!P4 IMAD R49, R49, R17, RZ ;  /* 0x000000113131c224 */ /* 0x000fca00078e02ff */
[----:B------:R-:W-:Y:S01]  /*19160*/  @!P4 STG.E.U8 desc[UR50][R2.64+0x91], R49 ;  /* 0x000091310200c986 */ /* 0x000fe2000c101132 */
[----:B0-----:R-:W-:Y:S01]  /*19170*/  @!P5 IADD3 R4, P4, R2, UR41, RZ ;  /* 0x000000290204dc10 */ /* 0x001fe2000ff9e0ff */
[----:B------:R-:W-:-:S03]  /*19180*/  @!P5 IMAD R13, R50, R17, RZ ;  /* 0x00000011320dd224 */ /* 0x000fc600078e02ff */
[----:B------:R-:W-:Y:S02]  /*19190*/  @!P5 IADD3.X R5, R3, UR40, RZ, P4, !PT ;  /* 0x000000280305dc10 */ /* 0x000fe4000a7fe4ff */
[----:B------:R-:W-:-:S04]  /*191a0*/  @!P3 IADD3 R6, P4, R2, UR41, RZ ;  /* 0x000000290206bc10 */ /* 0x000fc8000ff9e0ff */
[----:B------:R-:W-:Y:S02]  /*191b0*/  @!P3 IADD3.X R7, R3, UR40, RZ, P4, !PT ;  /* 0x000000280307bc10 */ /* 0x000fe4000a7fe4ff */
[C---:B------:R-:W-:Y:S01]  /*191c0*/  ISETP.LT.OR P4, PT, R0.reuse, 0x99, !P2 ;  /* 0x000000990000780c */ /* 0x040fe20005781670 */
[----:B------:R0:W-:Y:S01]  /*191d0*/  @!P5 STG.E.U8 desc[UR50][R4.64+0x90], R13 ;  /* 0x0000900d0400d986 */ /* 0x0001e2000c101132 */
[C---:B------:R-:W-:Y:S02]  /*191e0*/  ISETP.LT.OR P5, PT, R0.reuse, 0x99, !P6 ;  /* 0x000000990000780c */ /* 0x040fe400077a1670 */
[C---:B------:R-:W-:Y:S01]  /*191f0*/  ISETP.LT.OR P6, PT, R0.reuse, 0x9a, !P6 ;  /* 0x0000009a0000780c */ /* 0x040fe200077c1670 */
[----:B------:R-:W-:Y:S01]  /*19200*/  @!P3 IMAD R51, R51, R17, RZ ;  /* 0x000000113333b224 */ /* 0x000fe200078e02ff */
[----:B------:R-:W-:Y:S02]  /*19210*/  ISETP.LT.OR P2, PT, R0, 0x9a, !P2 ;  /* 0x0000009a0000780c */ /* 0x000fe40005741670 */
[----:B------:R-:W-:-:S02]  /*19220*/  ISETP.NE.AND P1, PT, R88, RZ, PT ;  /* 0x000000ff5800720c */ /* 0x000fc40003f25270 */
[----:B------:R-:W-:Y:S03]  /*19230*/  @!P3 STG.E.U8 desc[UR50][R6.64+0x91], R51 ;  /* 0x000091330600b986 */ /* 0x000fe6000c101132 */
[----:B--2---:R-:W-:Y:S01]  /*19240*/  @!P4 IADD3 R10, P3, R2, UR41, RZ ;  /* 0x00000029020acc10 */ /* 0x004fe2000ff7e0ff */
[-C--:B0-----:R-:W-:Y:S02]  /*19250*/  @!P4 IMAD R13, R54, R17.reuse, RZ ;  /* 0x00000011360dc224 */ /* 0x081fe400078e02ff */
[-C--:B------:R-:W-:Y:S01]  /*19260*/  @!P5 IMAD R15, R52, R17.reuse, RZ ;  /* 0x00000011340fd224 */ /* 0x080fe200078e02ff */
[----:B------:R-:W-:Y:S01]  /*19270*/  @!P4 IADD3.X R11, R3, UR40, RZ, P3, !PT ;  /* 0x00000028030bcc10 */ /* 0x000fe20009ffe4ff */
[----:B------:R-:W-:Y:S01]  /*19280*/  @!P6 IMAD R53, R53, R17, RZ ;  /* 0x000000113535e224 */ /* 0x000fe200078e02ff */
[----:B------:R-:W-:Y:S02]  /*19290*/  ISETP.LT.OR P3, PT, R0, 0x81, !P1 ;  /* 0x000000810000780c */ /* 0x000fe40004f61670 */
[----:B------:R0:W-:Y:S04]  /*192a0*/  @!P5 STG.E.U8 desc[UR50][R2.64+0x98], R15 ;  /* 0x0000980f0200d986 */ /* 0x0001e8000c101132 */
[----:B------:R1:W-:Y:S01]  /*192b0*/  @!P6 STG.E.U8 desc[UR50][R2.64+0x99], R53 ;  /* 0x000099350200e986 */ /* 0x0003e2000c101132 */
[----:B------:R-:W-:-:S03]  /*192c0*/  @!P2 IADD3 R4, P5, R2, UR41, RZ ;  /* 0x000000290204ac10 */ /* 0x000fc6000ffbe0ff */
[----:B------:R2:W-:Y:S01]  /*192d0*/  @!P4 STG.E.U8 desc[UR50][R10.64+0x98], R13 ;  /* 0x0000980d0a00c986 */ /* 0x0005e2000c101132 */
[C---:B------:R-:W-:Y:S02]  /*192e0*/  ISETP.LT.OR P4, PT, R0.reuse, 0x81, !P0 ;  /* 0x000000810000780c */ /* 0x040fe40004781670 */
[----:B------:R-:W-:Y:S01]  /*192f0*/  ISETP.LT.OR P6, PT, R0, 0x82, !P1 ;  /* 0x000000820000780c */ /* 0x000fe20004fc1670 */
[-C--:B------:R-:W-:Y:S01]  /*19300*/  @!P2 IMAD R55, R55, R17.reuse, RZ ;  /* 0x000000113737a224 */ /* 0x080fe200078e02ff */
[----:B------:R-:W-:Y:S01]  /*19310*/  @!P2 IADD3.X R5, R3, UR40, RZ, P5, !PT ;  /* 0x000000280305ac10 */ /* 0x000fe2000affe4ff */
[-C--:B0-----:R-:W-:Y:S02]  /*19320*/  @!P3 IMAD R15, R24, R17.reuse, RZ ;  /* 0x00000011180fb224 */ /* 0x081fe400078e02ff */
[--C-:B-1----:R-:W-:Y:S02]  /*19330*/  @!P3 IMAD.MOV.U32 R2, RZ, RZ, R8.reuse ;  /* 0x000000ffff02b224 */ /* 0x102fe400078e0008 */
[----:B------:R-:W-:Y:S01]  /*19340*/  @!P3 IMAD.MOV.U32 R3, RZ, RZ, R9 ;  /* 0x000000ffff03b224 */ /* 0x000fe200078e0009 */
[----:B------:R-:W-:Y:S01]  /*19350*/  ISETP.LT.OR P5, PT, R0, 0x82, !P0 ;  /* 0x000000820000780c */ /* 0x000fe200047a1670 */
[----:B------:R-:W-:Y:S04]  /*19360*/  @!P2 STG.E.U8 desc[UR50][R4.64+0x99], R55 ;  /* 0x000099370400a986 */ /* 0x000fe8000c101132 */
[----:B------:R0:W-:Y:S01]  /*19370*/  @!P3 STG.E.U8 desc[UR50][R2.64+0x80], R15 ;  /* 0x0000800f0200b986 */ /* 0x0001e2000c101132 */
[----:B------:R-:W-:Y:S01]  /*19380*/  @!P4 IADD3 R6, P3, R8, UR41, RZ ;  /* 0x000000290806cc10 */ /* 0x000fe2000ff7e0ff */
[-C--:B------:R-:W-:Y:S01]  /*19390*/  @!P6 IMAD R25, R25, R17.reuse, RZ ;  /* 0x000000111919e224 */ /* 0x080fe200078e02ff */
[----:B------:R-:W-:Y:S01]  /*193a0*/  ISETP.LT.OR P2, PT, R0, 0x89, !P1 ;  /* 0x000000890000780c */ /* 0x000fe20004f41670 */
[----:B--2---:R-:W-:Y:S01]  /*193b0*/  @!P4 IMAD R11, R26, R17, RZ ;  /* 0x000000111a0bc224 */ /* 0x004fe200078e02ff */
[----:B------:R-:W-:Y:S01]  /*193c0*/  @!P4 IADD3.X R7, R9, UR40, RZ, P3, !PT ;  /* 0x000000280907cc10 */ /* 0x000fe20009ffe4ff */
[----:B0-----:R-:W-:-:S02]  /*193d0*/  @!P6 IMAD.MOV.U32 R2, RZ, RZ, R8 ;  /* 0x000000ffff02e224 */ /* 0x001fc400078e0008 */
[----:B------:R-:W-:Y:S01]  /*193e0*/  @!P6 IMAD.MOV.U32 R3, RZ, RZ, R9 ;  /* 0x000000ffff03e224 */ /* 0x000fe200078e0009 */
[----:B------:R-:W-:-:S04]  /*193f0*/  ISETP.LT.OR P3, PT, R0, 0x8a, !P1 ;  /* 0x0000008a0000780c */ /* 0x000fc80004f61670 */
[----:B------:R0:W-:Y:S01]  /*19400*/  @!P6 STG.E.U8 desc[UR50][R2.64+0x81], R25 ;  /* 0x000081190200e986 */ /* 0x0001e2000c101132 */
[----:B------:R-:W-:-:S03]  /*19410*/  @!P5 IADD3 R4, P6, R8, UR41, RZ ;  /* 0x000000290804dc10 */ /* 0x000fc6000ffde0ff */
[----:B------:R1:W-:Y:S01]  /*19420*/  @!P4 STG.E.U8 desc[UR50][R6.64+0x80], R11 ;  /* 0x0000800b0600c986 */ /* 0x0003e2000c101132 */
[----:B------:R-:W-:Y:S01]  /*19430*/  ISETP.LT.OR P4, PT, R0, 0x89, !P0 ;  /* 0x000000890000780c */ /* 0x000fe20004781670 */
[-C--:B------:R-:W-:Y:S01]  /*19440*/  @!P5 IMAD R27, R27, R17.reuse, RZ ;  /* 0x000000111b1bd224 */ /* 0x080fe200078e02ff */
[----:B------:R-:W-:Y:S01]  /*19450*/  @!P5 IADD3.X R5, R9, UR40, RZ, P6, !PT ;  /* 0x000000280905dc10 */ /* 0x000fe2000b7fe4ff */
[-C--:B------:R-:W-:Y:S01]  /*19460*/  @!P2 IMAD R13, R28, R17.reuse, RZ ;  /* 0x000000111c0da224 */ /* 0x080fe200078e02ff */
[C---:B------:R-:W-:Y:S01]  /*19470*/  ISETP.LT.OR P6, PT, R0.reuse, 0x8a, !P0 ;  /* 0x0000008a0000780c */ /* 0x040fe200047c1670 */
[----:B0-----:R-:W-:Y:S02]  /*19480*/  @!P2 IMAD.MOV.U32 R2, RZ, RZ, R8 ;  /* 0x000000ffff02a224 */ /* 0x001fe400078e0008 */
[----:B------:R-:W-:Y:S01]  /*19490*/  @!P2 IMAD.MOV.U32 R3, RZ, RZ, R9 ;  /* 0x000000ffff03a224 */ /* 0x000fe200078e0009 */
[----:B------:R-:W-:Y:S01]  /*194a0*/  @!P5 STG.E.U8 desc[UR50][R4.64+0x81], R27 ;  /* 0x0000811b0400d986 */ /* 0x000fe2000c101132 */
[----:B------:R-:W-:Y:S01]  /*194b0*/  ISETP.LT.OR P5, PT, R0, 0x91, !P1 ;  /* 0x000000910000780c */ /* 0x000fe20004fa1670 */
[----:B------:R-:W-:-:S02]  /*194c0*/  @!P3 IMAD R29, R29, R17, RZ ;  /* 0x000000111d1db224 */ /* 0x000fc400078e02ff */
[----:B------:R0:W-:Y:S01]  /*194d0*/  @!P2 STG.E.U8 desc[UR50][R2.64+0x88], R13 ;  /* 0x0000880d0200a986 */ /* 0x0001e2000c101132 */
[----:B-1----:R-:W-:-:S04]  /*194e0*/  @!P4 IADD3 R6, P2, R8, UR41, RZ ;  /* 0x000000290806cc10 */ /* 0x002fc8000ff5e0ff */
[----:B------:R-:W-:Y:S02]  /*194f0*/  @!P4 IADD3.X R7, R9, UR40, RZ, P2, !PT ;  /* 0x000000280907cc10 */ /* 0x000fe400097fe4ff */
[----:B------:R-:W-:Y:S01]  /*19500*/  ISETP.LT.OR P2, PT, R0, 0x92, !P1 ;  /* 0x000000920000780c */ /* 0x000fe20004f41670 */
[----:B0-----:R-:W-:Y:S02]  /*19510*/  @!P3 IMAD.MOV.U32 R2, RZ, RZ, R8 ;  /* 0x000000ffff02b224 */ /* 0x001fe400078e0008 */
[----:B------:R-:W-:-:S05]  /*19520*/  @!P3 IMAD.MOV.U32 R3, RZ, RZ, R9 ;  /* 0x000000ffff03b224 */ /* 0x000fca00078e0009 */
[----:B------:R0:W-:Y:S01]  /*19530*/  @!P3 STG.E.U8 desc[UR50][R2.64+0x89], R29 ;  /* 0x0000891d0200b986 */ /* 0x0001e2000c101132 */
[----:B------:R-:W-:Y:S01]  /*19540*/  @!P6 IADD3 R10, P3, R8, UR41, RZ ;  /* 0x00000029080aec10 */ /* 0x000fe2000ff7e0ff */
[-C--:B------:R-:W-:Y:S02]  /*19550*/  @!P4 IMAD R15, R30, R17.reuse, RZ ;  /* 0x000000111e0fc224 */ /* 0x080fe400078e02ff */
[-C--:B------:R-:W-:Y:S01]  /*19560*/  @!P6 IMAD R31, R31, R17.reuse, RZ ;  /* 0x000000111f1fe224 */ /* 0x080fe200078e02ff */
[----:B------:R-:W-:Y:S01]  /*19570*/  @!P6 IADD3.X R11, R9, UR40, RZ, P3, !PT ;  /* 0x00000028090bec10 */ /* 0x000fe20009ffe4ff */
[-C--:B------:R-:W-:Y:S01]  /*19580*/  @!P5 IMAD R13, R32, R17.reuse, RZ ;  /* 0x00000011200dd224 */ /* 0x080fe200078e02ff */
[----:B------:R-:W-:Y:S01]  /*19590*/  ISETP.LT.OR P3, PT, R0, 0x91, !P0 ;  /* 0x000000910000780c */ /* 0x000fe20004761670 */
[----:B------:R-:W-:Y:S01]  /*195a0*/  @!P4 STG.E.U8 desc[UR50][R6.64+0x88], R15 ;  /* 0x0000880f0600c986 */ /* 0x000fe2000c101132 */
[----:B0-----:R-:W-:Y:S02]  /*195b0*/  @!P5 IMAD.MOV.U32 R2, RZ, RZ, R8 ;  /* 0x000000ffff02d224 */ /* 0x001fe400078e0008 */
[----:B------:R-:W-:Y:S01]  /*195c0*/  @!P5 IMAD.MOV.U32 R3, RZ, RZ, R9 ;  /* 0x000000ffff03d224 */ /* 0x000fe200078e0009 */
[----:B------:R-:W-:Y:S01]  /*195d0*/  @!P6 STG.E.U8 desc[UR50][R10.64+0x89], R31 ;  /* 0x0000891f0a00e986 */ /* 0x000fe2000c101132 */
[----:B------:R-:W-:-:S03]  /*195e0*/  @!P2 IMAD R33, R33, R17, RZ ;  /* 0x000000112121a224 */ /* 0x000fc600078e02ff */
[----:B------:R0:W-:Y:S01]  /*195f0*/  @!P5 STG.E.U8 desc[UR50][R2.64+0x90], R13 ;  /* 0x0000900d0200d986 */ /* 0x0001e2000c101132 */
[C---:B------:R-:W-:Y:S02]  /*19600*/  ISETP.LT.OR P5, PT, R0.reuse, 0x92, !P0 ;  /* 0x000000920000780c */ /* 0x040fe400047a1670 */
[C---:B------:R-:W-:Y:S02]  /*19610*/  ISETP.LT.OR P6, PT, R0.reuse, 0x99, !P0 ;  /* 0x000000990000780c */ /* 0x040fe400047c1670 */
[C---:B------:R-:W-:Y:S02]  /*19620*/  ISETP.LT.OR P0, PT, R0.reuse, 0x9a, !P0 ;  /* 0x0000009a0000780c */ /* 0x040fe40004701670 */
[C---:B------:R-:W-:Y:S01]  /*19630*/  ISETP.LT.OR P4, PT, R0.reuse, 0x99, !P1 ;  /* 0x000000990000780c */ /* 0x040fe20004f81670 */
[----:B0-----:R-:W-:Y:S02]  /*19640*/  @!P2 IMAD.MOV.U32 R2, RZ, RZ, R8 ;  /* 0x000000ffff02a224 */ /* 0x001fe400078e0008 */
[----:B------:R-:W-:Y:S01]  /*19650*/  @!P2 IMAD.MOV.U32 R3, RZ, RZ, R9 ;  /* 0x000000ffff03a224 */ /* 0x000fe200078e0009 */
[----:B------:R-:W-:-:S04]  /*19660*/  ISETP.LT.OR P1, PT, R0, 0x9a, !P1 ;  /* 0x0000009a0000780c */ /* 0x000fc80004f21670 */
[----:B------:R0:W-:Y:S01]  /*19670*/  @!P2 STG.E.U8 desc[UR50][R2.64+0x91], R33 ;  /* 0x000091210200a986 */ /* 0x0001e2000c101132 */
[----:B------:R-:W-:Y:S01]  /*19680*/  @!P3 IADD3 R4, P2, R8, UR41, RZ ;  /* 0x000000290804bc10 */ /* 0x000fe2000ff5e0ff */
[----:B------:R-:W-:-:S03]  /*19690*/  @!P3 IMAD R15, R34, R17, RZ ;  /* 0x00000011220fb224 */ /* 0x000fc600078e02ff */
[----:B------:R-:W-:Y:S02]  /*196a0*/  @!P3 IADD3.X R5, R9, UR40, RZ, P2, !PT ;  /* 0x000000280905bc10 */ /* 0x000fe400097fe4ff */
[C---:B------:R-:W-:Y:S01]  /*196b0*/  @!P5 IADD3 R6, P2, R8.reuse, UR41, RZ ;  /* 0x000000290806dc10 */ /* 0x040fe2000ff5e0ff */
[-C--:B------:R-:W-:Y:S02]  /*196c0*/  @!P5 IMAD R35, R35, R17.reuse, RZ ;  /* 0x000000112323d224 */ /* 0x080fe400078e02ff */
[----:B------:R2:W-:Y:S01]  /*196d0*/  @!P3 STG.E.U8 desc[UR50][R4.64+0x90], R15 ;  /* 0x0000900f0400b986 */ /* 0x0005e2000c101132 */
[----:B------:R-:W-:Y:S02]  /*196e0*/  @!P6 IADD3 R10, P3, R8, UR41, RZ ;  /* 0x00000029080aec10 */ /* 0x000fe4000ff7e0ff */
[----:B------:R-:W-:Y:S01]  /*196f0*/  @!P5 IADD3.X R7, R9, UR40, RZ, P2, !PT ;  /* 0x000000280907dc10 */ /* 0x000fe200097fe4ff */
[----:B------:R-:W-:Y:S01]  /*19700*/  @!P4 IMAD R21, R36, R17, RZ ;  /* 0x000000112415c224 */ /* 0x000fe200078e02ff */
[----:B------:R-:W-:Y:S01]  /*19710*/  @!P0 IADD3 R12, P2, R8, UR41, RZ ;  /* 0x00000029080c8c10 */ /* 0x000fe2000ff5e0ff */
[----:B0-----:R-:W-:-:S02]  /*19720*/  @!P4 IMAD.MOV.U32 R2, RZ, RZ, R8 ;  /* 0x000000ffff02c224 */ /* 0x001fc400078e0008 */
[----:B------:R-:W-:Y:S01]  /*19730*/  @!P4 IMAD.MOV.U32 R3, RZ, RZ, R9 ;  /* 0x000000ffff03c224 */ /* 0x000fe200078e0009 */
[----:B------:R-:W-:Y:S01]  /*19740*/  @!P6 IADD3.X R11, R9, UR40, RZ, P3, !PT ;  /* 0x00000028090bec10 */ /* 0x000fe20009ffe4ff */
[-C--:B------:R-:W-:Y:S01]  /*19750*/  @!P1 IMAD R37, R37, R17.reuse, RZ ;  /* 0x0000001125259224 */ /* 0x080fe200078e02ff */
[----:B------:R-:W-:Y:S01]  /*19760*/  @!P0 IADD3.X R13, R9, UR40, RZ, P2, !PT ;  /* 0x00000028090d8c10 */ /* 0x000fe200097fe4ff */
[-C--:B------:R-:W-:Y:S01]  /*19770*/  @!P6 IMAD R23, R38, R17.reuse, RZ ;  /* 0x000000112617e224 */ /* 0x080fe200078e02ff */
[----:B------:R2:W-:Y:S01]  /*19780*/  @!P5 STG.E.U8 desc[UR50][R6.64+0x91], R35 ;  /* 0x000091230600d986 */ /* 0x0005e2000c101132 */
[----:B------:R-:W-:-:S03]  /*19790*/  @!P0 IMAD R39, R39, R17, RZ ;  /* 0x0000001127278224 */ /* 0x000fc600078e02ff */
[----:B------:R2:W-:Y:S04]  /*197a0*/  @!P4 STG.E.U8 desc[UR50][R2.64+0x98], R21 ;  /* 0x000098150200c986 */ /* 0x0005e8000c101132 */
[----:B------:R2:W-:Y:S04]  /*197b0*/  @!P1 STG.E.U8 desc[UR50][R8.64+0x99], R37 ;  /* 0x0000992508009986 */ /* 0x0005e8000c101132 */
[----:B------:R2:W-:Y:S04]  /*197c0*/  @!P6 STG.E.U8 desc[UR50][R10.64+0x98], R23 ;  /* 0x000098170a00e986 */ /* 0x0005e8000c101132 */
[----:B------:R2:W-:Y:S02]  /*197d0*/  @!P0 STG.E.U8 desc[UR50][R12.64+0x99], R39 ;  /* 0x000099270c008986 */ /* 0x0005e4000c101132 */
.L_x_192:
[----:B------:R-:W-:Y:S05]  /*197e0*/  BSYNC B0 ;  /* 0x0000000000007941 */ /* 0x000fea0003800000 */
.L_x_28:
[----:B--2---:R-:W2:Y:S04]  /*197f0*/  LDL.LU R3, [R1+0x1d0] ;  /* 0x0001d00001037983 */ /* 0x004ea80000300800 */
[----:B------:R-:W2:Y:S01]  /*19800*/  LDL.LU R2, [R1+0x1d4] ;  /* 0x0001d40001027983 */ /* 0x000ea20000300800 */
[----:B------:R-:W-:Y:S01]  /*19810*/  ULDC UR4, c[0x0][0xc] ;  /* 0x0000030000047ab9 */ /* 0x000fe20000000800 */
[----:B------:R-:W-:Y:S01]  /*19820*/  ULDC UR5, c[0x0][0x10] ;  /* 0x0000040000057ab9 */ /* 0x000fe20000000800 */
[----:B------:R-:W2:Y:S01]  /*19830*/  LDC R5, c[0x0][0x14] ;  /* 0x00000500ff057b82 */ /* 0x000ea20000000800 */
[----:B------:R-:W-:Y:S01]  /*19840*/  UIMAD.WIDE.U32 UR4, UR4, UR5, URZ ;  /* 0x00000005040472a5 */ /* 0x000fe2000f8e003f */
[----:B------:R-:W-:Y:S01]  /*19850*/  PRMT R0, RZ, 0x7610, R0 ;  /* 0x00007610ff007816 */ /* 0x000fe20000000000 */
[----:B------:R-:W-:Y:S01]  /*19860*/  UMOV UR48, 0xffffffff ;  /* 0xffffffff00307882 */ /* 0x000fe20000000000 */
[----:B------:R-:W-:-:S03]  /*19870*/  UMOV UR47, 0xffffffff ;  /* 0xffffffff002f7882 */ /* 0x000fc60000000000 */
[----:B--2---:R-:W-:-:S04]  /*19880*/  IMAD.WIDE.U32 R2, R5, UR4, R2 ;  /* 0x0000000405027c25 */ /* 0x004fc8000f8e0002 */
[----:B------:R-:W-:Y:S01]  /*19890*/  IMAD R5, R5, UR5, RZ ;  /* 0x0000000505057c24 */ /* 0x000fe2000f8e02ff */
[----:B------:R-:W-:Y:S01]  /*198a0*/  ULDC.64 UR4, c[0x0][0x650] ;  /* 0x0001940000047ab9 */ /* 0x000fe20000000a00 */
[----:B0-----:R-:W-:Y:S01]  /*198b0*/  IMAD.MOV.U32 R6, RZ, RZ, R2 ;  /* 0x000000ffff067224 */ /* 0x001fe200078e0002 */
[----:B------:R-:W-:Y:S01]  /*198c0*/  ISETP.GE.U32.AND P0, PT, R2, UR4, PT ;  /* 0x0000000402007c0c */ /* 0x000fe2000bf06070 */
[----:B------:R-:W-:-:S05]  /*198d0*/  IMAD.IADD R4, R3, 0x1, R5 ;  /* 0x0000000103047824 */ /* 0x000fca00078e0205 */
[----:B------:R0:W-:Y:S01]  /*198e0*/  STL [R1+0x1d0], R4 ;  /* 0x0001d00401007387 */ /* 0x0001e20000100800 */
[----:B------:R-:W-:-:S03]  /*198f0*/  ISETP.GE.U32.AND.EX P0, PT, R4, UR5, PT, P0 ;  /* 0x0000000504007c0c */ /* 0x000fc6000bf06100 */
[----:B------:R0:W-:Y:S10]  /*19900*/  STL [R1+0x1d4], R6 ;  /* 0x0001d40601007387 */ /* 0x0001f40000100800 */
[----:B0-----:R-:W-:Y:S05]  /*19910*/  @P0 BRA `(.L_x_193) ;  /* 0x0000000400800947 */ /* 0x001fea0003800000 */
[----:B------:R-:W0:Y:S01]  /*19920*/  S2UR UR6, SR_CTAID.X ;  /* 0x00000000000679c3 */ /* 0x000e220000002500 */
[----:B------:R-:W-:Y:S01]  /*19930*/  ULDC.64 UR4, c[0x0][0x628] ;  /* 0x00018a0000047ab9 */ /* 0x000fe20000000a00 */
[----:B------:R-:W-:Y:S01]  /*19940*/  ULDC UR7, c[0x0][0x150] ;  /* 0x0000540000077ab9 */ /* 0x000fe20000000800 */
[----:B------:R-:W-:Y:S01]  /*19950*/  ISETP.NE.U32.AND P0, PT, RZ, UR4, PT ;  /* 0x00000004ff007c0c */ /* 0x000fe2000bf05070 */
[----:B------:R-:W-:Y:S01]  /*19960*/  ULDC UR15, c[0x0][0x630] ;  /* 0x00018c00000f7ab9 */ /* 0x000fe20000000800 */
[----:B------:R-:W-:Y:S01]  /*19970*/  R2UR UR16, R6 ;  /* 0x00000000061072ca */ /* 0x000fe200000e0000 */
[----:B------:R-:W-:Y:S01]  /*19980*/  ULDC UR19, c[0x0][0x154] ;  /* 0x0000550000137ab9 */ /* 0x000fe20000000800 */
[----:B------:R-:W-:Y:S01]  /*19990*/  ISETP.NE.AND.EX P0, PT, RZ, UR5, PT, P0 ;  /* 0x00000005ff007c0c */ /* 0x000fe2000bf05300 */
[----:B------:R-:W2:Y:S01]  /*199a0*/  S2UR UR18, SR_CTAID.Y ;  /* 0x00000000001279c3 */ /* 0x000ea20000002600 */
[----:B------:R-:W-:Y:S02]  /*199b0*/  R2UR UR17, R4 ;  /* 0x00000000041172ca */ /* 0x000fe400000e0000 */
[----:B------:R-:W-:-:S02]  /*199c0*/  R2UR UR12, R6 ;  /* 0x00000000060c72ca */ /* 0x000fc400000e0000 */
[----:B------:R-:W-:Y:S02]  /*199d0*/  R2UR UR13, R4 ;  /* 0x00000000040d72ca */ /* 0x000fe400000e0000 */
[----:B0-----:R-:W-:-:S05]  /*199e0*/  I2FP.F32.U32 R0, UR6 ;  /* 0x0000000600007c45 */ /* 0x001fca0008201000 */
[----:B------:R-:W-:-:S04]  /*199f0*/  FMUL R0, R0, UR7 ;  /* 0x0000000700007c20 */ /* 0x000fc80008400000 */
[----:B------:R0:W3:Y:S01]  /*19a00*/  F2I.U32.TRUNC.NTZ R2, R0 ;  /* 0x0000000000027305 */ /* 0x0000e2000020f000 */
[----:B--2---:R-:W-:Y:S05]  /*19a10*/  @!P0 BRA `(.L_x_194) ;  /* 0x0000000000308947 */ /* 0x004fea0003800000 */
        /* <DEDUP_REMOVED lines=12> */
.L_x_194:
[----:B------:R-:W-:Y:S01]  /*19ae0*/  USHF.R.U64 UR47, UR12, UR15, UR13 ;  /* 0x0000000f0c2f7299 */ /* 0x000fe2000800120d */
[----:B0-----:R-:W-:Y:S01]  /*19af0*/  I2FP.F32.U32 R0, UR18 ;  /* 0x0000001200007c45 */ /* 0x001fe20008201000 */
[----:B------:R-:W-:Y:S02]  /*19b00*/  USHF.R.U32.HI UR4, URZ, UR15, UR13 ;  /* 0x0000000f3f047299 */ /* 0x000fe4000801160d */
[----:B------:R-:W-:Y:S02]  /*19b10*/  UIADD3 UR10, UP0, URZ, -UR47, URZ ;  /* 0x8000002f3f0a7290 */ /* 0x000fe4000ff1e03f */
[----:B------:R-:W-:Y:S01]  /*19b20*/  FMUL R0, R0, UR19 ;  /* 0x0000001300007c20 */ /* 0x000fe20008400000 */
[----:B------:R-:W-:Y:S01]  /*19b30*/  ULDC.64 UR12, c[0x0][0x620] ;  /* 0x00018800000c7ab9 */ /* 0x000fe20000000a00 */
[----:B------:R-:W-:Y:S01]  /*19b40*/  UIADD3.X UR4, URZ, ~UR4, URZ, UP0, !UPT ;  /* 0x800000043f047290 */ /* 0x000fe200087fe43f */
[----:B------:R-:W-:Y:S01]  /*19b50*/  UMOV UR8, UR16 ;  /* 0x0000001000087c82 */ /* 0x000fe20008000000 */
[----:B------:R-:W-:-:S02]  /*19b60*/  UMOV UR9, UR17 ;  /* 0x0000001100097c82 */ /* 0x000fc40008000000 */
[----:B------:R-:W0:Y:S01]  /*19b70*/  F2I.U32.TRUNC.NTZ R0, R0 ;  /* 0x0000000000007305 */ /* 0x000e22000020f000 */
[----:B------:R-:W-:Y:S02]  /*19b80*/  UIMAD UR4, UR4, UR12, URZ ;  /* 0x0000000c040472a4 */ /* 0x000fe4000f8e023f */
[----:B------:R-:W-:Y:S01]  /*19b90*/  UIMAD.WIDE.U32 UR8, UR10, UR12, UR8 ;  /* 0x0000000c0a0872a5 */ /* 0x000fe2000f8e0008 */
[----:B---3--:R-:W-:Y:S01]  /*19ba0*/  R2UR UR12, R2 ;  /* 0x00000000020c72ca */ /* 0x008fe200000e0000 */
[----:B------:R-:W-:Y:S01]  /*19bb0*/  UIMAD UR10, UR10, UR13, UR4 ;  /* 0x0000000d0a0a72a4 */ /* 0x000fe2000f8e0204 */
[----:B------:R-:W-:Y:S01]  /*19bc0*/  ULDC UR11, c[0x0][0x618] ;  /* 0x00018600000b7ab9 */ /* 0x000fe20000000800 */
[----:B------:R-:W-:Y:S02]  /*19bd0*/  ULDC UR21, c[0x0][0x658] ;  /* 0x0001960000157ab9 */ /* 0x000fe40000000800 */
[----:B------:R-:W-:Y:S01]  /*19be0*/  UIADD3 UR10, UR9, UR10, URZ ;  /* 0x0000000a090a7290 */ /* 0x000fe2000fffe03f */
[----:B------:R-:W-:Y:S01]  /*19bf0*/  UMOV UR16, 0xffffffff ;  /* 0xffffffff00107882 */ /* 0x000fe20000000000 */
[----:B------:R-:W-:Y:S01]  /*19c00*/  ULDC.64 UR4, c[0x0][0x640] ;  /* 0x0001900000047ab9 */ /* 0x000fe20000000a00 */
[----:B------:R-:W-:Y:S01]  /*19c10*/  USHF.L.U32 UR17, UR16, UR21, URZ ;  /* 0x0000001510117299 */ /* 0x000fe2000800063f */
[----:B------:R-:W-:Y:S01]  /*19c20*/  ISETP.NE.U32.AND P0, PT, RZ, UR4, PT ;  /* 0x00000004ff007c0c */ /* 0x000fe2000bf05070 */
[----:B------:R-:W-:Y:S01]  /*19c30*/  USHF.R.U64 UR8, UR8, UR11, UR10 ;  /* 0x0000000b08087299 */ /* 0x000fe2000800120a */
[----:B0-----:R-:W-:Y:S01]  /*19c40*/  R2UR UR14, R0 ;  /* 0x00000000000e72ca */ /* 0x001fe200000e0000 */
[----:B------:R-:W-:Y:S01]  /*19c50*/  USHF.R.U32.HI UR10, URZ, UR11, UR10 ;  /* 0x0000000b3f0a7299 */ /* 0x000fe2000801160a */
[----:B------:R-:W-:Y:S01]  /*19c60*/  ISETP.NE.AND.EX P0, PT, RZ, UR5, PT, P0 ;  /* 0x00000005ff007c0c */ /* 0x000fe2000bf05300 */
[----:B------:R-:W-:Y:S01]  /*19c70*/  ULDC UR15, c[0x0][0x608] ;  /* 0x00018200000f7ab9 */ /* 0x000fe20000000800 */
[----:B------:R-:W-:-:S02]  /*19c80*/  ULOP3.LUT UR22, URZ, UR17, URZ, 0x33, !UPT ;  /* 0x000000113f167292 */ /* 0x000fc4000f8e333f */
[----:B------:R-:W-:Y:S02]  /*19c90*/  USHF.R.U64 UR17, UR8, UR15, UR10 ;  /* 0x0000000f08117299 */ /* 0x000fe4000800120a */
[----:B------:R-:W-:Y:S01]  /*19ca0*/  USHF.R.U32.HI UR10, URZ, UR15, UR10 ;  /* 0x0000000f3f0a7299 */ /* 0x000fe2000801160a */
[----:B------:R-:W-:Y:S01]  /*19cb0*/  UMOV UR19, 0x1 ;  /* 0x0000000100137882 */ /* 0x000fe20000000000 */
[----:B------:R-:W-:Y:S02]  /*19cc0*/  UIADD3 UR12, -UR12, URZ, URZ ;  /* 0x0000003f0c0c7290 */ /* 0x000fe4000fffe13f */
[----:B------:R-:W-:Y:S02]  /*19cd0*/  USHF.L.U32 UR16, UR19, UR21, URZ ;  /* 0x0000001513107299 */ /* 0x000fe4000800063f */
[----:B------:R-:W-:Y:S01]  /*19ce0*/  USHF.R.U64 UR19, UR17, UR21, UR10 ;  /* 0x0000001511137299 */ /* 0x000fe2000800120a */
[----:B------:R-:W-:Y:S01]  /*19cf0*/  ULDC UR13, c[0x0][0x144] ;  /* 0x00005100000d7ab9 */ /* 0x000fe20000000800 */
[----:B------:R-:W-:Y:S01]  /*19d00*/  ULDC UR7, c[0x0][0x600] ;  /* 0x0001800000077ab9 */ /* 0x000fe20000000800 */
[----:B------:R-:W-:-:S02]  /*19d10*/  UIADD3 UR20, -UR14, URZ, URZ ;  /* 0x0000003f0e147290 */ /* 0x000fc4000fffe13f */
[----:B------:R-:W-:Y:S02]  /*19d20*/  USHF.R.U32.HI UR15, URZ, UR21, UR10 ;  /* 0x000000153f0f7299 */ /* 0x000fe4000801160a */
[----:B------:R-:W-:Y:S02]  /*19d30*/  UIADD3 UR9, UR7, -0x1, URZ ;  /* 0xffffffff07097890 */ /* 0x000fe4000fffe03f */
        /* <DEDUP_REMOVED lines=16> */
.L_x_195:
[----:B------:R-:W-:Y:S01]  /*19e40*/  UISETP.NE.AND UP0, UPT, UR37, URZ, UPT ;  /* 0x0000003f2500728c */ /* 0x000fe2000bf05270 */
[----:B------:R-:W-:Y:S01]  /*19e50*/  IMAD.MOV.U32 R0, RZ, RZ, 0x1 ;  /* 0x00000001ff007424 */ /* 0x000fe200078e00ff */
[----:B------:R-:W-:Y:S02]  /*19e60*/  USHF.R.U64 UR4, UR14, UR21, UR15 ;  /* 0x000000150e047299 */ /* 0x000fe4000800120f */
[----:B------:R-:W-:Y:S02]  /*19e70*/  ULOP3.LUT UR17, UR17, UR22, URZ, 0xc0, !UPT ;  /* 0x0000001611117292 */ /* 0x000fe4000f8ec03f */
[----:B------:R-:W-:Y:S02]  /*19e80*/  UIADD3 UR5, -UR4, URZ, URZ ;  /* 0x0000003f04057290 */ /* 0x000fe4000fffe13f */
[----:B------:R-:W-:Y:S02]  /*19e90*/  UIMAD UR16, UR16, UR4, UR17 ;  /* 0x00000004101072a4 */ /* 0x000fe4000f8e0211 */
[----:B------:R-:W-:-:S02]  /*19ea0*/  ULOP3.LUT UR9, UR8, UR9, URZ, 0xc0, !UPT ;  /* 0x0000000908097292 */ /* 0x000fc4000f8ec03f */
[----:B------:R-:W-:Y:S02]  /*19eb0*/  @UP0 UIMAD UR49, UR24, UR20, UR18 ;  /* 0x00000014183102a4 */ /* 0x000fe4000f8e0212 */
[----:B------:R-:W-:-:S03]  /*19ec0*/  UIMAD UR4, UR5, UR23, UR19 ;  /* 0x00000017050472a4 */ /* 0x000fc6000f8e0213 */
[----:B------:R-:W-:Y:S01]  /*19ed0*/  ULDC UR5, c[0x0][0x610] ;  /* 0x0001840000057ab9 */ /* 0x000fe20000000800 */
[----:B------:R-:W-:Y:S02]  /*19ee0*/  UIMAD UR4, UR4, UR7, UR9 ;  /* 0x00000007040472a4 */ /* 0x000fe4000f8e0209 */
[----:B------:R-:W-:-:S04]  /*19ef0*/  UIMAD UR49, UR16, UR5, UR49 ;  /* 0x00000005103172a4 */ /* 0x000fc8000f8e0231 */
[----:B------:R-:W-:Y:S02]  /*19f00*/  USEL UR48, UR4, UR49, !UP0 ;  /* 0x0000003104307287 */ /* 0x000fe4000c000000 */
[----:B------:R-:W-:-:S12]  /*19f10*/  USEL UR49, UR49, UR4, !UP0 ;  /* 0x0000000431317287 */ /* 0x000fd8000c000000 */
.L_x_193:
[----:B------:R-:W-:-:S13]  /*19f20*/  LOP3.LUT P0, RZ, R0, 0xff, RZ, 0xc0, !PT ;  /* 0x000000ff00ff7812 */ /* 0x000fda000780c0ff */
[----:B------:R-:W-:Y:S05]  /*19f30*/  @P0 BRA `(.L_x_196) ;  /* 0xfffffe7000980947 */ /* 0x000fea000383ffff */
[----:B------:R-:W-:Y:S05]  /*19f40*/  EXIT ;  /* 0x000000000000794d */ /* 0x000fea0003800000 */
.L_x_3:
[----:B------:R-:W2:Y:S01]  /*19f50*/  LDL R4, [R1+0x1d4] ;  /* 0x0001d40001047983 */ /* 0x000ea20000100800 */
[----:B------:R-:W-:-:S03]  /*19f60*/  ULDC.64 UR8, c[0x0][0x650] ;  /* 0x0001940000087ab9 */ /* 0x000fc60000000a00 */
[----:B------:R-:W3:Y:S01]  /*19f70*/  LDL R3, [R1+0x1d0] ;  /* 0x0001d00001037983 */ /* 0x000ee20000100800 */
[----:B------:R-:W-:Y:S01]  /*19f80*/  PRMT R0, RZ, 0x7610, R0 ;  /* 0x00007610ff007816 */ /* 0x000fe20000000000 */
[----:B------:R-:W-:Y:S02]  /*19f90*/  IMAD.MOV.U32 R5, RZ, RZ, -0x1 ;  /* 0xffffffffff057424 */ /* 0x000fe400078e00ff */
[----:B------:R-:W-:Y:S02]  /*19fa0*/  IMAD.MOV.U32 R2, RZ, RZ, -0x1 ;  /* 0xffffffffff027424 */ /* 0x000fe400078e00ff */
[----:B------:R-:W-:Y:S01]  /*19fb0*/  IMAD.MOV.U32 R10, RZ, RZ, -0x1 ;  /* 0xffffffffff0a7424 */ /* 0x000fe200078e00ff */
[----:B--2---:R-:W-:-:S04]  /*19fc0*/  ISETP.GE.U32.AND P0, PT, R4, UR8, PT ;  /* 0x0000000804007c0c */ /* 0x004fc8000bf06070 */
[----:B---3--:R-:W-:-:S13]  /*19fd0*/  ISETP.GE.U32.AND.EX P0, PT, R3, UR9, PT, P0 ;  /* 0x0000000903007c0c */ /* 0x008fda000bf06100 */
[----:B------:R-:W-:Y:S05]  /*19fe0*/  @P0 BRA `(.L_x_197) ;  /* 0x00000004008c0947 */ /* 0x000fea0003800000 */
[----:B------:R-:W-:Y:S01]  /*19ff0*/  I2FP.F32.U32 R0, UR4 ;  /* 0x0000000400007c45 */ /* 0x000fe20008201000 */
[----:B0-----:R-:W-:Y:S01]  /*1a000*/  ULDC.64 UR16, c[0x0][0x628] ;  /* 0x00018a0000107ab9 */ /* 0x001fe20000000a00 */
        /* <DEDUP_REMOVED lines=24> */
.L_x_198:
        /* <DEDUP_REMOVED lines=24> */
[----:B------:R-:W-:Y:S01]  /*1a310*/  UMOV UR19, 0x1 ;  /* 0x0000000100137882 */ /* 0x000fe20000000000 */
[----:B------:R-:W-:Y:S01]  /*1a320*/  ULDC UR20, c[0x0][0x608] ;  /* 0x0001820000147ab9 */ /* 0x000fe20000000800 */
[----:B------:R-:W-:Y:S01]  /*1a330*/  USHF.L.U32 UR26, UR19, UR23, URZ ;  /* 0x00000017131a7299 */ /* 0x000fe2000800063f */
[----:B------:R-:W-:Y:S01]  /*1a340*/  ISETP.NE.AND.EX P0, PT, RZ, UR9, PT, P0 ;  /* 0x00000009ff007c0c */ /* 0x000fe2000bf05300 */
[----:B------:R-:W-:Y:S02]  /*1a350*/  USHF.R.U64 UR19, UR18, UR20, UR11 ;  /* 0x0000001412137299 */ /* 0x000fe4000800120b */
[----:B------:R-:W-:Y:S02]  /*1a360*/  USHF.R.U32.HI UR11, URZ, UR20, UR11 ;  /* 0x000000143f0b7299 */ /* 0x000fe4000801160b */
[----:B------:R-:W-:-:S02]  /*1a370*/  UIADD3 UR15, -UR15, URZ, URZ ;  /* 0x0000003f0f0f7290 */ /* 0x000fc4000fffe13f */
[----:B------:R-:W-:Y:S01]  /*1a380*/  USHF.R.U64 UR20, UR19, UR23, UR11 ;  /* 0x0000001713147299 */ /* 0x000fe2000800120b */
[----:B------:R-:W-:Y:S01]  /*1a390*/  ULDC UR16, c[0x0][0x144] ;  /* 0x0000510000107ab9 */ /* 0x000fe20000000800 */
[----:B------:R-:W-:Y:S01]  /*1a3a0*/  ULDC UR6, c[0x0][0x600] ;  /* 0x0001800000067ab9 */ /* 0x000fe20000000800 */
[----:B------:R-:W-:Y:S02]  /*1a3b0*/  USHF.R.U32.HI UR11, URZ, UR23, UR11 ;  /* 0x000000173f0b7299 */ /* 0x000fe4000801160b */
[----:B------:R-:W-:Y:S02]  /*1a3c0*/  UIMAD UR23, UR16, UR15, UR4 ;  /* 0x0000000f101772a4 */ /* 0x000fe4000f8e0204 */
[----:B------:R-:W-:Y:S02]  /*1a3d0*/  UIADD3 UR22, UR6, -0x1, URZ ;  /* 0xffffffff06167890 */ /* 0x000fe4000fffe03f */
[----:B------:R-:W-:Y:S02]  /*1a3e0*/  ULOP3.LUT UR27, URZ, UR13, URZ, 0x33, !UPT ;  /* 0x0000000d3f1b7292 */ /* 0x000fe4000f8e333f */
[----:B------:R-:W-:Y:S01]  /*1a3f0*/  UIADD3 UR21, -UR17, URZ, URZ ;  /* 0x0000003f11157290 */ /* 0x000fe2000fffe13f */
        /* <DEDUP_REMOVED lines=17> */
.L_x_199:
[----:B------:R-:W-:Y:S01]  /*1a510*/  UISETP.NE.AND UP0, UPT, UR37, URZ, UPT ;  /* 0x0000003f2500728c */ /* 0x000fe2000bf05270 */
[----:B------:R-:W-:Y:S01]  /*1a520*/  IMAD.MOV.U32 R0, RZ, RZ, 0x1 ;  /* 0x00000001ff007424 */ /* 0x000fe200078e00ff */
[----:B------:R-:W-:Y:S01]  /*1a530*/  USHF.R.U64 UR8, UR4, UR24, UR11 ;  /* 0x0000001804087299 */ /* 0x000fe2000800120b */
[----:B------:R-:W-:Y:S01]  /*1a540*/  IMAD.U32 R10, RZ, RZ, UR5 ;  /* 0x00000005ff0a7e24 */ /* 0x000fe2000f8e00ff */
[----:B------:R-:W-:Y:S02]  /*1a550*/  ULOP3.LUT UR4, UR19, UR27, URZ, 0xc0, !UPT ;  /* 0x0000001b13047292 */ /* 0x000fe4000f8ec03f */
[----:B------:R-:W-:Y:S02]  /*1a560*/  ULOP3.LUT UR18, UR18, UR22, URZ, 0xc0, !UPT ;  /* 0x0000001612127292 */ /* 0x000fe4000f8ec03f */
[----:B------:R-:W-:-:S03]  /*1a570*/  UIMAD UR4, UR26, UR8, UR4 ;  /* 0x000000081a0472a4 */ /* 0x000fc6000f8e0204 */
[----:B------:R-:W-:Y:S02]  /*1a580*/  @UP0 UIMAD UR23, UR28, UR21, UR7 ;  /* 0x000000151c1702a4 */ /* 0x000fe4000f8e0207 */
[----:B------:R-:W-:-:S03]  /*1a590*/  UIADD3 UR7, -UR8, URZ, URZ ;  /* 0x0000003f08077290 */ /* 0x000fc6000fffe13f */
[----:B------:R-:W-:Y:S01]  /*1a5a0*/  ULDC UR8, c[0x0][0x610] ;  /* 0x0001840000087ab9 */ /* 0x000fe20000000800 */
[----:B------:R-:W-:Y:S02]  /*1a5b0*/  UIMAD UR7, UR7, UR25, UR20 ;  /* 0x00000019070772a4 */ /* 0x000fe4000f8e0214 */
[----:B------:R-:W-:Y:S02]  /*1a5c0*/  UIMAD UR4, UR4, UR8, UR23 ;  /* 0x00000008040472a4 */ /* 0x000fe4000f8e0217 */
[----:B------:R-:W-:-:S04]  /*1a5d0*/  UIMAD UR7, UR7, UR6, UR18 ;  /* 0x00000006070772a4 */ /* 0x000fc8000f8e0212 */
[----:B------:R-:W-:Y:S02]  /*1a5e0*/  USEL UR6, UR7, UR4, !UP0 ;  /* 0x0000000407067287 */ /* 0x000fe4000c000000 */
[----:B------:R-:W-:-:S04]  /*1a5f0*/  USEL UR4, UR4, UR7, !UP0 ;  /* 0x0000000704047287 */ /* 0x000fc8000c000000 */
[----:B------:R-:W-:Y:S02]  /*1a600*/  IMAD.U32 R2, RZ, RZ, UR6 ;  /* 0x00000006ff027e24 */ /* 0x000fe4000f8e00ff */
[----:B------:R-:W-:-:S07]  /*1a610*/  IMAD.U32 R5, RZ, RZ, UR4 ;  /* 0x00000004ff057e24 */ /* 0x000fce000f8e00ff */
.L_x_197:
[----:B------:R-:W-:-:S08]  /*1a620*/  NOP ;  /* 0x0000000000007918 */ /* 0x000fd00000000000 */
[----:B0-----:R-:W0:-:S00]  /*1a630*/  USETMAXREG.DEALLOC.CTAPOOL 0x18 ;  /* 0x00000018000079c8 */ /* 0x001e0000080e0500 */
[----:B------:R-:W-:-:S13]  /*1a640*/  ISETP.NE.AND P0, PT, RZ, UR10, PT ;  /* 0x0000000aff007c0c */ /* 0x000fda000bf05270 */
[----:B------:R-:W-:Y:S05]  /*1a650*/  @P0 EXIT ;  /* 0x000000000000094d */ /* 0x000fea0003800000 */
[----:B0-----:R-:W-:Y:S01]  /*1a660*/  LOP3.LUT P0, RZ, R0, 0xff, RZ, 0xc0, !PT ;  /* 0x000000ff00ff7812 */ /* 0x001fe2000780c0ff */
[----:B------:R-:W-:Y:S02]  /*1a670*/  IMAD.MOV.U32 R0, RZ, RZ, 0x1 ;  /* 0x00000001ff007424 */ /* 0x000fe400078e00ff */
[----:B------:R-:W-:-:S10]  /*1a680*/  IMAD.MOV.U32 R7, RZ, RZ, RZ ;  /* 0x000000ffff077224 */ /* 0x000fd400078e00ff */
[----:B------:R-:W-:Y:S05]  /*1a690*/  @!P0 BRA `(.L_x_200) ;  /* 0x0000000c00648947 */ /* 0x000fea0003800000 */
[----:B------:R-:W0:Y:S01]  /*1a6a0*/  S2R R3, SR_TID.X ;  /* 0x0000000000037919 */ /* 0x000e220000002100 */
[----:B------:R-:W1:Y:S01]  /*1a6b0*/  LDC R0, c[0x0][0x28c] ;  /* 0x0000a300ff007b82 */ /* 0x000e620000000800 */
[----:B------:R-:W-:Y:S01]  /*1a6c0*/  ULDC UR5, c[0x0][0x658] ;  /* 0x0001960000057ab9 */ /* 0x000fe20000000800 */
[----:B------:R-:W-:Y:S01]  /*1a6d0*/  UMOV UR7, 0xffffffff ;  /* 0xffffffff00077882 */ /* 0x000fe20000000000 */
[----:B------:R-:W-:Y:S01]  /*1a6e0*/  ULDC UR6, c[0x0][0xc] ;  /* 0x0000030000067ab9 */ /* 0x000fe20000000800 */
[----:B------:R-:W-:Y:S01]  /*1a6f0*/  USHF.L.U32 UR9, UR7, UR5, URZ ;  /* 0x0000000507097299 */ /* 0x000fe2000800063f */
[----:B------:R-:W-:Y:S01]  /*1a700*/  BSSY B0, `(.L_x_200) ;  /* 0x00000d2000007945 */ /* 0x000fe20003800000 */
[----:B------:R-:W-:Y:S01]  /*1a710*/  UMOV UR8, 0x1 ;  /* 0x0000000100087882 */ /* 0x000fe20000000000 */
[----:B------:R-:W-:Y:S01]  /*1a720*/  ULDC UR7, c[0x0][0x10] ;  /* 0x0000040000077ab9 */ /* 0x000fe20000000800 */
[----:B------:R-:W-:Y:S01]  /*1a730*/  USHF.L.U32 UR5, UR8, UR5, URZ ;  /* 0x0000000508057299 */ /* 0x000fe2000800063f */
[----:B------:R-:W-:Y:S01]  /*1a740*/  IMAD.MOV.U32 R8, RZ, RZ, 0x1 ;  /* 0x00000001ff087424 */ /* 0x000fe200078e00ff */
[----:B------:R-:W-:Y:S01]  /*1a750*/  UIMAD.WIDE.U32 UR6, UR6, UR7, URZ ;  /* 0x00000007060672a5 */ /* 0x000fe2000f8e003f */
[----:B------:R-:W-:Y:S01]  /*1a760*/  IMAD.MOV.U32 R7, RZ, RZ, RZ ;  /* 0x000000ffff077224 */ /* 0x000fe200078e00ff */
[----:B------:R-:W-:Y:S01]  /*1a770*/  ULDC UR8, c[0x0][0x14] ;  /* 0x0000050000087ab9 */ /* 0x000fe20000000800 */
[----:B------:R-:W-:Y:S01]  /*1a780*/  ULDC UR4, c[0x0][0x600] ;  /* 0x0001800000047ab9 */ /* 0x000fe20000000800 */
[----:B------:R-:W-:-:S02]  /*1a790*/  UIMAD.WIDE.U32 UR20, UR6, UR8, URZ ;  /* 0x00000008061472a5 */ /* 0x000fc4000f8e003f */
[----:B------:R-:W-:Y:S02]  /*1a7a0*/  UIMAD UR7, UR7, UR8, URZ ;  /* 0x00000008070772a4 */ /* 0x000fe4000f8e023f */
[----:B------:R-:W-:Y:S02]  /*1a7b0*/  ULOP3.LUT UR24, UR36, 0x2, URZ, 0xfc, !UPT ;  /* 0x0000000224187892 */ /* 0x000fe4000f8efc3f */
[----:B------:R-:W-:Y:S02]  /*1a7c0*/  UIADD3 UR4, UR4, -0x1, URZ ;  /* 0xffffffff04047890 */ /* 0x000fe4000fffe03f */
[----:B------:R-:W-:Y:S01]  /*1a7d0*/  ULOP3.LUT UR6, URZ, UR9, URZ, 0x33, !UPT ;  /* 0x000000093f067292 */ /* 0x000fe2000f8e333f */
[----:B-1----:R-:W-:Y:S01]  /*1a7e0*/  VIADD R0, R0, 0x3f ;  /* 0x0000003f00007836 */ /* 0x002fe20000000000 */
[----:B------:R-:W-:Y:S01]  /*1a7f0*/  UIADD3 UR7, UR21, UR7, URZ ;  /* 0x0000000715077290 */ /* 0x000fe2000fffe03f */
[----:B------:R-:W-:Y:S01]  /*1a800*/  ULDC.64 UR22, c[0x0][0x198] ;  /* 0x0000660000167ab9 */ /* 0x000fe20000000a00 */
[----:B0-----:R-:W-:-:S02]  /*1a810*/  LOP3.LUT P2, RZ, R3, 0x7f, RZ, 0xc0, !PT ;  /* 0x0000007f03ff7812 */ /* 0x001fc4000784c0ff */
[----:B------:R-:W-:Y:S02]  /*1a820*/  LOP3.LUT P0, RZ, R3, 0x1f, RZ, 0xc0, !PT ;  /* 0x0000001f03ff7812 */ /* 0x000fe4000780c0ff */
[----:B------:R-:W-:Y:S02]  /*1a830*/  SHF.R.S32.HI R3, RZ, 0x1f, R0 ;  /* 0x0000001fff037819 */ /* 0x000fe40000011400 */
[----:B------:R-:W-:Y:S02]  /*1a840*/  PLOP3.LUT P0, PT, P0, P2, PT, 0x8a, 0x0 ;  /* 0x000000000000781c */ /* 0x000fe40000705172 */
[----:B------:R-:W-:Y:S01]  /*1a850*/  LEA.HI R3, R3, R0, RZ, 0x6 ;  /* 0x0000000003037211 */ /* 0x000fe200078f30ff */
[----:B------:R-:W-:-:S03]  /*1a860*/  IMAD.MOV.U32 R0, RZ, RZ, 0x1 ;  /* 0x00000001ff007424 */ /* 0x000fc600078e00ff */
[----:B------:R-:W-:-:S05]  /*1a870*/  SHF.R.S32.HI R6, RZ, 0x6, R3 ;  /* 0x00000006ff067819 */ /* 0x000fca0000011403 */
[----:B------:R-:W-:-:S07]  /*1a880*/  VIADD R11, R6, 0x1 ;  /* 0x00000001060b7836 */ /* 0x000fce0000000000 */
.L_x_212:
[----:B------:R-:W-:-:S03]  /*1a890*/  UMOV UR8, 0xffffffff ;  /* 0xffffffff00087882 */ /* 0x000fc60000000000 */
[----:B------:R-:W-:Y:S05]  /*1a8a0*/  BRA.DIV UR8, `(.L_x_201) ;  /* 0x0000000e08f07947 */ /* 0x000fea000b800000 */
[----:B------:R-:W-:-:S13]  /*1a8b0*/  ELECT P6, URZ, PT ;  /* 0x00000000003f782f */ /* 0x000fda00038c0000 */
.L_x_224:
[----:B------:R-:W0:Y:S01]  /*1a8c0*/  LDC R3, c[0x0][0x28c] ;  /* 0x0000a300ff037b82 */ /* 0x000e220000000800 */
[----:B------:R-:W-:Y:S01]  /*1a8d0*/  BSSY B1, `(.L_x_202) ;  /* 0x0000038000017945 */ /* 0x000fe20003800000 */
[----:B0-----:R-:W-:-:S13]  /*1a8e0*/  ISETP.LT.OR P6, PT, R3, 0x1, !P6 ;  /* 0x000000010300780c */ /* 0x001fda00077c1670 */
[----:B------:R-:W-:Y:S05]  /*1a8f0*/  @P6 BRA `(.L_x_203) ;  /* 0x0000000000d46947 */ /* 0x000fea0003800000 */
[----:B------:R-:W-:Y:S02]  /*1a900*/  IMAD R2, R2, 0xa0, RZ ;  /* 0x000000a002027824 */ /* 0x000fe400078e02ff */
[----:B------:R-:W-:Y:S02]  /*1a910*/  IMAD.SHL.U32 R5, R5, 0x200, RZ ;  /* 0x0000020005057824 */ /* 0x000fe400078e00ff */
[----:B------:R-:W-:Y:S02]  /*1a920*/  IMAD.MOV.U32 R14, RZ, RZ, RZ ;  /* 0x000000ffff0e7224 */ /* 0x000fe400078e00ff */
[----:B------:R-:W-:Y:S02]  /*1a930*/  IMAD.MOV.U32 R4, RZ, RZ, R11 ;  /* 0x000000ffff047224 */ /* 0x000fe400078e000b */
[----:B------:R-:W-:Y:S02]  /*1a940*/  IMAD.MOV.U32 R3, RZ, RZ, R0 ;  /* 0x000000ffff037224 */ /* 0x000fe400078e0000 */
[----:B------:R-:W-:-:S07]  /*1a950*/  IMAD.MOV.U32 R9, RZ, RZ, R7 ;  /* 0x000000ffff097224 */ /* 0x000fce00078e0007 */
.L_x_207:
[----:B------:R-:W0:Y:S01]  /*1a960*/  S2R R13, SR_CgaCtaId ;  /* 0x00000000000d7919 */ /* 0x000e220000008800 */
[----:B------:R-:W-:-:S04]  /*1a970*/  MOV R12, 0x400 ;  /* 0x00000400000c7802 */ /* 0x000fc80000000f00 */
[----:B0-----:R-:W-:Y:S02]  /*1a980*/  LEA R16, R13, R12, 0x18 ;  /* 0x0000000c0d107211 */ /* 0x001fe400078ec0ff */
[----:B------:R-:W-:Y:S01]  /*1a990*/  SHF.L.U32 R12, R3, 0x1f, RZ ;  /* 0x0000001f030c7819 */ /* 0x000fe200000006ff */
[----:B------:R-:W0:Y:S02]  /*1a9a0*/  @!P2 LDC R13, c[0x0][0x500] ;  /* 0x00014000ff0dab82 */ /* 0x000e240000000800 */
[----:B------:R-:W-:-:S04]  /*1a9b0*/  IMAD R15, R9, 0x8, R16 ;  /* 0x00000008090f7824 */ /* 0x000fc800078e0210 */
[----:B------:R-:W1:Y:S02]  /*1a9c0*/  SYNCS.PHASECHK.TRANS64.TRYWAIT P1, [R15+URZ+0x28], R12 ;  /* 0x0000280c0f0075a7 */ /* 0x000e64000802017f */
[----:B-1----:R-:W-:Y:S05]  /*1a9d0*/  @!P1 BRA `(.L_x_204) ;  /* 0x0000000c00c49947 */ /* 0x002fea0003800000 */
.L_x_225:
[----:B------:R-:W-:Y:S01]  /*1a9e0*/  UPRMT UR8, UR24, 0x9910, URZ ;  /* 0x0000991018087896 */ /* 0x000fe2000800003f */
[----:B0-----:R0:W-:Y:S03]  /*1a9f0*/  @!P2 SYNCS.ARRIVE.TRANS64 RZ, [R15+URZ], R13 ;  /* 0x0000000d0fffa9a7 */ /* 0x0011e6000800003f */
[----:B------:R-:W-:-:S06]  /*1aa00*/  UISETP.NE.AND UP0, UPT, UR8, 0x2, UPT ;  /* 0x000000020800788c */ /* 0x000fcc000bf05270 */
[----:B------:R-:W-:-:S13]  /*1aa10*/  PLOP3.LUT P1, PT, PT, PT, UP0, 0x80, 0x0 ;  /* 0x000000000000781c */ /* 0x000fda0003f2f008 */
[----:B0-----:R-:W-:Y:S05]  /*1aa20*/  @P1 BRA `(.L_x_205) ;  /* 0x0000000000041947 */ /* 0x001fea0003800000 */
[----:B------:R-:W-:Y:S01]  /*1aa30*/  BPT.TRAP 0x1 ;  /* 0x000000040000795c */ /* 0x000fe20000300000 */
.L_x_205:
[----:B------:R-:W-:Y:S05]  /*1aa40*/  @P0 BRA `(.L_x_206) ;  /* 0x0000000000040947 */ /* 0x000fea0003800000 */
[----:B------:R-:W-:Y:S01]  /*1aa50*/  BPT.TRAP 0x1 ;  /* 0x000000040000795c */ /* 0x000fe20000300000 */
.L_x_206:
[--C-:B-1----:R-:W-:Y:S01]  /*1aa60*/  IMAD R12, R9, 0x8000, R16.reuse ;  /* 0x00008000090c7824 */ /* 0x102fe200078e0210 */
[----:B------:R-:W-:Y:S01]  /*1aa70*/  R2UR UR18, R5 ;  /* 0x00000000051272ca */ /* 0x000fe200000e0000 */
[----:B------:R-:W-:Y:S01]  /*1aa80*/  IMAD R16, R9, 0x2800, R16 ;  /* 0x0000280009107824 */ /* 0x000fe200078e0210 */
[----:B------:R-:W-:Y:S01]  /*1aa90*/  R2UR UR9, R15 ;  /* 0x000000000f0972ca */ /* 0x000fe200000e0000 */
[----:B------:R-:W-:Y:S01]  /*1aaa0*/  VIADD R4, R4, 0xffffffff ;  /* 0xffffffff04047836 */ /* 0x000fe20000000000 */
[----:B------:R-:W-:Y:S01]  /*1aab0*/  R2UR UR8, R12 ;  /* 0x000000000c0872ca */ /* 0x000fe200000e0000 */
[----:B------:R-:W-:Y:S01]  /*1aac0*/  UIADD3 UR14, UP0, UR22, 0xf0, URZ ;  /* 0x000000f0160e7890 */ /* 0x000fe2000ff1e03f */
[----:B------:R-:W-:Y:S01]  /*1aad0*/  R2UR UR11, R16 ;  /* 0x00000000100b72ca */ /* 0x000fe200000e0000 */
[----:B------:R-:W-:Y:S01]  /*1aae0*/  UIADD3 UR26, UP1, UR22, 0x1f0, URZ ;  /* 0x000001f0161a7890 */ /* 0x000fe2000ff3e03f */
[----:B------:R-:W-:Y:S01]  /*1aaf0*/  R2UR UR10, R14 ;  /* 0x000000000e0a72ca */ /* 0x000fe200000e0000 */
[----:B------:R-:W-:Y:S01]  /*1ab00*/  UIADD3.X UR15, URZ, UR23, URZ, UP0, !UPT ;  /* 0x000000173f0f7290 */ /* 0x000fe200087fe43f */
[----:B------:R-:W-:Y:S01]  /*1ab10*/  R2UR UR12, R10 ;  /* 0x000000000a0c72ca */ /* 0x000fe200000e0000 */
[----:B------:R-:W-:Y:S01]  /*1ab20*/  VIADD R9, R9, 0x1 ;  /* 0x0000000109097836 */ /* 0x000fe20000000000 */
[----:B------:R-:W-:Y:S01]  /*1ab30*/  R2UR UR19, R2 ;  /* 0x00000000021372ca */ /* 0x000fe200000e0000 */
[----:B------:R-:W-:Y:S01]  /*1ab40*/  UIADD3.X UR27, URZ, UR23, URZ, UP1, !UPT ;  /* 0x000000173f1b7290 */ /* 0x000fe20008ffe43f */
[----:B------:R-:W-:Y:S01]  /*1ab50*/  ISETP.GT.AND P3, PT, R4, 0x1, PT ;  /* 0x000000010400780c */ /* 0x000fe20003f64270 */
[----:B------:R-:W-:Y:S01]  /*1ab60*/  UMOV UR16, 0x0 ;  /* 0x0000000000107882 */ /* 0x000fe20000000000 */
[----:B------:R-:W-:Y:S01]  /*1ab70*/  UMOV UR17, 0x10000000 ;  /* 0x1000000000117882 */ /* 0x000fe20000000000 */
[----:B------:R-:W-:Y:S01]  /*1ab80*/  UIADD3 UR8, UR8, 0x100, URZ ;  /* 0x0000010008087890 */ /* 0x000fe2000fffe03f */
[----:B------:R-:W-:Y:S01]  /*1ab90*/  ISETP.NE.AND P1, PT, R9, 0x5, PT ;  /* 0x000000050900780c */ /* 0x000fe20003f25270 */
[----:B------:R-:W-:Y:S01]  /*1aba0*/  UIADD3 UR13, UR11, 0x28100, URZ ;  /* 0x000281000b0d7890 */ /* 0x000fe2000fffe03f */
[----:B------:R-:W-:-:S02]  /*1abb0*/  VIADD R14, R14, 0x40 ;  /* 0x000000400e0e7836 */ /* 0x000fc40000000000 */
[----:B------:R-:W-:Y:S01]  /*1abc0*/  UMOV UR11, UR18 ;  /* 0x00000012000b7c82 */ /* 0x000fe20008000000 */
[----:B------:R-:W-:Y:S02]  /*1abd0*/  SEL R12, RZ, 0x1, P1 ;  /* 0x00000001ff0c7807 */ /* 0x000fe40000800000 */
[----:B------:R-:W-:Y:S01]  /*1abe0*/  SEL R9, R9, RZ, P1 ;  /* 0x000000ff09097207 */ /* 0x000fe20000800000 */
[----:B------:R0:W-:Y:S01]  /*1abf0*/  UTMALDG.3D [UR8], [UR14], desc[UR16] ;  /* 0x000010080e0075b4 */ /* 0x0001e20008011000 */
[----:B------:R-:W-:Y:S01]  /*1ac00*/  LOP3.LUT R3, R3, R12, RZ, 0x3c, !PT ;  /* 0x0000000c03037212 */ /* 0x000fe200078e3cff */
[----:B0-----:R-:W-:Y:S01]  /*1ac10*/  UMOV UR8, UR13 ;  /* 0x0000000d00087c82 */ /* 0x001fe20008000000 */
[----:B------:R-:W-:Y:S02]  /*1ac20*/  UMOV UR11, UR19 ;  /* 0x00000013000b7c82 */ /* 0x000fe40008000000 */
[----:B------:R0:W-:Y:S02]  /*1ac30*/  UTMALDG.3D [UR8], [UR26], desc[UR16] ;  /* 0x000010081a0075b4 */ /* 0x0001e40008011000 */
[----:B0-----:R-:W-:Y:S05]  /*1ac40*/  @P3 BRA `(.L_x_207) ;  /* 0xfffffffc00443947 */ /* 0x001fea000383ffff */
.L_x_203:
[----:B------:R-:W-:Y:S05]  /*1ac50*/  BSYNC B1 ;  /* 0x0000000000017941 */ /* 0x000fea0003800000 */
.L_x_202:
[----:B------:R-:W2:Y:S01]  /*1ac60*/  LDL.LU R16, [R1+0x1d0] ;  /* 0x0001d00001107983 */ /* 0x000ea20000300800 */
[----:B------:R-:W-:Y:S01]  /*1ac70*/  LOP3.LUT P1, RZ, R8, 0xff, RZ, 0xc0, !PT ;  /* 0x000000ff08ff7812 */ /* 0x000fe2000782c0ff */
[C---:B------:R-:W-:Y:S01]  /*1ac80*/  IMAD.IADD R4, R6.reuse, 0x1, R7 ;  /* 0x0000000106047824 */ /* 0x040fe200078e0207 */
[----:B------:R-:W-:Y:S01]  /*1ac90*/  ULDC.64 UR8, c[0x0][0x650] ;  /* 0x0001940000087ab9 */ /* 0x000fe20000000a00 */
[----:B------:R-:W3:Y:S01]  /*1aca0*/  LDL.LU R15, [R1+0x1d4] ;  /* 0x0001d400010f7983 */ /* 0x000ee20000300800 */
[----:B------:R-:W-:Y:S01]  /*1acb0*/  ISETP.GE.U32.AND P3, PT, R6, 0x5, PT ;  /* 0x000000050600780c */ /* 0x000fe20003f66070 */
[----:B------:R-:W-:Y:S01]  /*1acc0*/  BSSY B1, `(.L_x_208) ;  /* 0x0000073000017945 */ /* 0x000fe20003800000 */
[----:B------:R-:W-:Y:S01]  /*1acd0*/  IMAD.MOV.U32 R10, RZ, RZ, -0x1 ;  /* 0xffffffffff0a7424 */ /* 0x000fe200078e00ff */
[----:B------:R-:W-:-:S06]  /*1ace0*/  PRMT R8, RZ, 0x7610, R8 ;  /* 0x00007610ff087816 */ /* 0x000fcc0000000008 */
[----:B------:R-:W0:Y:S01]  /*1acf0*/  @P1 S2R R3, SR_CgaCtaId ;  /* 0x0000000000031919 */ /* 0x000e220000008800 */
[----:B------:R-:W-:-:S04]  /*1ad00*/  @P1 MOV R2, 0x400 ;  /* 0x0000040000021802 */ /* 0x000fc80000000f00 */
[----:B0-----:R-:W-:-:S04]  /*1ad10*/  @P1 LEA R2, R3, R2, 0x18 ;  /* 0x0000000203021211 */ /* 0x001fc800078ec0ff */
[----:B------:R0:W-:Y:S01]  /*1ad20*/  @P1 SYNCS.ARRIVE.TRANS64.A1T0 RZ, [R2+URZ+0x68], RZ ;  /* 0x000068ff02ff19a7 */ /* 0x0001e2000810003f */
[----:B------:R-:W-:-:S04]  /*1ad30*/  ISETP.GT.U32.AND P1, PT, R4, 0x4, PT ;  /* 0x000000040400780c */ /* 0x000fc80003f24070 */
[----:B------:R-:W-:Y:S01]  /*1ad40*/  ISETP.LT.U32.AND P1, PT, R6, 0x5, P1 ;  /* 0x000000050600780c */ /* 0x000fe20000f21070 */
[----:B0-----:R-:W-:-:S04]  /*1ad50*/  IMAD.WIDE.U32 R2, R4, -0x33333333, RZ ;  /* 0xcccccccd04027825 */ /* 0x001fc800078e00ff */
[----:B------:R-:W-:Y:S01]  /*1ad60*/  IMAD.MOV.U32 R2, RZ, RZ, -0x1 ;  /* 0xffffffffff027424 */ /* 0x000fe200078e00ff */
[----:B------:R-:W-:Y:S02]  /*1ad70*/  SHF.R.U32.HI R5, RZ, 0x2, R3 ;  /* 0x00000002ff057819 */ /* 0x000fe40000011603 */
[----:B------:R-:W-:-:S03]  /*1ad80*/  SEL R3, RZ, 0x1, !P1 ;  /* 0x00000001ff037807 */ /* 0x000fc60004800000 */
[----:B------:R-:W-:Y:S01]  /*1ad90*/  IMAD R7, R5, -0x5, R4 ;  /* 0xfffffffb05077824 */ /* 0x000fe200078e0204 */
[----:B------:R-:W-:Y:S02]  /*1ada0*/  LOP3.LUT R0, R0, R3, RZ, 0x3c, !PT ;  /* 0x0000000300007212 */ /* 0x000fe400078e3cff */
[----:B------:R-:W-:Y:S02]  /*1adb0*/  PRMT R3, RZ, 0x7610, R3 ;  /* 0x00007610ff037816 */ /* 0x000fe40000000003 */
[----:B------:R-:W-:Y:S01]  /*1adc0*/  @P3 LOP3.LUT R0, R0, 0x1, R5, 0x78, !PT ;  /* 0x0000000100003812 */ /* 0x000fe200078e7805 */
[----:B------:R-:W-:Y:S01]  /*1add0*/  IMAD.MOV.U32 R5, RZ, RZ, -0x1 ;  /* 0xffffffffff057424 */ /* 0x000fe200078e00ff */
[----:B---3--:R-:W-:-:S04]  /*1ade0*/  IADD3 R15, P1, R15, UR20, RZ ;  /* 0x000000140f0f7c10 */ /* 0x008fc8000ff3e0ff */
[----:B--2---:R-:W-:Y:S01]  /*1adf0*/  IADD3.X R16, R16, UR7, RZ, P1, !PT ;  /* 0x0000000710107c10 */ /* 0x004fe20008ffe4ff */
[----:B------:R0:W-:Y:S01]  /*1ae00*/  STL [R1+0x1d4], R15 ;  /* 0x0001d40f01007387 */ /* 0x0001e20000100800 */
[----:B------:R-:W-:-:S03]  /*1ae10*/  ISETP.GE.U32.AND P1, PT, R15, UR8, PT ;  /* 0x000000080f007c0c */ /* 0x000fc6000bf26070 */
[----:B------:R0:W-:Y:S01]  /*1ae20*/  STL [R1+0x1d0], R16 ;  /* 0x0001d01001007387 */ /* 0x0001e20000100800 */
[----:B------:R-:W-:-:S13]  /*1ae30*/  ISETP.GE.U32.AND.EX P1, PT, R16, UR9, PT, P1 ;  /* 0x0000000910007c0c */ /* 0x000fda000bf26110 */
[----:B0-----:R-:W-:Y:S05]  /*1ae40*/  @P1 BRA `(.L_x_209) ;  /* 0x0000000400681947 */ /* 0x001fea0003800000 */
[----:B------:R-:W0:Y:S01]  /*1ae50*/  S2UR UR8, SR_CTAID.X ;  /* 0x00000000000879c3 */ /* 0x000e220000002500 */
[----:B------:R-:W-:Y:S01]  /*1ae60*/  ULDC.64 UR10, c[0x0][0x628] ;  /* 0x00018a00000a7ab9 */ /* 0x000fe20000000a00 */
[----:B------:R-:W-:Y:S01]  /*1ae70*/  ULDC UR9, c[0x0][0x150] ;  /* 0x0000540000097ab9 */ /* 0x000fe20000000800 */
[----:B------:R-:W-:Y:S01]  /*1ae80*/  ISETP.NE.U32.AND P1, PT, RZ, UR10, PT ;  /* 0x0000000aff007c0c */ /* 0x000fe2000bf25070 */
[----:B------:R-:W-:Y:S01]  /*1ae90*/  ULDC UR12, c[0x0][0x630] ;  /* 0x00018c00000c7ab9 */ /* 0x000fe20000000800 */
[----:B------:R-:W-:Y:S01]  /*1aea0*/  ULDC UR14, c[0x0][0x154] ;  /* 0x00005500000e7ab9 */ /* 0x000fe20000000800 */
[----:B------:R-:W-:Y:S01]  /*1aeb0*/  IMAD.MOV.U32 R3, RZ, RZ, R16 ;  /* 0x000000ffff037224 */ /* 0x000fe200078e0010 */
[----:B------:R-:W-:Y:S01]  /*1aec0*/  ISETP.NE.AND.EX P1, PT, RZ, UR11, PT, P1 ;  /* 0x0000000bff007c0c */ /* 0x000fe2000bf25310 */
[----:B------:R-:W1:Y:S01]  /*1aed0*/  S2UR UR13, SR_CTAID.Y ;  /* 0x00000000000d79c3 */ /* 0x000e620000002600 */
[----:B0-----:R-:W-:-:S05]  /*1aee0*/  I2FP.F32.U32 R2, UR8 ;  /* 0x0000000800027c45 */ /* 0x001fca0008201000 */
[----:B------:R-:W-:Y:S01]  /*1aef0*/  FMUL R9, R2, UR9 ;  /* 0x0000000902097c20 */ /* 0x000fe20008400000 */
[----:B------:R-:W-:Y:S01]  /*1af00*/  IMAD.MOV.U32 R2, RZ, RZ, R15 ;  /* 0x000000ffff027224 */ /* 0x000fe200078e000f */
[----:B-1----:R-:W-:-:S04]  /*1af10*/  I2FP.F32.U32 R12, UR13 ;  /* 0x0000000d000c7c45 */ /* 0x002fc80008201000 */
[----:B------:R-:W0:Y:S01]  /*1af20*/  F2I.U32.TRUNC.NTZ R9, R9 ;  /* 0x0000000900097305 */ /* 0x000e22000020f000 */
[----:B------:R-:W-:Y:S05]  /*1af30*/  @!P1 BRA `(.L_x_210) ;  /* 0x0000000000289947 */ /* 0x000fea0003800000 */
[----:B------:R-:W-:Y:S02]  /*1af40*/  ULDC UR9, c[0x0][0x634] ;  /* 0x00018d0000097ab9 */ /* 0x000fe40000000800 */
[----:B------:R-:W-:-:S05]  /*1af50*/  IADD3 R3, P1, R15, UR9, RZ ;  /* 0x000000090f037c10 */ /* 0x000fca000ff3e0ff */
[----:B------:R-:W-:-:S04]  /*1af60*/  IMAD.X R13, RZ, RZ, R16, P1 ;  /* 0x000000ffff0d7224 */ /* 0x000fc800008e0610 */
[----:B------:R-:W-:-:S04]  /*1af70*/  IMAD.WIDE.U32 R4, R13, UR10, RZ ;  /* 0x0000000a0d047c25 */ /* 0x000fc8000f8e00ff */
[----:B------:R-:W-:-:S04]  /*1af80*/  IMAD.WIDE.U32 R4, P1, R3, UR11, R4 ;  /* 0x0000000b03047c25 */ /* 0x000fc8000f820004 */
[----:B------:R-:W-:-:S04]  /*1af90*/  IMAD.WIDE.U32 R2, R3, UR10, RZ ;  /* 0x0000000a03027c25 */ /* 0x000fc8000f8e00ff */
[----:B------:R-:W-:Y:S01]  /*1afa0*/  IMAD.MOV.U32 R2, RZ, RZ, R5 ;  /* 0x000000ffff027224 */ /* 0x000fe200078e0005 */
[----:B------:R-:W-:Y:S01]  /*1afb0*/  IADD3 RZ, P3, R3, R4, RZ ;  /* 0x0000000403ff7210 */ /* 0x000fe20007f7e0ff */
[----:B------:R-:W-:-:S04]  /*1afc0*/  IMAD.X R3, RZ, RZ, RZ, P1 ;  /* 0x000000ffff037224 */ /* 0x000fc800008e06ff */
[----:B------:R-:W-:-:S08]  /*1afd0*/  IMAD.WIDE.U32.X R2, R13, UR11, R2, P3 ;  /* 0x0000000b0d027c25 */ /* 0x000fd000098e0402 */
.L_x_210:
[--C-:B------:R-:W-:Y:S01]  /*1afe0*/  SHF.R.U64 R10, R2, UR12, R3.reuse ;  /* 0x0000000c020a7c19 */ /* 0x100fe20008001203 */
[----:B------:R-:W-:Y:S01]  /*1aff0*/  ULDC.64 UR10, c[0x0][0x620] ;  /* 0x00018800000a7ab9 */ /* 0x000fe20000000a00 */
[----:B------:R-:W-:Y:S01]  /*1b000*/  SHF.R.U32.HI R2, RZ, UR12, R3 ;  /* 0x0000000cff027c19 */ /* 0x000fe20008011603 */
[----:B------:R-:W-:Y:S01]  /*1b010*/  IMAD.MOV.U32 R3, RZ, RZ, R16 ;  /* 0x000000ffff037224 */ /* 0x000fe200078e0010 */
[----:B------:R-:W-:Y:S01]  /*1b020*/  IADD3 R13, P1, RZ, -R10, RZ ;  /* 0x8000000aff0d7210 */ /* 0x000fe20007f3e0ff */
[----:B------:R-:W-:Y:S01]  /*1b030*/  FMUL R12, R12, UR14 ;  /* 0x0000000e0c0c7c20 */ /* 0x000fe20008400000 */
[----:B------:R-:W-:Y:S01]  /*1b040*/  ULDC.64 UR14, c[0x0][0x640] ;  /* 0x00019000000e7ab9 */ /* 0x000fe20000000a00 */
[----:B0-----:R-:W-:Y:S02]  /*1b050*/  R2UR UR9, R9 ;  /* 0x00000000090972ca */ /* 0x001fe400000e0000 */
[----:B------:R-:W-:Y:S01]  /*1b060*/  IMAD.X R2, RZ, RZ, ~R2, P1 ;  /* 0x000000ffff027224 */ /* 0x000fe200008e0e02 */
[----:B------:R-:W-:Y:S01]  /*1b070*/  ISETP.NE.U32.AND P1, PT, RZ, UR14, PT ;  /* 0x0000000eff007c0c */ /* 0x000fe2000bf25070 */
[----:B------:R-:W0:Y:S02]  /*1b080*/  F2I.U32.TRUNC.NTZ R12, R12 ;  /* 0x0000000c000c7305 */ /* 0x000e24000020f000 */
[----:B------:R-:W-:Y:S01]  /*1b090*/  IMAD R2, R2, UR10, RZ ;  /* 0x0000000a02027c24 */ /* 0x000fe2000f8e02ff */
[----:B------:R-:W-:-:S03]  /*1b0a0*/  ISETP.NE.AND.EX P1, PT, RZ, UR15, PT, P1 ;  /* 0x0000000fff007c0c */ /* 0x000fc6000bf25310 */
[----:B------:R-:W-:Y:S02]  /*1b0b0*/  IMAD R5, R13, UR11, R2 ;  /* 0x0000000b0d057c24 */ /* 0x000fe4000f8e0202 */
[----:B------:R-:W-:-:S04]  /*1b0c0*/  IMAD.MOV.U32 R2, RZ, RZ, R15 ;  /* 0x000000ffff027224 */ /* 0x000fc800078e000f */
[----:B------:R-:W-:Y:S01]  /*1b0d0*/  IMAD.WIDE.U32 R2, R13, UR10, R2 ;  /* 0x0000000a0d027c25 */ /* 0x000fe2000f8e0002 */
[----:B------:R-:W-:Y:S01]  /*1b0e0*/  ULDC UR10, c[0x0][0x618] ;  /* 0x00018600000a7ab9 */ /* 0x000fe20000000800 */
[----:B0-----:R-:W-:Y:S02]  /*1b0f0*/  R2UR UR11, R12 ;  /* 0x000000000c0b72ca */ /* 0x001fe400000e0000 */
[----:B------:R-:W-:-:S05]  /*1b100*/  IMAD.IADD R3, R3, 0x1, R5 ;  /* 0x0000000103037824 */ /* 0x000fca00078e0205 */
[--C-:B------:R-:W-:Y:S02]  /*1b110*/  SHF.R.U64 R9, R2, UR10, R3.reuse ;  /* 0x0000000a02097c19 */ /* 0x100fe40008001203 */
[----:B------:R-:W-:Y:S01]  /*1b120*/  SHF.R.U32.HI R2, RZ, UR10, R3 ;  /* 0x0000000aff027c19 */ /* 0x000fe20008011603 */
[----:B------:R-:W-:-:S03]  /*1b130*/  ULDC UR10, c[0x0][0x608] ;  /* 0x00018200000a7ab9 */ /* 0x000fc60000000800 */
[--C-:B------:R-:W-:Y:S02]  /*1b140*/  SHF.R.U64 R13, R9, UR10, R2.reuse ;  /* 0x0000000a090d7c19 */ /* 0x100fe40008001202 */
[----:B------:R-:W-:Y:S01]  /*1b150*/  SHF.R.U32.HI R2, RZ, UR10, R2 ;  /* 0x0000000aff027c19 */ /* 0x000fe20008011602 */
[----:B------:R-:W-:-:S03]  /*1b160*/  ULDC UR10, c[0x0][0x658] ;  /* 0x00019600000a7ab9 */ /* 0x000fc60000000800 */
[--C-:B------:R-:W-:Y:S02]  /*1b170*/  SHF.R.U64 R12, R13, UR10, R2.reuse ;  /* 0x0000000a0d0c7c19 */ /* 0x100fe40008001202 */
[----:B------:R-:W-:-:S03]  /*1b180*/  SHF.R.U32.HI R15, RZ, UR10, R2 ;  /* 0x0000000aff0f7c19 */ /* 0x000fc60008011602 */
[----:B------:R-:W-:Y:S02]  /*1b190*/  IMAD.MOV.U32 R2, RZ, RZ, R12 ;  /* 0x000000ffff027224 */ /* 0x000fe400078e000c */
[----:B------:R-:W-:Y:S01]  /*1b1a0*/  IMAD.MOV.U32 R3, RZ, RZ, R15 ;  /* 0x000000ffff037224 */ /* 0x000fe200078e000f */
[----:B------:R-:W-:Y:S06]  /*1b1b0*/  @!P1 BRA `(.L_x_211) ;  /* 0x0000000000289947 */ /* 0x000fec0003800000 */
        /* <DEDUP_REMOVED lines=10> */
.L_x_211:
[----:B------:R-:W-:Y:S01]  /*1b260*/  ULDC UR10, c[0x0][0x648] ;  /* 0x00019200000a7ab9 */ /* 0x000fe20000000800 */
[----:B------:R-:W-:Y:S01]  /*1b270*/  UISETP.NE.AND UP0, UPT, UR37, URZ, UPT ;  /* 0x0000003f2500728c */ /* 0x000fe2000bf05270 */
[----:B------:R-:W-:Y:S01]  /*1b280*/  SHF.R.U64 R2, R2, UR10, R3 ;  /* 0x0000000a02027c19 */ /* 0x000fe20008001203 */
[----:B------:R-:W-:Y:S01]  /*1b290*/  ULDC UR10, c[0x0][0x638] ;  /* 0x00018e00000a7ab9 */ /* 0x000fe20000000800 */
[----:B------:R-:W-:Y:S01]  /*1b2a0*/  UIADD3 UR11, -UR11, URZ, URZ ;  /* 0x0000003f0b0b7290 */ /* 0x000fe2000fffe13f */
[----:B------:R-:W-:Y:S02]  /*1b2b0*/  LOP3.LUT R13, R13, UR6, RZ, 0xc0, !PT ;  /* 0x000000060d0d7c12 */ /* 0x000fe4000f8ec0ff */
[----:B------:R-:W-:Y:S01]  /*1b2c0*/  IMAD.MOV R3, RZ, RZ, -R2 ;  /* 0x000000ffff037224 */ /* 0x000fe200078e0a02 */
[----:B------:R-:W-:Y:S02]  /*1b2d0*/  LOP3.LUT R9, R9, UR4, RZ, 0xc0, !PT ;  /* 0x0000000409097c12 */ /* 0x000fe4000f8ec0ff */
[----:B------:R-:W-:Y:S01]  /*1b2e0*/  IMAD R5, R2, UR5, R13 ;  /* 0x0000000502057c24 */ /* 0x000fe2000f8e020d */
[----:B------:R-:W-:Y:S01]  /*1b2f0*/  PLOP3.LUT P1, PT, PT, PT, UP0, 0x40, 0x0 ;  /* 0x000000000000781c */ /* 0x000fe20003f2e808 */
[----:B------:R-:W-:Y:S01]  /*1b300*/  IMAD R12, R3, UR10, R12 ;  /* 0x0000000a030c7c24 */ /* 0x000fe2000f8e020c */
[----:B------:R-:W-:Y:S01]  /*1b310*/  UIADD3 UR10, -UR9, URZ, URZ ;  /* 0x0000003f090a7290 */ /* 0x000fe2000fffe13f */
[----:B------:R-:W-:Y:S01]  /*1b320*/  PLOP3.LUT P3, PT, PT, PT, UP0, 0x40, 0x0 ;  /* 0x000000000000781c */ /* 0x000fe20003f6e808 */
[----:B------:R-:W-:Y:S01]  /*1b330*/  IMAD.MOV.U32 R3, RZ, RZ, 0x1 ;  /* 0x00000001ff037424 */ /* 0x000fe200078e00ff */
[----:B------:R-:W-:-:S02]  /*1b340*/  ULDC UR9, c[0x0][0x144] ;  /* 0x0000510000097ab9 */ /* 0x000fc40000000800 */
[----:B------:R-:W-:-:S03]  /*1b350*/  UIMAD UR8, UR9, UR10, UR8 ;  /* 0x0000000a090872a4 */ /* 0x000fc6000f8e0208 */
[----:B------:R-:W-:Y:S02]  /*1b360*/  ULDC UR9, c[0x0][0x148] ;  /* 0x0000520000097ab9 */ /* 0x000fe40000000800 */
[----:B------:R-:W-:-:S03]  /*1b370*/  @UP0 UIMAD UR8, UR9, UR11, UR13 ;  /* 0x0000000b090802a4 */ /* 0x000fc6000f8e020d */
[----:B------:R-:W-:Y:S02]  /*1b380*/  ULDC UR9, c[0x0][0x600] ;  /* 0x0001800000097ab9 */ /* 0x000fe40000000800 */
[----:B------:R-:W-:Y:S02]  /*1b390*/  IMAD R12, R12, UR9, R9 ;  /* 0x000000090c0c7c24 */ /* 0x000fe4000f8e0209 */
[----:B------:R-:W-:Y:S01]  /*1b3a0*/  IMAD.U32 R2, RZ, RZ, UR8 ;  /* 0x00000008ff027e24 */ /* 0x000fe2000f8e00ff */
[----:B------:R-:W-:-:S03]  /*1b3b0*/  ULDC UR8, c[0x0][0x610] ;  /* 0x0001840000087ab9 */ /* 0x000fc60000000800 */
[----:B------:R-:W-:-:S05]  /*1b3c0*/  IMAD R5, R5, UR8, R2 ;  /* 0x0000000805057c24 */ /* 0x000fca000f8e0202 */
[----:B------:R-:W-:Y:S02]  /*1b3d0*/  SEL R2, R12, R5, P1 ;  /* 0x000000050c027207 */ /* 0x000fe40000800000 */
[----:B------:R-:W-:-:S07]  /*1b3e0*/  SEL R5, R5, R12, P3 ;  /* 0x0000000c05057207 */ /* 0x000fce0001800000 */
.L_x_209:
[----:B------:R-:W-:Y:S05]  /*1b3f0*/  BSYNC B1 ;  /* 0x0000000000017941 */ /* 0x000fea0003800000 */
.L_x_208:
[----:B------:R-:W-:-:S13]  /*1b400*/  LOP3.LUT P1, RZ, R3, 0xff, RZ, 0xc0, !PT ;  /* 0x000000ff03ff7812 */ /* 0x000fda000782c0ff */
[----:B------:R-:W-:Y:S05]  /*1b410*/  @P1 BRA `(.L_x_212) ;  /* 0xfffffff4001c1947 */ /* 0x000fea000383ffff */
[----:B------:R-:W-:Y:S05]  /*1b420*/  BSYNC B0 ;  /* 0x0000000000007941 */ /* 0x000fea0003800000 */
.L_x_200:
[----:B------:R-:W-:-:S03]  /*1b430*/  UMOV UR8, 0xffffffff ;  /* 0xffffffff00087882 */ /* 0x000fc60000000000 */
[----:B------:R-:W-:Y:S05]  /*1b440*/  BRA.DIV UR8, `(.L_x_213) ;  /* 0x00000006083c7947 */ /* 0x000fea000b800000 */
[----:B------:R-:W-:-:S13]  /*1b450*/  ELECT P6, URZ, PT ;  /* 0x00000000003f782f */ /* 0x000fda00038c0000 */
.L_x_228:
[----:B------:R-:W-:Y:S04]  /*1b460*/  BSSY B0, `(.L_x_214) ;  /* 0x0000035000007945 */ /* 0x000fe80003800000 */
[----:B------:R-:W-:Y:S05]  /*1b470*/  @!P6 BRA `(.L_x_215) ;  /* 0x0000000000cce947 */ /* 0x000fea0003800000 */
[----:B------:R-:W-:-:S04]  /*1b480*/  ULOP3.LUT UR8, UR36, 0x2, URZ, 0xfc, !UPT ;  /* 0x0000000224087892 */ /* 0x000fc8000f8efc3f */
[----:B------:R-:W-:-:S06]  /*1b490*/  UISETP.NE.AND UP0, UPT, UR8, 0x3, UPT ;  /* 0x000000030800788c */ /* 0x000fcc000bf05270 */
[----:B------:R-:W-:-:S13]  /*1b4a0*/  PLOP3.LUT P0, PT, PT, PT, UP0, 0x80, 0x0 ;  /* 0x000000000000781c */ /* 0x000fda0003f0f008 */
[----:B------:R-:W-:Y:S05]  /*1b4b0*/  @!P0 BRA `(.L_x_216) ;  /* 0x0000000000048947 */ /* 0x000fea0003800000 */
[----:B------:R-:W-:Y:S01]  /*1b4c0*/  BPT.TRAP 0x1 ;  /* 0x000000040000795c */ /* 0x000fe20000300000 */
.L_x_216:
[----:B------:R-:W0:Y:S01]  /*1b4d0*/  S2R R3, SR_CgaCtaId ;  /* 0x0000000000037919 */ /* 0x000e220000008800 */
[----:B------:R-:W-:-:S04]  /*1b4e0*/  MOV R2, 0x400 ;  /* 0x0000040000027802 */ /* 0x000fc80000000f00 */
[----:B0-----:R-:W-:Y:S02]  /*1b4f0*/  LEA R2, R3, R2, 0x18 ;  /* 0x0000000203027211 */ /* 0x001fe400078ec0ff */
[----:B------:R-:W-:-:S03]  /*1b500*/  SHF.L.U32 R3, R0, 0x1f, RZ ;  /* 0x0000001f00037819 */ /* 0x000fc600000006ff */
[----:B------:R-:W-:-:S04]  /*1b510*/  VIADD R2, R2, 0x28 ;  /* 0x0000002802027836 */ /* 0x000fc80000000000 */
[----:B------:R-:W-:-:S04]  /*1b520*/  IMAD R4, R7, 0x8, R2 ;  /* 0x0000000807047824 */ /* 0x000fc800078e0202 */
[----:B------:R-:W0:Y:S02]  /*1b530*/  SYNCS.PHASECHK.TRANS64.TRYWAIT P0, [R4+URZ], R3 ;  /* 0x00000003040075a7 */ /* 0x000e24000800017f */
[----:B0-----:R-:W-:Y:S05]  /*1b540*/  @!P0 BRA `(.L_x_217) ;  /* 0x00000004001c8947 */ /* 0x001fea0003800000 */
.L_x_229:
[----:B------:R-:W-:-:S05]  /*1b550*/  VIADD R7, R7, 0x1 ;  /* 0x0000000107077836 */ /* 0x000fca0000000000 */
[----:B------:R-:W-:-:S04]  /*1b560*/  ISETP.NE.AND P0, PT, R7, 0x5, PT ;  /* 0x000000050700780c */ /* 0x000fc80003f05270 */
[----:B0-----:R-:W-:Y:S02]  /*1b570*/  SEL R3, RZ, 0x1, P0 ;  /* 0x00000001ff037807 */ /* 0x001fe40000000000 */
[----:B------:R-:W-:Y:S02]  /*1b580*/  SEL R7, R7, RZ, P0 ;  /* 0x000000ff07077207 */ /* 0x000fe40000000000 */
[----:B------:R-:W-:-:S03]  /*1b590*/  LOP3.LUT R4, R0, R3, RZ, 0x3c, !PT ;  /* 0x0000000300047212 */ /* 0x000fc600078e3cff */
[----:B------:R-:W-:Y:S01]  /*1b5a0*/  IMAD R3, R7, 0x8, R2 ;  /* 0x0000000807037824 */ /* 0x000fe200078e0202 */
[----:B------:R-:W-:-:S04]  /*1b5b0*/  SHF.L.U32 R0, R4, 0x1f, RZ ;  /* 0x0000001f04007819 */ /* 0x000fc800000006ff */
[----:B------:R-:W0:Y:S02]  /*1b5c0*/  SYNCS.PHASECHK.TRANS64.TRYWAIT P0, [R3+URZ], R0 ;  /* 0x00000000030075a7 */ /* 0x000e24000800017f */
[----:B0-----:R-:W-:Y:S05]  /*1b5d0*/  @!P0 BRA `(.L_x_218) ;  /* 0x00000004000c8947 */ /* 0x001fea0003800000 */
.L_x_230:
[----:B0-----:R-:W-:-:S05]  /*1b5e0*/  VIADD R0, R7, 0x1 ;  /* 0x0000000107007836 */ /* 0x001fca0000000000 */
[----:B------:R-:W-:-:S04]  /*1b5f0*/  ISETP.NE.AND P0, PT, R0, 0x5, PT ;  /* 0x000000050000780c */ /* 0x000fc80003f05270 */
[----:B------:R-:W-:Y:S02]  /*1b600*/  SEL R3, RZ, 0x1, P0 ;  /* 0x00000001ff037807 */ /* 0x000fe40000000000 */
[----:B------:R-:W-:Y:S02]  /*1b610*/  SEL R5, R0, RZ, P0 ;  /* 0x000000ff00057207 */ /* 0x000fe40000000000 */
[----:B------:R-:W-:-:S03]  /*1b620*/  LOP3.LUT R4, R4, R3, RZ, 0x3c, !PT ;  /* 0x0000000304047212 */ /* 0x000fc600078e3cff */
[----:B------:R-:W-:Y:S01]  /*1b630*/  IMAD R3, R5, 0x8, R2 ;  /* 0x0000000805037824 */ /* 0x000fe200078e0202 */
[----:B------:R-:W-:-:S04]  /*1b640*/  SHF.L.U32 R0, R4, 0x1f, RZ ;  /* 0x0000001f04007819 */ /* 0x000fc800000006ff */
[----:B------:R-:W0:Y:S02]  /*1b650*/  SYNCS.PHASECHK.TRANS64.TRYWAIT P0, [R3+URZ], R0 ;  /* 0x00000000030075a7 */ /* 0x000e24000800017f */
[----:B0-----:R-:W-:Y:S05]  /*1b660*/  @!P0 BRA `(.L_x_219) ;  /* 0x0000000000fc8947 */ /* 0x001fea0003800000 */
.L_x_231:
        /* <DEDUP_REMOVED lines=9> */
.L_x_232:
[----:B0-----:R-:W-:-:S05]  /*1b700*/  VIADD R0, R5, 0x1 ;  /* 0x0000000105007836 */ /* 0x001fca0000000000 */
[----:B------:R-:W-:-:S04]  /*1b710*/  ISETP.NE.AND P0, PT, R0, 0x5, PT ;  /* 0x000000050000780c */ /* 0x000fc80003f05270 */
[----:B------:R-:W-:Y:S02]  /*1b720*/  SEL R4, RZ, 0x1, P0 ;  /* 0x00000001ff047807 */ /* 0x000fe40000000000 */
[----:B------:R-:W-:Y:S02]  /*1b730*/  SEL R3, R0, RZ, P0 ;  /* 0x000000ff00037207 */ /* 0x000fe40000000000 */
[----:B------:R-:W-:-:S03]  /*1b740*/  LOP3.LUT R0, R7, R4, RZ, 0x3c, !PT ;  /* 0x0000000407007212 */ /* 0x000fc600078e3cff */
[----:B------:R-:W-:Y:S01]  /*1b750*/  IMAD R3, R3, 0x8, R2 ;  /* 0x0000000803037824 */ /* 0x000fe200078e0202 */
[----:B------:R-:W-:-:S07]  /*1b760*/  SHF.L.U32 R0, R0, 0x1f, RZ ;  /* 0x0000001f00007819 */ /* 0x000fce00000006ff */
.L_x_221:
[----:B0-----:R0:W1:Y:S02]  /*1b770*/  SYNCS.PHASECHK.TRANS64.TRYWAIT P0, [R3+URZ], R0 ;  /* 0x00000000030075a7 */ /* 0x001064000800017f */
[----:B-1----:R-:W-:Y:S05]  /*1b780*/  @!P0 NANOSLEEP.SYNCS 0x989680 ;  /* 0x009896800000895d */ /* 0x002fea0003900000 */
[----:B------:R-:W1:Y:S02]  /*1b790*/  @!P0 SYNCS.PHASECHK.TRANS64 P0, [R3+URZ], R0 ;  /* 0x00000000030085a7 */ /* 0x000e64000800007f */
[----:B-1----:R-:W-:Y:S05]  /*1b7a0*/  @!P0 BRA `(.L_x_221) ;  /* 0xfffffffc00f08947 */ /* 0x002fea000383ffff */
.L_x_215:
[----:B------:R-:W-:Y:S05]  /*1b7b0*/  BSYNC B0 ;  /* 0x0000000000007941 */ /* 0x000fea0003800000 */
.L_x_214:
[----:B------:R-:W-:Y:S05]  /*1b7c0*/  EXIT ;  /* 0x000000000000794d */ /* 0x000fea0003800000 */
.L_x_17:
[----:B-1----:R1:W3:Y:S02]  /*1b7d0*/  SYNCS.PHASECHK.TRANS64.TRYWAIT P1, [R3+URZ], R2 ;  /* 0x00000002030075a7 */ /* 0x0022e4000802017f */
[----:B---3--:R-:W-:Y:S05]  /*1b7e0*/  @!P1 NANOSLEEP.SYNCS 0x989680 ;  /* 0x009896800000995d */ /* 0x008fea0003900000 */
[----:B------:R-:W3:Y:S02]  /*1b7f0*/  @!P1 SYNCS.PHASECHK.TRANS64 P1, [R3+URZ], R2 ;  /* 0x00000002030095a7 */ /* 0x000ee4000802007f */
[----:B---3--:R-:W-:Y:S05]  /*1b800*/  @!P1 BRA `(.L_x_17) ;  /* 0xfffffffc00f09947 */ /* 0x008fea000383ffff */
[----:B------:R-:W-:Y:S05]  /*1b810*/  BRA `(.L_x_16) ;  /* 0xfffffe5c00347947 */ /* 0x000fea000383ffff */
.L_x_22:
[----:B--2---:R2:W3:Y:S02]  /*1b820*/  SYNCS.PHASECHK.TRANS64.TRYWAIT P1, [R4+URZ], R5 ;  /* 0x00000005040075a7 */ /* 0x0044e4000802017f */
[----:B---3--:R-:W-:Y:S05]  /*1b830*/  @!P1 NANOSLEEP.SYNCS 0x989680 ;  /* 0x009896800000995d */ /* 0x008fea0003900000 */
[----:B------:R-:W3:Y:S02]  /*1b840*/  @!P1 SYNCS.PHASECHK.TRANS64 P1, [R4+URZ], R5 ;  /* 0x00000005040095a7 */ /* 0x000ee4000802007f */
[----:B---3--:R-:W-:Y:S05]  /*1b850*/  @!P1 BRA `(.L_x_22) ;  /* 0xfffffffc00f09947 */ /* 0x008fea000383ffff */
[----:B------:R-:W-:Y:S05]  /*1b860*/  BRA `(.L_x_21) ;  /* 0xfffffe8c001c7947 */ /* 0x000fea000383ffff */
.L_x_201:
[----:B------:R-:W-:Y:S01]  /*1b870*/  BSSY B1, `(.L_x_222) ;  /* 0x0000006000017945 */ /* 0x000fe20003800000 */
[----:B------:R-:W-:-:S07]  /*1b880*/  IMAD.MOV.U32 R15, RZ, RZ, -0x1 ;  /* 0xffffffffff0f7424 */ /* 0x000fce00078e00ff */
[----:B------:R-:W-:Y:S05]  /*1b890*/  WARPSYNC.COLLECTIVE R15, `(.L_x_223) ;  /* 0x000000000f0c7348 */ /* 0x000fea0003c00000 */
[----:B------:R-:W-:Y:S02]  /*1b8a0*/  ELECT P6, UR62, PT ;  /* 0x00000000003e782f */ /* 0x000fe400038c0000 */
[----:B------:R-:W-:Y:S01]  /*1b8b0*/  MOV R14, UR62 ;  /* 0x0000003e000e7c02 */ /* 0x000fe20008000f00 */
[----:B------:R-:W-:Y:S10]  /*1b8c0*/  ENDCOLLECTIVE ;  /* 0x000000000000791b */ /* 0x000ff40003800000 */
.L_x_223:
[----:B------:R-:W-:Y:S05]  /*1b8d0*/  BSYNC B1 ;  /* 0x0000000000017941 */ /* 0x000fea0003800000 */
.L_x_222:
[----:B------:R-:W-:Y:S05]  /*1b8e0*/  BRA `(.L_x_224) ;  /* 0xffffffec00f47947 */ /* 0x000fea000383ffff */
.L_x_204:
[----:B-1----:R1:W2:Y:S02]  /*1b8f0*/  SYNCS.PHASECHK.TRANS64.TRYWAIT P1, [R15+URZ+0x28], R12 ;  /* 0x0000280c0f0075a7 */ /* 0x0022a4000802017f */
[----:B--2---:R-:W-:Y:S05]  /*1b900*/  @!P1 NANOSLEEP.SYNCS 0x989680 ;  /* 0x009896800000995d */ /* 0x004fea0003900000 */
[----:B------:R-:W2:Y:S02]  /*1b910*/  @!P1 SYNCS.PHASECHK.TRANS64 P1, [R15+URZ+0x28], R12 ;  /* 0x0000280c0f0095a7 */ /* 0x000ea4000802007f */
[----:B--2---:R-:W-:Y:S05]  /*1b920*/  @!P1 BRA `(.L_x_204) ;  /* 0xfffffffc00f09947 */ /* 0x004fea000383ffff */
[----:B------:R-:W-:Y:S05]  /*1b930*/  BRA `(.L_x_225) ;  /* 0xfffffff000287947 */ /* 0x000fea000383ffff */
.L_x_213:
[----:B------:R-:W-:Y:S01]  /*1b940*/  BSSY B0, `(.L_x_226) ;  /* 0x0000006000007945 */ /* 0x000fe20003800000 */
[----:B------:R-:W-:-:S07]  /*1b950*/  IMAD.MOV.U32 R15, RZ, RZ, -0x1 ;  /* 0xffffffffff0f7424 */ /* 0x000fce00078e00ff */
[----:B------:R-:W-:Y:S05]  /*1b960*/  WARPSYNC.COLLECTIVE R15, `(.L_x_227) ;  /* 0x000000000f0c7348 */ /* 0x000fea0003c00000 */
[----:B------:R-:W-:Y:S02]  /*1b970*/  ELECT P6, UR62, PT ;  /* 0x00000000003e782f */ /* 0x000fe400038c0000 */
[----:B------:R-:W-:Y:S01]  /*1b980*/  MOV R14, UR62 ;  /* 0x0000003e000e7c02 */ /* 0x000fe20008000f00 */
[----:B------:R-:W-:Y:S10]  /*1b990*/  ENDCOLLECTIVE ;  /* 0x000000000000791b */ /* 0x000ff40003800000 */
.L_x_227:
[----:B------:R-:W-:Y:S05]  /*1b9a0*/  BSYNC B0 ;  /* 0x0000000000007941 */ /* 0x000fea0003800000 */
.L_x_226:
[----:B------:R-:W-:Y:S05]  /*1b9b0*/  BRA `(.L_x_228) ;  /* 0xfffffff800a87947 */ /* 0x000fea000383ffff */
.L_x_217:
[----:B0-----:R0:W1:Y:S02]  /*1b9c0*/  SYNCS.PHASECHK.TRANS64.TRYWAIT P0, [R4+URZ], R3 ;  /* 0x00000003040075a7 */ /* 0x001064000800017f */
[----:B-1----:R-:W-:Y:S05]  /*1b9d0*/  @!P0 NANOSLEEP.SYNCS 0x989680 ;  /* 0x009896800000895d */ /* 0x002fea0003900000 */
[----:B------:R-:W1:Y:S02]  /*1b9e0*/  @!P0 SYNCS.PHASECHK.TRANS64 P0, [R4+URZ], R3 ;  /* 0x00000003040085a7 */ /* 0x000e64000800007f */
[----:B-1----:R-:W-:Y:S05]  /*1b9f0*/  @!P0 BRA `(.L_x_217) ;  /* 0xfffffffc00f08947 */ /* 0x002fea000383ffff */
[----:B------:R-:W-:Y:S05]  /*1ba00*/  BRA `(.L_x_229) ;  /* 0xfffffff800d07947 */ /* 0x000fea000383ffff */
.L_x_218:
[----:B0-----:R0:W1:Y:S02]  /*1ba10*/  SYNCS.PHASECHK.TRANS64.TRYWAIT P0, [R3+URZ], R0 ;  /* 0x00000000030075a7 */ /* 0x001064000800017f */
[----:B-1----:R-:W-:Y:S05]  /*1ba20*/  @!P0 NANOSLEEP.SYNCS 0x989680 ;  /* 0x009896800000895d */ /* 0x002fea0003900000 */
[----:B------:R-:W1:Y:S02]  /*1ba30*/  @!P0 SYNCS.PHASECHK.TRANS64 P0, [R3+URZ], R0 ;  /* 0x00000000030085a7 */ /* 0x000e64000800007f */
[----:B-1----:R-:W-:Y:S05]  /*1ba40*/  @!P0 BRA `(.L_x_218) ;  /* 0xfffffffc00f08947 */ /* 0x002fea000383ffff */
[----:B------:R-:W-:Y:S05]  /*1ba50*/  BRA `(.L_x_230) ;  /* 0xfffffff800e07947 */ /* 0x000fea000383ffff */
.L_x_219:
[----:B0-----:R0:W1:Y:S02]  /*1ba60*/  SYNCS.PHASECHK.TRANS64.TRYWAIT P0, [R3+URZ], R0 ;  /* 0x00000000030075a7 */ /* 0x001064000800017f */
[----:B-1----:R-:W-:Y:S05]  /*1ba70*/  @!P0 NANOSLEEP.SYNCS 0x989680 ;  /* 0x009896800000895d */ /* 0x002fea0003900000 */
[----:B------:R-:W1:Y:S02]  /*1ba80*/  @!P0 SYNCS.PHASECHK.TRANS64 P0, [R3+URZ], R0 ;  /* 0x00000000030085a7 */ /* 0x000e64000800007f */
[----:B-1----:R-:W-:Y:S05]  /*1ba90*/  @!P0 BRA `(.L_x_219) ;  /* 0xfffffffc00f08947 */ /* 0x002fea000383ffff */
[----:B------:R-:W-:Y:S05]  /*1baa0*/  BRA `(.L_x_231) ;  /* 0xfffffff800f07947 */ /* 0x000fea000383ffff */
.L_x_220:
[----:B0-----:R0:W1:Y:S02]  /*1bab0*/  SYNCS.PHASECHK.TRANS64.TRYWAIT P0, [R3+URZ], R0 ;  /* 0x00000000030075a7 */ /* 0x001064000800017f */
[----:B-1----:R-:W-:Y:S05]  /*1bac0*/  @!P0 NANOSLEEP.SYNCS 0x989680 ;  /* 0x009896800000895d */ /* 0x002fea0003900000 */
[----:B------:R-:W1:Y:S02]  /*1bad0*/  @!P0 SYNCS.PHASECHK.TRANS64 P0, [R3+URZ], R0 ;  /* 0x00000000030085a7 */ /* 0x000e64000800007f */
[----:B-1----:R-:W-:Y:S05]  /*1bae0*/  @!P0 BRA `(.L_x_220) ;  /* 0xfffffffc00f08947 */ /* 0x002fea000383ffff */
[----:B------:R-:W-:Y:S05]  /*1baf0*/  BRA `(.L_x_232) ;  /* 0xfffffffc00007947 */ /* 0x000fea000383ffff */
.L_x_233:
[----:B------:R-:W-:-:S00]  /*1bb00*/  BRA `(.L_x_233) ;  /* 0xfffffffc00fc7947 */ /* 0x000fc0000383ffff */
[----:B------:R-:W-:-:S00]  /*1bb10*/  NOP ;  /* 0x0000000000007918 */ /* 0x000fc00000000000 */
        /* <DEDUP_REMOVED lines=14> */
.L_x_234:


//--------------------- .nv.global.init           --------------------------
	.section	.nv.global.init,"aw",@progbits
.nv.global.init:
	.type		$str$22,@object
	.size		$str$22,($str$23 - $str$22)
$str$22:
        /*0000*/ 	.byte	0x6b, 0x5f, 0x74, 0x69, 0x6c, 0x65, 0x5f, 0x63, 0x6f, 0x75, 0x6e, 0x74, 0x20, 0x3e, 0x3d, 0x20
        /*0010*/ 	.byte	0x31, 0x00
	.type		$str$23,@object
	.size		$str$23,(__unnamed_1 - $str$23)
$str$23:
        /*0012*/ 	.byte	0x2f, 0x74, 0x6d, 0x70, 0x2f, 0x63, 0x75, 0x74, 0x6c, 0x61, 0x73, 0x73, 0x5f, 0x73, 0x77, 0x65
        /*0022*/ 	.byte	0x65, 0x70, 0x5f, 0x73, 0x72, 0x63, 0x2f, 0x69, 0x6e, 0x63, 0x6c, 0x75, 0x64, 0x65, 0x2f, 0x63
        /*0032*/ 	.byte	0x75, 0x74, 0x6c, 0x61, 0x73, 0x73, 0x2f, 0x67, 0x65, 0x6d, 0x6d, 0x2f, 0x63, 0x6f, 0x6c, 0x6c
        /*0042*/ 	.byte	0x65, 0x63, 0x74, 0x69, 0x76, 0x65, 0x2f, 0x73, 0x6d, 0x39, 0x30, 0x5f, 0x6d, 0x6d, 0x61, 0x5f
        /*0052*/ 	.byte	0x74, 0x6d, 0x61, 0x5f, 0x67, 0x6d, 0x6d, 0x61, 0x5f, 0x73, 0x73, 0x5f, 0x77, 0x61, 0x72, 0x70
        /*0062*/ 	.byte	0x73, 0x70, 0x65, 0x63, 0x69, 0x61, 0x6c, 0x69, 0x7a, 0x65, 0x64, 0x2e, 0x68, 0x70, 0x70, 0x00
	.type		__unnamed_1,@object
	.size		__unnamed_1,(.L_0 - __unnamed_1)
__unnamed_1:
        /* <DEDUP_REMOVED lines=173> */
.L_0:


//--------------------- .nv.shared._ZN7cutlass13device_kernelINS_4gemm6kernel13GemmUniversalIN4cute5tupleIJiiiiEEENS1_10collective13CollectiveMmaINS1_34MainloopSm90TmaGmmaWarpSpecializedILi5ENS5_IJNS4_1CILi1EEESB_SB_EEENS1_35KernelTmaWarpSpecializedCooperativeEEENS5_IJNSA_ILi512EEENSA_ILi160EEENSA_ILi64EEEEEEaNS5_IJlSB_lEEEaSJ_NS4_8TiledMMAINS4_8MMA_AtomIJNS4_4SM904GMMA26MMA_64x32x32_S32S8S8_SS_TNEEEENS4_6LayoutINS5_IJNSA_ILi2EEESB_SB_EEENS5_IJSB_NSA_ILi0EEEST_EEEEENS5_IJNS4_10UnderscoreESW_SW_EEEEENS4_13SM90_TMA_LOADENS4_14ComposedLayoutINS4_7SwizzleILi2ELi4ELi3EEENS4_18smem_ptr_flag_bitsILi8EEENSQ_INS5_IJNSA_ILi8EEESH_EEENS5_IJSH_SB_EEEEEEEvNS4_8identityESZ_S19_vS1A_EENS_8epilogue10collective6detail29Sm90TmaWarpSpecializedAdapterINS1D_15DefaultEpilogueIaSJ_SJ_NS1C_6thread17LinearCombinationIaLi1EiiLNS1H_9ScaleType4KindE0ELNS_15FloatRoundStyleE2EaEENS1_15EpilogueDefaultEEEEEvvEEEEvNT_6ParamsE --------------------------
	.section	.nv.shared._ZN7cutlass13device_kernelINS_4gemm6kernel13GemmUniversalIN4cute5tupleIJiiiiEEENS1_10collective13CollectiveMmaINS1_34MainloopSm90TmaGmmaWarpSpecializedILi5ENS5_IJNS4_1CILi1EEESB_SB_EEENS1_35KernelTmaWarpSpecializedCooperativeEEENS5_IJNSA_ILi512EEENSA_ILi160EEENSA_ILi64EEEEEEaNS5_IJlSB_lEEEaSJ_NS4_8TiledMMAINS4_8MMA_AtomIJNS4_4SM904GMMA26MMA_64x32x32_S32S8S8_SS_TNEEEENS4_6LayoutINS5_IJNSA_ILi2EEESB_SB_EEENS5_IJSB_NSA_ILi0EEEST_EEEEENS5_IJNS4_10UnderscoreESW_SW_EEEEENS4_13SM90_TMA_LOADENS4_14ComposedLayoutINS4_7SwizzleILi2ELi4ELi3EEENS4_18smem_ptr_flag_bitsILi8EEENSQ_INS5_IJNSA_ILi8EEESH_EEENS5_IJSH_SB_EEEEEEEvNS4_8identityESZ_S19_vS1A_EENS_8epilogue10collective6detail29Sm90TmaWarpSpecializedAdapterINS1D_15DefaultEpilogueIaSJ_SJ_NS1C_6thread17LinearCombinationIaLi1EiiLNS1H_9ScaleType4KindE0ELNS_15FloatRoundStyleE2EaEENS1_15EpilogueDefaultEEEEEvvEEEEvNT_6ParamsE,"aw",@nobits
	.sectionflags	@""
	.align	16
	.zero		1024


//--------------------- .nv.shared.reserved.0     --------------------------
	.section	.nv.shared.reserved.0,"aw",@nobits
	.weak		__nv_reservedSMEM_offset_0_alias
	.size		__nv_reservedSMEM_offset_0_alias, 0, 0
	.other		__nv_reservedSMEM_offset_0_alias,@"STO_CUDA_RESERVED_SHARED STV_DEFAULT"
__nv_reservedSMEM_offset_0_alias:
	.zero		0


//--------------------- .nv.global                --------------------------
	.section	.nv.global,"aw",@nobits
.nv.global:
	.type		_ZN40_INTERNAL_5e44ae1b_4_k_cu_8b12db18_125004cute1_E,@object
	.size		_ZN40_INTERNAL_5e44ae1b_4_k_cu_8b12db18_125004cute1_E,(_ZN40_INTERNAL_5e44ae1b_4_k_cu_8b12db18_125004cuda3std3__45__cpo6cbeginE - _ZN40_INTERNAL_5e44ae1b_4_k_cu_8b12db18_125004cute1_E)
_ZN40_INTERNAL_5e44ae1b_4_k_cu_8b12db18_125004cute1_E:
	.zero		1
	.type		_ZN40_INTERNAL_5e44ae1b_4_k_cu_8b12db18_125004cuda3std3__45__cpo6cbeginE,@object
	.size		_ZN40_INTERNAL_5e44ae1b_4_k_cu_8b12db18_125004cuda3std3__45__cpo6cbeginE,(_ZN40_INTERNAL_5e44ae1b_4_k_cu_8b12db18_125004cuda3std3__48in_placeE - _ZN40_INTERNAL_5e44ae1b_4_k_cu_8b12db18_125004cuda3std3__45__cpo6cbeginE)
_ZN40_INTERNAL_5e44ae1b_4_k_cu_8b12db18_125004cuda3std3__45__cpo6cbeginE:
	.zero		1
	.type		_ZN40_INTERNAL_5e44ae1b_4_k_cu_8b12db18_125004cuda3std3__48in_placeE,@object
	.size		_ZN40_INTERNAL_5e44ae1b_4_k_cu_8b12db18_125004cuda3std3__48in_placeE,(_ZN40_INTERNAL_5e44ae1b_4_k_cu_8b12db18_125004cuda3std6ranges3__45__cpo9iter_moveE - _ZN40_INTERNAL_5e44ae1b_4_k_cu_8b12db18_125004cuda3std3__48in_placeE)
_ZN40_INTERNAL_5e44ae1b_4_k_cu_8b12db18_125004cuda3std3__48in_placeE:
	.zero		1
	.type		_ZN40_INTERNAL_5e44ae1b_4_k_cu_8b12db18_125004cuda3std6ranges3__45__cpo9iter_moveE,@object
	.size		_ZN40_INTERNAL_5e44ae1b_4_k_cu_8b12db18_125004cuda3std6ranges3__45__cpo9iter_moveE,(_ZN40_INTERNAL_5e44ae1b_4_k_cu_8b12db18_125004cuda3std3__45__cpo5beginE - _ZN40_INTERNAL_5e44ae1b_4_k_cu_8b12db18_125004cuda3std6ranges3__45__cpo9iter_moveE)
_ZN40_INTERNAL_5e44ae1b_4_k_cu_8b12db18_125004cuda3std6ranges3__45__cpo9iter_moveE:
	.zero		1
	.type		_ZN40_INTERNAL_5e44ae1b_4_k_cu_8b12db18_125004cuda3std3__45__cpo5beginE,@object
	.size		_ZN40_INTERNAL_5e44ae1b_4_k_cu_8b12db18_125004cuda3std3__45__cpo5beginE,(_ZN40_INTERNAL_5e44ae1b_4_k_cu_8b12db18_125004cuda3std3__442_GLOBAL__N__5e44ae1b_4_k_cu_8b12db18_125006ignoreE - _ZN40_INTERNAL_5e44ae1b_4_k_cu_8b12db18_125004cuda3std3__45__cpo5beginE)
_ZN40_INTERNAL_5e44ae1b_4_k_cu_8b12db18_125004cuda3std3__45__cpo5beginE:
	.zero		1
	.type		_ZN40_INTERNAL_5e44ae1b_4_k_cu_8b12db18_125004cuda3std3__442_GLOBAL__N__5e44ae1b_4_k_cu_8b12db18_125006ignoreE,@object
	.size		_ZN40_INTERNAL_5e44ae1b_4_k_cu_8b12db18_125004cuda3std3__442_GLOBAL__N__5e44ae1b_4_k_cu_8b12db18_125006ignoreE,(_ZN40_INTERNAL_5e44ae1b_4_k_cu_8b12db18_125004cute7productE - _ZN40_INTERNAL_5e44ae1b_4_k_cu_8b12db18_125004cuda3std3__442_GLOBAL__N__5e44ae1b_4_k_cu_8b12db18_125006ignoreE)
_ZN40_INTERNAL_5e44ae1b_4_k_cu_8b12db18_125004cuda3std3__442_GLOBAL__N__5e44ae1b_4_k_cu_8b12db18_125006ignoreE:
	.zero		1
	.type		_ZN40_INTERNAL_5e44ae1b_4_k_cu_8b12db18_125004cute7productE,@object
	.size		_ZN40_INTERNAL_5e44ae1b_4_k_cu_8b12db18_125004cute7productE,(_ZN40_INTERNAL_5e44ae1b_4_k_cu_8b12db18_125004cuda3std3__45__cpo3endE - _ZN40_INTERNAL_5e44ae1b_4_k_cu_8b12db18_125004cute7productE)
_ZN40_INTERNAL_5e44ae1b_4_k_cu_8b12db18_125004cute7productE:
	.zero		1
	.type		_ZN40_INTERNAL_5e44ae1b_4_k_cu_8b12db18_125004cuda3std3__45__cpo3endE,@object
	.size		_ZN40_INTERNAL_5e44ae1b_4_k_cu_8b12db18_125004cuda3std3__45__cpo3endE,(_ZN40_INTERNAL_5e44ae1b_4_k_cu_8b12db18_125004cuda3std3__419piecewise_constructE - _ZN40_INTERNAL_5e44ae1b_4_k_cu_8b12db18_125004cuda3std3__45__cpo3endE)
_ZN40_INTERNAL_5e44ae1b_4_k_cu_8b12db18_125004cuda3std3__45__cpo3endE:
	.zero		1
	.type		_ZN40_INTERNAL_5e44ae1b_4_k_cu_8b12db18_125004cuda3std3__419piecewise_constructE,@object
	.size		_ZN40_INTERNAL_5e44ae1b_4_k_cu_8b12db18_125004cuda3std3__419piecewise_constructE,(_ZN40_INTERNAL_5e44ae1b_4_k_cu_8b12db18_125004cuda3std3__45__cpo4cendE - _ZN40_INTERNAL_5e44ae1b_4_k_cu_8b12db18_125004cuda3std3__419piecewise_constructE)
_ZN40_INTERNAL_5e44ae1b_4_k_cu_8b12db18_125004cuda3std3__419piecewise_constructE:
	.zero		1
	.type		_ZN40_INTERNAL_5e44ae1b_4_k_cu_8b12db18_125004cuda3std3__45__cpo4cendE,@object
	.size		_ZN40_INTERNAL_5e44ae1b_4_k_cu_8b12db18_125004cuda3std3__45__cpo4cendE,(_ZN40_INTERNAL_5e44ae1b_4_k_cu_8b12db18_125004cuda3std6ranges3__45__cpo4swapE - _ZN40_INTERNAL_5e44ae1b_4_k_cu_8b12db18_125004cuda3std3__45__cpo4cendE)
_ZN40_INTERNAL_5e44ae1b_4_k_cu_8b12db18_125004cuda3std3__45__cpo4cendE:
	.zero		1
	.type		_ZN40_INTERNAL_5e44ae1b_4_k_cu_8b12db18_125004cuda3std6ranges3__45__cpo4swapE,@object
	.size		_ZN40_INTERNAL_5e44ae1b_4_k_cu_8b12db18_125004cuda3std6ranges3__45__cpo4swapE,(.L_8 - _ZN40_INTERNAL_5e44ae1b_4_k_cu_8b12db18_125004cuda3std6ranges3__45__cpo4swapE)
_ZN40_INTERNAL_5e44ae1b_4_k_cu_8b12db18_125004cuda3std6ranges3__45__cpo4swapE:
	.zero		1
.L_8:


//--------------------- .nv.constant0._ZN7cutlass13device_kernelINS_4gemm6kernel13GemmUniversalIN4cute5tupleIJiiiiEEENS1_10collective13CollectiveMmaINS1_34MainloopSm90TmaGmmaWarpSpecializedILi5ENS5_IJNS4_1CILi1EEESB_SB_EEENS1_35KernelTmaWarpSpecializedCooperativeEEENS5_IJNSA_ILi512EEENSA_ILi160EEENSA_ILi64EEEEEEaNS5_IJlSB_lEEEaSJ_NS4_8TiledMMAINS4_8MMA_AtomIJNS4_4SM904GMMA26MMA_64x32x32_S32S8S8_SS_TNEEEENS4_6LayoutINS5_IJNSA_ILi2EEESB_SB_EEENS5_IJSB_NSA_ILi0EEEST_EEEEENS5_IJNS4_10UnderscoreESW_SW_EEEEENS4_13SM90_TMA_LOADENS4_14ComposedLayoutINS4_7SwizzleILi2ELi4ELi3EEENS4_18smem_ptr_flag_bitsILi8EEENSQ_INS5_IJNSA_ILi8EEESH_EEENS5_IJSH_SB_EEEEEEEvNS4_8identityESZ_S19_vS1A_EENS_8epilogue10collective6detail29Sm90TmaWarpSpecializedAdapterINS1D_15DefaultEpilogueIaSJ_SJ_NS1C_6thread17LinearCombinationIaLi1EiiLNS1H_9ScaleType4KindE0ELNS_15FloatRoundStyleE2EaEENS1_15EpilogueDefaultEEEEEvvEEEEvNT_6ParamsE --------------------------
	.section	.nv.constant0._ZN7cutlass13device_kernelINS_4gemm6kernel13GemmUniversalIN4cute5tupleIJiiiiEEENS1_10collective13CollectiveMmaINS1_34MainloopSm90TmaGmmaWarpSpecializedILi5ENS5_IJNS4_1CILi1EEESB_SB_EEENS1_35KernelTmaWarpSpecializedCooperativeEEENS5_IJNSA_ILi512EEENSA_ILi160EEENSA_ILi64EEEEEEaNS5_IJlSB_lEEEaSJ_NS4_8TiledMMAINS4_8MMA_AtomIJNS4_4SM904GMMA26MMA_64x32x32_S32S8S8_SS_TNEEEENS4_6LayoutINS5_IJNSA_ILi2EEESB_SB_EEENS5_IJSB_NSA_ILi0EEEST_EEEEENS5_IJNS4_10UnderscoreESW_SW_EEEEENS4_13SM90_TMA_LOADENS4_14ComposedLayoutINS4_7SwizzleILi2ELi4ELi3EEENS4_18smem_ptr_flag_bitsILi8EEENSQ_INS5_IJNSA_ILi8EEESH_EEENS5_IJSH_SB_EEEEEEEvNS4_8identityESZ_S19_vS1A_EENS_8epilogue10collective6detail29Sm90TmaWarpSpecializedAdapterINS1D_15DefaultEpilogueIaSJ_SJ_NS1C_6thread17LinearCombinationIaLi1EiiLNS1H_9ScaleType4KindE0ELNS_15FloatRoundStyleE2EaEENS1_15EpilogueDefaultEEEEEvvEEEEvNT_6ParamsE,"a",@progbits
	.sectionflags	@""
	.align	4
.nv.constant0._ZN7cutlass13device_kernelINS_4gemm6kernel13GemmUniversalIN4cute5tupleIJiiiiEEENS1_10collective13CollectiveMmaINS1_34MainloopSm90TmaGmmaWarpSpecializedILi5ENS5_IJNS4_1CILi1EEESB_SB_EEENS1_35KernelTmaWarpSpecializedCooperativeEEENS5_IJNSA_ILi512EEENSA_ILi160EEENSA_ILi64EEEEEEaNS5_IJlSB_lEEEaSJ_NS4_8TiledMMAINS4_8MMA_AtomIJNS4_4SM904GMMA26MMA_64x32x32_S32S8S8_SS_TNEEEENS4_6LayoutINS5_IJNSA_ILi2EEESB_SB_EEENS5_IJSB_NSA_ILi0EEEST_EEEEENS5_IJNS4_10UnderscoreESW_SW_EEEEENS4_13SM90_TMA_LOADENS4_14ComposedLayoutINS4_7SwizzleILi2ELi4ELi3EEENS4_18smem_ptr_flag_bitsILi8EEENSQ_INS5_IJNSA_ILi8EEESH_EEENS5_IJSH_SB_EEEEEEEvNS4_8identityESZ_S19_vS1A_EENS_8epilogue10collective6detail29Sm90TmaWarpSpecializedAdapterINS1D_15DefaultEpilogueIaSJ_SJ_NS1C_6thread17LinearCombinationIaLi1EiiLNS1H_9ScaleType4KindE0ELNS_15FloatRoundStyleE2EaEENS1_15EpilogueDefaultEEEEEvvEEEEvNT_6ParamsE:
	.zero		1664


//--------------------- SYMBOLS --------------------------

	.type		.nv.reservedSmem.offset0,@object
	.size		.nv.reservedSmem.offset0,0x4
	.type		__assertfail,@function
